//
// Generated by NVIDIA NVVM Compiler
//
// Compiler Build ID: CL-36424714
// Cuda compilation tools, release 13.0, V13.0.88
// Based on NVVM 20.0.0
//

.version 9.0
.target sm_100
.address_size 64

	// .globl	_Z19update_input_kernelPdPKdS1_di
.func  (.param .b64 func_retval0) __internal_accurate_pow
(
	.param .b64 __internal_accurate_pow_param_0,
	.param .b64 __internal_accurate_pow_param_1
)
;

.visible .entry _Z19update_input_kernelPdPKdS1_di(
	.param .u64 .ptr .align 1 _Z19update_input_kernelPdPKdS1_di_param_0,
	.param .u64 .ptr .align 1 _Z19update_input_kernelPdPKdS1_di_param_1,
	.param .u64 .ptr .align 1 _Z19update_input_kernelPdPKdS1_di_param_2,
	.param .f64 _Z19update_input_kernelPdPKdS1_di_param_3,
	.param .u32 _Z19update_input_kernelPdPKdS1_di_param_4
)
{
	.reg .pred 	%p<4>;
	.reg .b32 	%r<14>;
	.reg .b64 	%rd<15>;
	.reg .b64 	%fd<11>;

	ld.param.u64 	%rd4, [_Z19update_input_kernelPdPKdS1_di_param_0];
	ld.param.u64 	%rd5, [_Z19update_input_kernelPdPKdS1_di_param_1];
	ld.param.u64 	%rd6, [_Z19update_input_kernelPdPKdS1_di_param_2];
	ld.param.f64 	%fd1, [_Z19update_input_kernelPdPKdS1_di_param_3];
	ld.param.u32 	%r6, [_Z19update_input_kernelPdPKdS1_di_param_4];
	cvta.to.global.u64 	%rd1, %rd4;
	cvta.to.global.u64 	%rd2, %rd6;
	cvta.to.global.u64 	%rd3, %rd5;
	mov.u32 	%r7, %ctaid.x;
	mov.u32 	%r1, %ntid.x;
	mov.u32 	%r8, %tid.x;
	mad.lo.s32 	%r9, %r7, %r1, %r8;
	shl.b32 	%r13, %r9, 1;
	setp.ge.s32 	%p1, %r13, %r6;
	@%p1 bra 	$L__BB0_6;
	mov.u32 	%r10, %nctaid.x;
	mul.lo.s32 	%r11, %r10, %r1;
	shl.b32 	%r3, %r11, 1;
$L__BB0_2:
	add.s32 	%r12, %r13, 1;
	setp.ge.s32 	%p2, %r12, %r6;
	@%p2 bra 	$L__BB0_4;
	mul.wide.s32 	%rd11, %r13, 8;
	add.s64 	%rd12, %rd3, %rd11;
	ld.global.nc.v2.f64 	{%fd5, %fd6}, [%rd12];
	add.s64 	%rd13, %rd2, %rd11;
	ld.global.nc.v2.f64 	{%fd7, %fd8}, [%rd13];
	fma.rn.f64 	%fd9, %fd1, %fd7, %fd5;
	add.s64 	%rd14, %rd1, %rd11;
	fma.rn.f64 	%fd10, %fd1, %fd8, %fd6;
	st.global.v2.f64 	[%rd14], {%fd9, %fd10};
	bra.uni 	$L__BB0_5;
$L__BB0_4:
	mul.wide.s32 	%rd7, %r13, 8;
	add.s64 	%rd8, %rd3, %rd7;
	ld.global.nc.f64 	%fd2, [%rd8];
	add.s64 	%rd9, %rd2, %rd7;
	ld.global.nc.f64 	%fd3, [%rd9];
	add.s64 	%rd10, %rd1, %rd7;
	fma.rn.f64 	%fd4, %fd1, %fd3, %fd2;
	st.global.f64 	[%rd10], %fd4;
$L__BB0_5:
	add.s32 	%r13, %r13, %r3;
	setp.lt.s32 	%p3, %r13, %r6;
	@%p3 bra 	$L__BB0_2;
$L__BB0_6:
	ret;

}
	// .globl	_Z22sogrand_columns_kernelPKdPdS1_PKhiiimdiPii
.visible .entry _Z22sogrand_columns_kernelPKdPdS1_PKhiiimdiPii(
	.param .u64 .ptr .align 1 _Z22sogrand_columns_kernelPKdPdS1_PKhiiimdiPii_param_0,
	.param .u64 .ptr .align 1 _Z22sogrand_columns_kernelPKdPdS1_PKhiiimdiPii_param_1,
	.param .u64 .ptr .align 1 _Z22sogrand_columns_kernelPKdPdS1_PKhiiimdiPii_param_2,
	.param .u64 .ptr .align 1 _Z22sogrand_columns_kernelPKdPdS1_PKhiiimdiPii_param_3,
	.param .u32 _Z22sogrand_columns_kernelPKdPdS1_PKhiiimdiPii_param_4,
	.param .u32 _Z22sogrand_columns_kernelPKdPdS1_PKhiiimdiPii_param_5,
	.param .u32 _Z22sogrand_columns_kernelPKdPdS1_PKhiiimdiPii_param_6,
	.param .u64 _Z22sogrand_columns_kernelPKdPdS1_PKhiiimdiPii_param_7,
	.param .f64 _Z22sogrand_columns_kernelPKdPdS1_PKhiiimdiPii_param_8,
	.param .u32 _Z22sogrand_columns_kernelPKdPdS1_PKhiiimdiPii_param_9,
	.param .u64 .ptr .align 1 _Z22sogrand_columns_kernelPKdPdS1_PKhiiimdiPii_param_10,
	.param .u32 _Z22sogrand_columns_kernelPKdPdS1_PKhiiimdiPii_param_11
)
{
	.local .align 8 .b8 	__local_depot1[1336];
	.reg .b64 	%SP;
	.reg .b64 	%SPL;
	.reg .pred 	%p<526>;
	.reg .b16 	%rs<642>;
	.reg .b32 	%r<1207>;
	.reg .b32 	%f<55>;
	.reg .b64 	%rd<1460>;
	.reg .b64 	%fd<1983>;

	mov.u64 	%SPL, __local_depot1;
	ld.param.u64 	%rd420, [_Z22sogrand_columns_kernelPKdPdS1_PKhiiimdiPii_param_0];
	ld.param.u64 	%rd421, [_Z22sogrand_columns_kernelPKdPdS1_PKhiiimdiPii_param_1];
	ld.param.u64 	%rd422, [_Z22sogrand_columns_kernelPKdPdS1_PKhiiimdiPii_param_2];
	ld.param.u64 	%rd423, [_Z22sogrand_columns_kernelPKdPdS1_PKhiiimdiPii_param_3];
	ld.param.u32 	%r404, [_Z22sogrand_columns_kernelPKdPdS1_PKhiiimdiPii_param_4];
	ld.param.u32 	%r405, [_Z22sogrand_columns_kernelPKdPdS1_PKhiiimdiPii_param_5];
	ld.param.u32 	%r406, [_Z22sogrand_columns_kernelPKdPdS1_PKhiiimdiPii_param_6];
	ld.param.u64 	%rd418, [_Z22sogrand_columns_kernelPKdPdS1_PKhiiimdiPii_param_7];
	ld.param.u32 	%r407, [_Z22sogrand_columns_kernelPKdPdS1_PKhiiimdiPii_param_9];
	ld.param.u32 	%r408, [_Z22sogrand_columns_kernelPKdPdS1_PKhiiimdiPii_param_11];
	cvta.to.global.u64 	%rd1, %rd420;
	cvta.to.global.u64 	%rd2, %rd422;
	cvta.to.global.u64 	%rd3, %rd421;
	cvta.to.global.u64 	%rd4, %rd423;
	add.u64 	%rd5, %SPL, 0;
	add.u64 	%rd6, %SPL, 150;
	add.u64 	%rd7, %SPL, 120;
	add.u64 	%rd8, %SPL, 135;
	add.u64 	%rd1452, %SPL, 528;
	add.u64 	%rd10, %SPL, 1272;
	add.u64 	%rd11, %SPL, 1212;
	add.u64 	%rd12, %SPL, 1152;
	add.u64 	%rd13, %SPL, 168;
	add.u64 	%rd1453, %SPL, 648;
	add.u64 	%rd15, %SPL, 888;
	add.u64 	%rd16, %SPL, 768;
	add.u64 	%rd17, %SPL, 1128;
	add.u64 	%rd18, %SPL, 1008;
	mov.u32 	%r1, %ctaid.x;
	mov.u32 	%r2, %tid.x;
	mov.u32 	%r3, %ctaid.y;
	max.s32 	%r409, %r1, %r2;
	setp.ge.s32 	%p3, %r409, %r404;
	setp.ge.s32 	%p4, %r3, %r408;
	or.pred  	%p5, %p3, %p4;
	@%p5 bra 	$L__BB1_616;
	mul.lo.s32 	%r4, %r404, %r404;
	mul.lo.s32 	%r411, %r4, %r404;
	mul.lo.s32 	%r5, %r404, %r1;
	mad.lo.s32 	%r6, %r411, %r3, %r2;
	add.s32 	%r7, %r404, -1;
	and.b32  	%r8, %r404, 15;
	setp.lt.u32 	%p6, %r7, 15;
	mov.b32 	%r1095, 0;
	@%p6 bra 	$L__BB1_4;
	and.b32  	%r1095, %r404, -16;
	mov.b32 	%r1093, 0;
	mul.wide.s32 	%rd442, %r404, 8;
$L__BB1_3:
	.pragma "nounroll";
	add.s32 	%r413, %r1093, %r5;
	mad.lo.s32 	%r414, %r413, %r404, %r6;
	mul.wide.s32 	%rd438, %r414, 8;
	add.s64 	%rd439, %rd1, %rd438;
	ld.global.nc.f64 	%fd339, [%rd439];
	mul.wide.u32 	%rd440, %r1093, 8;
	add.s64 	%rd441, %rd18, %rd440;
	st.local.f64 	[%rd441], %fd339;
	add.s64 	%rd443, %rd439, %rd442;
	ld.global.nc.f64 	%fd340, [%rd443];
	st.local.f64 	[%rd441+8], %fd340;
	add.s64 	%rd444, %rd443, %rd442;
	ld.global.nc.f64 	%fd341, [%rd444];
	st.local.f64 	[%rd441+16], %fd341;
	add.s64 	%rd445, %rd444, %rd442;
	ld.global.nc.f64 	%fd342, [%rd445];
	st.local.f64 	[%rd441+24], %fd342;
	add.s64 	%rd446, %rd445, %rd442;
	ld.global.nc.f64 	%fd343, [%rd446];
	st.local.f64 	[%rd441+32], %fd343;
	add.s64 	%rd447, %rd446, %rd442;
	ld.global.nc.f64 	%fd344, [%rd447];
	st.local.f64 	[%rd441+40], %fd344;
	add.s64 	%rd448, %rd447, %rd442;
	ld.global.nc.f64 	%fd345, [%rd448];
	st.local.f64 	[%rd441+48], %fd345;
	add.s64 	%rd449, %rd448, %rd442;
	ld.global.nc.f64 	%fd346, [%rd449];
	st.local.f64 	[%rd441+56], %fd346;
	add.s64 	%rd450, %rd449, %rd442;
	ld.global.nc.f64 	%fd347, [%rd450];
	st.local.f64 	[%rd441+64], %fd347;
	add.s64 	%rd451, %rd450, %rd442;
	ld.global.nc.f64 	%fd348, [%rd451];
	st.local.f64 	[%rd441+72], %fd348;
	add.s64 	%rd452, %rd451, %rd442;
	ld.global.nc.f64 	%fd349, [%rd452];
	st.local.f64 	[%rd441+80], %fd349;
	add.s64 	%rd453, %rd452, %rd442;
	ld.global.nc.f64 	%fd350, [%rd453];
	st.local.f64 	[%rd441+88], %fd350;
	add.s64 	%rd454, %rd453, %rd442;
	ld.global.nc.f64 	%fd351, [%rd454];
	st.local.f64 	[%rd441+96], %fd351;
	add.s64 	%rd455, %rd454, %rd442;
	ld.global.nc.f64 	%fd352, [%rd455];
	st.local.f64 	[%rd441+104], %fd352;
	add.s64 	%rd456, %rd455, %rd442;
	ld.global.nc.f64 	%fd353, [%rd456];
	st.local.f64 	[%rd441+112], %fd353;
	add.s64 	%rd457, %rd456, %rd442;
	ld.global.nc.f64 	%fd354, [%rd457];
	st.local.f64 	[%rd441+120], %fd354;
	add.s32 	%r1093, %r1093, 16;
	setp.ne.s32 	%p7, %r1093, %r1095;
	@%p7 bra 	$L__BB1_3;
$L__BB1_4:
	setp.eq.s32 	%p8, %r8, 0;
	@%p8 bra 	$L__BB1_13;
	and.b32  	%r13, %r404, 7;
	setp.lt.u32 	%p9, %r8, 8;
	@%p9 bra 	$L__BB1_7;
	add.s32 	%r415, %r1095, %r5;
	mad.lo.s32 	%r416, %r415, %r404, %r6;
	mul.wide.s32 	%rd458, %r416, 8;
	add.s64 	%rd459, %rd1, %rd458;
	ld.global.nc.f64 	%fd355, [%rd459];
	mul.wide.u32 	%rd460, %r1095, 8;
	add.s64 	%rd461, %rd18, %rd460;
	st.local.f64 	[%rd461], %fd355;
	mul.wide.s32 	%rd462, %r404, 8;
	add.s64 	%rd463, %rd459, %rd462;
	ld.global.nc.f64 	%fd356, [%rd463];
	st.local.f64 	[%rd461+8], %fd356;
	add.s64 	%rd464, %rd463, %rd462;
	ld.global.nc.f64 	%fd357, [%rd464];
	st.local.f64 	[%rd461+16], %fd357;
	add.s64 	%rd465, %rd464, %rd462;
	ld.global.nc.f64 	%fd358, [%rd465];
	st.local.f64 	[%rd461+24], %fd358;
	add.s64 	%rd466, %rd465, %rd462;
	ld.global.nc.f64 	%fd359, [%rd466];
	st.local.f64 	[%rd461+32], %fd359;
	add.s64 	%rd467, %rd466, %rd462;
	ld.global.nc.f64 	%fd360, [%rd467];
	st.local.f64 	[%rd461+40], %fd360;
	add.s64 	%rd468, %rd467, %rd462;
	ld.global.nc.f64 	%fd361, [%rd468];
	st.local.f64 	[%rd461+48], %fd361;
	add.s64 	%rd469, %rd468, %rd462;
	ld.global.nc.f64 	%fd362, [%rd469];
	st.local.f64 	[%rd461+56], %fd362;
	add.s32 	%r1095, %r1095, 8;
$L__BB1_7:
	setp.eq.s32 	%p10, %r13, 0;
	@%p10 bra 	$L__BB1_13;
	and.b32  	%r16, %r404, 3;
	setp.lt.u32 	%p11, %r13, 4;
	@%p11 bra 	$L__BB1_10;
	add.s32 	%r417, %r1095, %r5;
	mad.lo.s32 	%r418, %r417, %r404, %r6;
	mul.wide.s32 	%rd470, %r418, 8;
	add.s64 	%rd471, %rd1, %rd470;
	ld.global.nc.f64 	%fd363, [%rd471];
	mul.wide.u32 	%rd472, %r1095, 8;
	add.s64 	%rd473, %rd18, %rd472;
	st.local.f64 	[%rd473], %fd363;
	mul.wide.s32 	%rd474, %r404, 8;
	add.s64 	%rd475, %rd471, %rd474;
	ld.global.nc.f64 	%fd364, [%rd475];
	st.local.f64 	[%rd473+8], %fd364;
	add.s64 	%rd476, %rd475, %rd474;
	ld.global.nc.f64 	%fd365, [%rd476];
	st.local.f64 	[%rd473+16], %fd365;
	add.s64 	%rd477, %rd476, %rd474;
	ld.global.nc.f64 	%fd366, [%rd477];
	st.local.f64 	[%rd473+24], %fd366;
	add.s32 	%r1095, %r1095, 4;
$L__BB1_10:
	setp.eq.s32 	%p12, %r16, 0;
	@%p12 bra 	$L__BB1_13;
	mov.b32 	%r1098, 0;
$L__BB1_12:
	.pragma "nounroll";
	add.s32 	%r420, %r1095, %r5;
	mad.lo.s32 	%r421, %r420, %r404, %r6;
	mul.wide.s32 	%rd478, %r421, 8;
	add.s64 	%rd479, %rd1, %rd478;
	ld.global.nc.f64 	%fd367, [%rd479];
	mul.wide.u32 	%rd480, %r1095, 8;
	add.s64 	%rd481, %rd18, %rd480;
	st.local.f64 	[%rd481], %fd367;
	add.s32 	%r1095, %r1095, 1;
	add.s32 	%r1098, %r1098, 1;
	setp.ne.s32 	%p13, %r1098, %r16;
	@%p13 bra 	$L__BB1_12;
$L__BB1_13:
	setp.lt.u32 	%p14, %r7, 15;
	sub.s32 	%r23, %r404, %r405;
	cvt.s64.s32 	%rd19, %r406;
	cvt.u64.u32 	%rd20, %r404;
	and.b64  	%rd21, %rd20, 15;
	mov.b64 	%rd1309, 0;
	@%p14 bra 	$L__BB1_16;
	and.b64  	%rd1309, %rd20, 2147483632;
	mov.b64 	%rd1314, 0;
$L__BB1_15:
	.pragma "nounroll";
	shl.b64 	%rd484, %rd1314, 3;
	add.s64 	%rd485, %rd5, %rd484;
	st.local.u64 	[%rd485], %rd1314;
	add.s64 	%rd486, %rd1314, 1;
	st.local.u64 	[%rd485+8], %rd486;
	add.s64 	%rd487, %rd1314, 2;
	st.local.u64 	[%rd485+16], %rd487;
	add.s64 	%rd488, %rd1314, 3;
	st.local.u64 	[%rd485+24], %rd488;
	add.s64 	%rd489, %rd1314, 4;
	st.local.u64 	[%rd485+32], %rd489;
	add.s64 	%rd490, %rd1314, 5;
	st.local.u64 	[%rd485+40], %rd490;
	add.s64 	%rd491, %rd1314, 6;
	st.local.u64 	[%rd485+48], %rd491;
	add.s64 	%rd492, %rd1314, 7;
	st.local.u64 	[%rd485+56], %rd492;
	add.s64 	%rd493, %rd1314, 8;
	st.local.u64 	[%rd485+64], %rd493;
	add.s64 	%rd494, %rd1314, 9;
	st.local.u64 	[%rd485+72], %rd494;
	add.s64 	%rd495, %rd1314, 10;
	st.local.u64 	[%rd485+80], %rd495;
	add.s64 	%rd496, %rd1314, 11;
	st.local.u64 	[%rd485+88], %rd496;
	add.s64 	%rd497, %rd1314, 12;
	st.local.u64 	[%rd485+96], %rd497;
	add.s64 	%rd498, %rd1314, 13;
	st.local.u64 	[%rd485+104], %rd498;
	add.s64 	%rd499, %rd1314, 14;
	st.local.u64 	[%rd485+112], %rd499;
	add.s64 	%rd500, %rd1314, 15;
	st.local.u64 	[%rd485+120], %rd500;
	add.s64 	%rd1314, %rd1314, 16;
	setp.eq.s64 	%p15, %rd1314, %rd1309;
	@%p15 bra 	$L__BB1_16;
	bra.uni 	$L__BB1_15;
$L__BB1_16:
	setp.eq.s64 	%p16, %rd21, 0;
	@%p16 bra 	$L__BB1_25;
	and.b64  	%rd24, %rd20, 7;
	setp.lt.u64 	%p17, %rd21, 8;
	@%p17 bra 	$L__BB1_19;
	shl.b64 	%rd501, %rd1309, 3;
	add.s64 	%rd502, %rd5, %rd501;
	st.local.u64 	[%rd502], %rd1309;
	add.s64 	%rd503, %rd1309, 1;
	st.local.u64 	[%rd502+8], %rd503;
	add.s64 	%rd504, %rd1309, 2;
	st.local.u64 	[%rd502+16], %rd504;
	add.s64 	%rd505, %rd1309, 3;
	st.local.u64 	[%rd502+24], %rd505;
	add.s64 	%rd506, %rd1309, 4;
	st.local.u64 	[%rd502+32], %rd506;
	add.s64 	%rd507, %rd1309, 5;
	st.local.u64 	[%rd502+40], %rd507;
	add.s64 	%rd508, %rd1309, 6;
	st.local.u64 	[%rd502+48], %rd508;
	add.s64 	%rd509, %rd1309, 7;
	st.local.u64 	[%rd502+56], %rd509;
	add.s64 	%rd1309, %rd1309, 8;
$L__BB1_19:
	setp.eq.s64 	%p18, %rd24, 0;
	@%p18 bra 	$L__BB1_25;
	and.b64  	%rd27, %rd20, 3;
	setp.lt.u64 	%p19, %rd24, 4;
	@%p19 bra 	$L__BB1_22;
	shl.b64 	%rd510, %rd1309, 3;
	add.s64 	%rd511, %rd5, %rd510;
	st.local.u64 	[%rd511], %rd1309;
	add.s64 	%rd512, %rd1309, 1;
	st.local.u64 	[%rd511+8], %rd512;
	add.s64 	%rd513, %rd1309, 2;
	st.local.u64 	[%rd511+16], %rd513;
	add.s64 	%rd514, %rd1309, 3;
	st.local.u64 	[%rd511+24], %rd514;
	add.s64 	%rd1309, %rd1309, 4;
$L__BB1_22:
	setp.eq.s64 	%p20, %rd27, 0;
	@%p20 bra 	$L__BB1_25;
	mov.b64 	%rd1313, 0;
$L__BB1_24:
	.pragma "nounroll";
	shl.b64 	%rd516, %rd1309, 3;
	add.s64 	%rd517, %rd5, %rd516;
	st.local.u64 	[%rd517], %rd1309;
	add.s64 	%rd1309, %rd1309, 1;
	add.s64 	%rd1313, %rd1313, 1;
	setp.ne.s64 	%p21, %rd1313, %rd27;
	@%p21 bra 	$L__BB1_24;
$L__BB1_25:
	setp.eq.s32 	%p22, %r406, 0;
	@%p22 bra 	$L__BB1_37;
	shl.b64 	%rd519, %rd19, 2;
	max.u64 	%rd34, %rd519, 1;
	and.b64  	%rd35, %rd34, 13;
	setp.lt.u64 	%p23, %rd519, 16;
	mov.b64 	%rd1315, 0;
	@%p23 bra 	$L__BB1_29;
	and.b64  	%rd1315, %rd34, -16;
	mov.b64 	%rd1318, 0;
$L__BB1_28:
	.pragma "nounroll";
	shl.b64 	%rd521, %rd1318, 3;
	add.s64 	%rd522, %rd1453, %rd521;
	mov.b64 	%rd523, 0;
	st.local.u64 	[%rd522], %rd523;
	st.local.u64 	[%rd522+8], %rd523;
	st.local.u64 	[%rd522+16], %rd523;
	st.local.u64 	[%rd522+24], %rd523;
	st.local.u64 	[%rd522+32], %rd523;
	st.local.u64 	[%rd522+40], %rd523;
	st.local.u64 	[%rd522+48], %rd523;
	st.local.u64 	[%rd522+56], %rd523;
	st.local.u64 	[%rd522+64], %rd523;
	st.local.u64 	[%rd522+72], %rd523;
	st.local.u64 	[%rd522+80], %rd523;
	st.local.u64 	[%rd522+88], %rd523;
	st.local.u64 	[%rd522+96], %rd523;
	st.local.u64 	[%rd522+104], %rd523;
	st.local.u64 	[%rd522+112], %rd523;
	st.local.u64 	[%rd522+120], %rd523;
	add.s64 	%rd1318, %rd1318, 16;
	setp.eq.s64 	%p24, %rd1318, %rd1315;
	@%p24 bra 	$L__BB1_29;
	bra.uni 	$L__BB1_28;
$L__BB1_29:
	setp.eq.s64 	%p25, %rd35, 0;
	@%p25 bra 	$L__BB1_37;
	and.b64  	%rd40, %rd34, 5;
	setp.lt.u64 	%p26, %rd35, 8;
	@%p26 bra 	$L__BB1_32;
	shl.b64 	%rd524, %rd1315, 3;
	add.s64 	%rd525, %rd1453, %rd524;
	mov.b64 	%rd526, 0;
	st.local.u64 	[%rd525], %rd526;
	st.local.u64 	[%rd525+8], %rd526;
	st.local.u64 	[%rd525+16], %rd526;
	st.local.u64 	[%rd525+24], %rd526;
	st.local.u64 	[%rd525+32], %rd526;
	st.local.u64 	[%rd525+40], %rd526;
	st.local.u64 	[%rd525+48], %rd526;
	st.local.u64 	[%rd525+56], %rd526;
	add.s64 	%rd1315, %rd1315, 8;
$L__BB1_32:
	setp.eq.s64 	%p27, %rd40, 0;
	@%p27 bra 	$L__BB1_37;
	setp.lt.u64 	%p28, %rd40, 4;
	@%p28 bra 	$L__BB1_35;
	shl.b64 	%rd527, %rd1315, 3;
	add.s64 	%rd528, %rd1453, %rd527;
	mov.b64 	%rd529, 0;
	st.local.u64 	[%rd528], %rd529;
	st.local.u64 	[%rd528+8], %rd529;
	st.local.u64 	[%rd528+16], %rd529;
	st.local.u64 	[%rd528+24], %rd529;
	add.s64 	%rd1315, %rd1315, 4;
$L__BB1_35:
	and.b64  	%rd530, %rd34, 1;
	setp.eq.b64 	%p29, %rd530, 1;
	not.pred 	%p30, %p29;
	@%p30 bra 	$L__BB1_37;
	shl.b64 	%rd531, %rd1315, 3;
	add.s64 	%rd532, %rd1453, %rd531;
	mov.b64 	%rd533, 0;
	st.local.u64 	[%rd532], %rd533;
$L__BB1_37:
	setp.lt.u32 	%p31, %r7, 15;
	mov.b64 	%rd1319, 0;
	@%p31 bra 	$L__BB1_40;
	and.b64  	%rd1319, %rd20, 2147483632;
	mov.b64 	%rd1324, 0;
$L__BB1_39:
	.pragma "nounroll";
	shl.b64 	%rd536, %rd1324, 3;
	add.s64 	%rd537, %rd18, %rd536;
	ld.local.f64 	%fd368, [%rd537];
	setp.leu.f64 	%p32, %fd368, 0d0000000000000000;
	selp.u16 	%rs29, 1, 0, %p32;
	add.s64 	%rd538, %rd6, %rd1324;
	st.local.u8 	[%rd538], %rs29;
	ld.local.f64 	%fd369, [%rd537+8];
	setp.leu.f64 	%p33, %fd369, 0d0000000000000000;
	selp.u16 	%rs30, 1, 0, %p33;
	st.local.u8 	[%rd538+1], %rs30;
	ld.local.f64 	%fd370, [%rd537+16];
	setp.leu.f64 	%p34, %fd370, 0d0000000000000000;
	selp.u16 	%rs31, 1, 0, %p34;
	st.local.u8 	[%rd538+2], %rs31;
	ld.local.f64 	%fd371, [%rd537+24];
	setp.leu.f64 	%p35, %fd371, 0d0000000000000000;
	selp.u16 	%rs32, 1, 0, %p35;
	st.local.u8 	[%rd538+3], %rs32;
	ld.local.f64 	%fd372, [%rd537+32];
	setp.leu.f64 	%p36, %fd372, 0d0000000000000000;
	selp.u16 	%rs33, 1, 0, %p36;
	st.local.u8 	[%rd538+4], %rs33;
	ld.local.f64 	%fd373, [%rd537+40];
	setp.leu.f64 	%p37, %fd373, 0d0000000000000000;
	selp.u16 	%rs34, 1, 0, %p37;
	st.local.u8 	[%rd538+5], %rs34;
	ld.local.f64 	%fd374, [%rd537+48];
	setp.leu.f64 	%p38, %fd374, 0d0000000000000000;
	selp.u16 	%rs35, 1, 0, %p38;
	st.local.u8 	[%rd538+6], %rs35;
	ld.local.f64 	%fd375, [%rd537+56];
	setp.leu.f64 	%p39, %fd375, 0d0000000000000000;
	selp.u16 	%rs36, 1, 0, %p39;
	st.local.u8 	[%rd538+7], %rs36;
	ld.local.f64 	%fd376, [%rd537+64];
	setp.leu.f64 	%p40, %fd376, 0d0000000000000000;
	selp.u16 	%rs37, 1, 0, %p40;
	st.local.u8 	[%rd538+8], %rs37;
	ld.local.f64 	%fd377, [%rd537+72];
	setp.leu.f64 	%p41, %fd377, 0d0000000000000000;
	selp.u16 	%rs38, 1, 0, %p41;
	st.local.u8 	[%rd538+9], %rs38;
	ld.local.f64 	%fd378, [%rd537+80];
	setp.leu.f64 	%p42, %fd378, 0d0000000000000000;
	selp.u16 	%rs39, 1, 0, %p42;
	st.local.u8 	[%rd538+10], %rs39;
	ld.local.f64 	%fd379, [%rd537+88];
	setp.leu.f64 	%p43, %fd379, 0d0000000000000000;
	selp.u16 	%rs40, 1, 0, %p43;
	st.local.u8 	[%rd538+11], %rs40;
	ld.local.f64 	%fd380, [%rd537+96];
	setp.leu.f64 	%p44, %fd380, 0d0000000000000000;
	selp.u16 	%rs41, 1, 0, %p44;
	st.local.u8 	[%rd538+12], %rs41;
	ld.local.f64 	%fd381, [%rd537+104];
	setp.leu.f64 	%p45, %fd381, 0d0000000000000000;
	selp.u16 	%rs42, 1, 0, %p45;
	st.local.u8 	[%rd538+13], %rs42;
	ld.local.f64 	%fd382, [%rd537+112];
	setp.leu.f64 	%p46, %fd382, 0d0000000000000000;
	selp.u16 	%rs43, 1, 0, %p46;
	st.local.u8 	[%rd538+14], %rs43;
	ld.local.f64 	%fd383, [%rd537+120];
	setp.leu.f64 	%p47, %fd383, 0d0000000000000000;
	selp.u16 	%rs44, 1, 0, %p47;
	st.local.u8 	[%rd538+15], %rs44;
	add.s64 	%rd1324, %rd1324, 16;
	setp.eq.s64 	%p48, %rd1324, %rd1319;
	@%p48 bra 	$L__BB1_40;
	bra.uni 	$L__BB1_39;
$L__BB1_40:
	setp.eq.s64 	%p49, %rd21, 0;
	@%p49 bra 	$L__BB1_49;
	and.b64  	%rd49, %rd20, 7;
	setp.lt.u64 	%p50, %rd21, 8;
	@%p50 bra 	$L__BB1_43;
	shl.b64 	%rd539, %rd1319, 3;
	add.s64 	%rd540, %rd18, %rd539;
	ld.local.f64 	%fd384, [%rd540];
	setp.leu.f64 	%p51, %fd384, 0d0000000000000000;
	selp.u16 	%rs45, 1, 0, %p51;
	add.s64 	%rd541, %rd6, %rd1319;
	st.local.u8 	[%rd541], %rs45;
	ld.local.f64 	%fd385, [%rd540+8];
	setp.leu.f64 	%p52, %fd385, 0d0000000000000000;
	selp.u16 	%rs46, 1, 0, %p52;
	st.local.u8 	[%rd541+1], %rs46;
	ld.local.f64 	%fd386, [%rd540+16];
	setp.leu.f64 	%p53, %fd386, 0d0000000000000000;
	selp.u16 	%rs47, 1, 0, %p53;
	st.local.u8 	[%rd541+2], %rs47;
	ld.local.f64 	%fd387, [%rd540+24];
	setp.leu.f64 	%p54, %fd387, 0d0000000000000000;
	selp.u16 	%rs48, 1, 0, %p54;
	st.local.u8 	[%rd541+3], %rs48;
	ld.local.f64 	%fd388, [%rd540+32];
	setp.leu.f64 	%p55, %fd388, 0d0000000000000000;
	selp.u16 	%rs49, 1, 0, %p55;
	st.local.u8 	[%rd541+4], %rs49;
	ld.local.f64 	%fd389, [%rd540+40];
	setp.leu.f64 	%p56, %fd389, 0d0000000000000000;
	selp.u16 	%rs50, 1, 0, %p56;
	st.local.u8 	[%rd541+5], %rs50;
	ld.local.f64 	%fd390, [%rd540+48];
	setp.leu.f64 	%p57, %fd390, 0d0000000000000000;
	selp.u16 	%rs51, 1, 0, %p57;
	st.local.u8 	[%rd541+6], %rs51;
	ld.local.f64 	%fd391, [%rd540+56];
	setp.leu.f64 	%p58, %fd391, 0d0000000000000000;
	selp.u16 	%rs52, 1, 0, %p58;
	st.local.u8 	[%rd541+7], %rs52;
	add.s64 	%rd1319, %rd1319, 8;
$L__BB1_43:
	setp.eq.s64 	%p59, %rd49, 0;
	@%p59 bra 	$L__BB1_49;
	and.b64  	%rd52, %rd20, 3;
	setp.lt.u64 	%p60, %rd49, 4;
	@%p60 bra 	$L__BB1_46;
	shl.b64 	%rd542, %rd1319, 3;
	add.s64 	%rd543, %rd18, %rd542;
	ld.local.f64 	%fd392, [%rd543];
	setp.leu.f64 	%p61, %fd392, 0d0000000000000000;
	selp.u16 	%rs53, 1, 0, %p61;
	add.s64 	%rd544, %rd6, %rd1319;
	st.local.u8 	[%rd544], %rs53;
	ld.local.f64 	%fd393, [%rd543+8];
	setp.leu.f64 	%p62, %fd393, 0d0000000000000000;
	selp.u16 	%rs54, 1, 0, %p62;
	st.local.u8 	[%rd544+1], %rs54;
	ld.local.f64 	%fd394, [%rd543+16];
	setp.leu.f64 	%p63, %fd394, 0d0000000000000000;
	selp.u16 	%rs55, 1, 0, %p63;
	st.local.u8 	[%rd544+2], %rs55;
	ld.local.f64 	%fd395, [%rd543+24];
	setp.leu.f64 	%p64, %fd395, 0d0000000000000000;
	selp.u16 	%rs56, 1, 0, %p64;
	st.local.u8 	[%rd544+3], %rs56;
	add.s64 	%rd1319, %rd1319, 4;
$L__BB1_46:
	setp.eq.s64 	%p65, %rd52, 0;
	@%p65 bra 	$L__BB1_49;
	mov.b64 	%rd1323, 0;
$L__BB1_48:
	.pragma "nounroll";
	shl.b64 	%rd546, %rd1319, 3;
	add.s64 	%rd547, %rd18, %rd546;
	ld.local.f64 	%fd396, [%rd547];
	setp.leu.f64 	%p66, %fd396, 0d0000000000000000;
	selp.u16 	%rs57, 1, 0, %p66;
	add.s64 	%rd548, %rd6, %rd1319;
	st.local.u8 	[%rd548], %rs57;
	add.s64 	%rd1319, %rd1319, 1;
	add.s64 	%rd1323, %rd1323, 1;
	setp.ne.s64 	%p67, %rd1323, %rd52;
	@%p67 bra 	$L__BB1_48;
$L__BB1_49:
	setp.lt.u32 	%p68, %r7, 15;
	mov.b32 	%r1107, 0;
	mov.b64 	%rd1326, 0;
	@%p68 bra 	$L__BB1_52;
	and.b64  	%rd1326, %rd20, 2147483632;
	mov.b32 	%r1107, 0;
	mov.b64 	%rd1325, 0;
$L__BB1_51:
	.pragma "nounroll";
	add.s64 	%rd551, %rd6, %rd1325;
	ld.local.u8 	%r425, [%rd551];
	add.s32 	%r426, %r1107, %r425;
	ld.local.u8 	%r427, [%rd551+1];
	add.s32 	%r428, %r426, %r427;
	ld.local.u8 	%r429, [%rd551+2];
	add.s32 	%r430, %r428, %r429;
	ld.local.u8 	%r431, [%rd551+3];
	add.s32 	%r432, %r430, %r431;
	ld.local.u8 	%r433, [%rd551+4];
	add.s32 	%r434, %r432, %r433;
	ld.local.u8 	%r435, [%rd551+5];
	add.s32 	%r436, %r434, %r435;
	ld.local.u8 	%r437, [%rd551+6];
	add.s32 	%r438, %r436, %r437;
	ld.local.u8 	%r439, [%rd551+7];
	add.s32 	%r440, %r438, %r439;
	ld.local.u8 	%r441, [%rd551+8];
	add.s32 	%r442, %r440, %r441;
	ld.local.u8 	%r443, [%rd551+9];
	add.s32 	%r444, %r442, %r443;
	ld.local.u8 	%r445, [%rd551+10];
	add.s32 	%r446, %r444, %r445;
	ld.local.u8 	%r447, [%rd551+11];
	add.s32 	%r448, %r446, %r447;
	ld.local.u8 	%r449, [%rd551+12];
	add.s32 	%r450, %r448, %r449;
	ld.local.u8 	%r451, [%rd551+13];
	add.s32 	%r452, %r450, %r451;
	ld.local.u8 	%r453, [%rd551+14];
	add.s32 	%r454, %r452, %r453;
	ld.local.u8 	%r455, [%rd551+15];
	add.s32 	%r1107, %r454, %r455;
	add.s64 	%rd1325, %rd1325, 16;
	setp.ne.s64 	%p69, %rd1325, %rd1326;
	@%p69 bra 	$L__BB1_51;
$L__BB1_52:
	setp.eq.s64 	%p70, %rd21, 0;
	@%p70 bra 	$L__BB1_61;
	and.b64  	%rd65, %rd20, 7;
	setp.lt.u64 	%p71, %rd21, 8;
	@%p71 bra 	$L__BB1_55;
	add.s64 	%rd552, %rd6, %rd1326;
	ld.local.u8 	%r457, [%rd552];
	add.s32 	%r458, %r1107, %r457;
	ld.local.u8 	%r459, [%rd552+1];
	add.s32 	%r460, %r458, %r459;
	ld.local.u8 	%r461, [%rd552+2];
	add.s32 	%r462, %r460, %r461;
	ld.local.u8 	%r463, [%rd552+3];
	add.s32 	%r464, %r462, %r463;
	ld.local.u8 	%r465, [%rd552+4];
	add.s32 	%r466, %r464, %r465;
	ld.local.u8 	%r467, [%rd552+5];
	add.s32 	%r468, %r466, %r467;
	ld.local.u8 	%r469, [%rd552+6];
	add.s32 	%r470, %r468, %r469;
	ld.local.u8 	%r471, [%rd552+7];
	add.s32 	%r1107, %r470, %r471;
	add.s64 	%rd1326, %rd1326, 8;
$L__BB1_55:
	setp.eq.s64 	%p72, %rd65, 0;
	@%p72 bra 	$L__BB1_61;
	and.b64  	%rd68, %rd20, 3;
	setp.lt.u64 	%p73, %rd65, 4;
	@%p73 bra 	$L__BB1_58;
	add.s64 	%rd553, %rd6, %rd1326;
	ld.local.u8 	%r473, [%rd553];
	add.s32 	%r474, %r1107, %r473;
	ld.local.u8 	%r475, [%rd553+1];
	add.s32 	%r476, %r474, %r475;
	ld.local.u8 	%r477, [%rd553+2];
	add.s32 	%r478, %r476, %r477;
	ld.local.u8 	%r479, [%rd553+3];
	add.s32 	%r1107, %r478, %r479;
	add.s64 	%rd1326, %rd1326, 4;
$L__BB1_58:
	setp.eq.s64 	%p74, %rd68, 0;
	@%p74 bra 	$L__BB1_61;
	mov.b64 	%rd1330, 0;
$L__BB1_60:
	.pragma "nounroll";
	add.s64 	%rd555, %rd6, %rd1326;
	ld.local.u8 	%r480, [%rd555];
	add.s32 	%r1107, %r1107, %r480;
	add.s64 	%rd1326, %rd1326, 1;
	add.s64 	%rd1330, %rd1330, 1;
	setp.ne.s64 	%p75, %rd1330, %rd68;
	@%p75 bra 	$L__BB1_60;
$L__BB1_61:
	setp.lt.u32 	%p76, %r7, 15;
	and.b32  	%r37, %r1107, 1;
	mov.b64 	%rd1333, 0;
	@%p76 bra 	$L__BB1_64;
	and.b64  	%rd1333, %rd20, 2147483632;
	mov.b64 	%rd1331, 0;
$L__BB1_63:
	.pragma "nounroll";
	add.s64 	%rd558, %rd7, %rd1331;
	mov.b16 	%rs58, 0;
	st.local.u8 	[%rd558], %rs58;
	shl.b64 	%rd559, %rd1331, 3;
	add.s64 	%rd560, %rd18, %rd559;
	ld.local.f64 	%fd397, [%rd560];
	abs.f64 	%fd398, %fd397;
	add.s64 	%rd561, %rd1452, %rd559;
	st.local.f64 	[%rd561], %fd398;
	st.local.u8 	[%rd558+1], %rs58;
	ld.local.f64 	%fd399, [%rd560+8];
	abs.f64 	%fd400, %fd399;
	st.local.f64 	[%rd561+8], %fd400;
	st.local.u8 	[%rd558+2], %rs58;
	ld.local.f64 	%fd401, [%rd560+16];
	abs.f64 	%fd402, %fd401;
	st.local.f64 	[%rd561+16], %fd402;
	st.local.u8 	[%rd558+3], %rs58;
	ld.local.f64 	%fd403, [%rd560+24];
	abs.f64 	%fd404, %fd403;
	st.local.f64 	[%rd561+24], %fd404;
	st.local.u8 	[%rd558+4], %rs58;
	ld.local.f64 	%fd405, [%rd560+32];
	abs.f64 	%fd406, %fd405;
	st.local.f64 	[%rd561+32], %fd406;
	st.local.u8 	[%rd558+5], %rs58;
	ld.local.f64 	%fd407, [%rd560+40];
	abs.f64 	%fd408, %fd407;
	st.local.f64 	[%rd561+40], %fd408;
	st.local.u8 	[%rd558+6], %rs58;
	ld.local.f64 	%fd409, [%rd560+48];
	abs.f64 	%fd410, %fd409;
	st.local.f64 	[%rd561+48], %fd410;
	st.local.u8 	[%rd558+7], %rs58;
	ld.local.f64 	%fd411, [%rd560+56];
	abs.f64 	%fd412, %fd411;
	st.local.f64 	[%rd561+56], %fd412;
	st.local.u8 	[%rd558+8], %rs58;
	ld.local.f64 	%fd413, [%rd560+64];
	abs.f64 	%fd414, %fd413;
	st.local.f64 	[%rd561+64], %fd414;
	st.local.u8 	[%rd558+9], %rs58;
	ld.local.f64 	%fd415, [%rd560+72];
	abs.f64 	%fd416, %fd415;
	st.local.f64 	[%rd561+72], %fd416;
	st.local.u8 	[%rd558+10], %rs58;
	ld.local.f64 	%fd417, [%rd560+80];
	abs.f64 	%fd418, %fd417;
	st.local.f64 	[%rd561+80], %fd418;
	st.local.u8 	[%rd558+11], %rs58;
	ld.local.f64 	%fd419, [%rd560+88];
	abs.f64 	%fd420, %fd419;
	st.local.f64 	[%rd561+88], %fd420;
	st.local.u8 	[%rd558+12], %rs58;
	ld.local.f64 	%fd421, [%rd560+96];
	abs.f64 	%fd422, %fd421;
	st.local.f64 	[%rd561+96], %fd422;
	st.local.u8 	[%rd558+13], %rs58;
	ld.local.f64 	%fd423, [%rd560+104];
	abs.f64 	%fd424, %fd423;
	st.local.f64 	[%rd561+104], %fd424;
	st.local.u8 	[%rd558+14], %rs58;
	ld.local.f64 	%fd425, [%rd560+112];
	abs.f64 	%fd426, %fd425;
	st.local.f64 	[%rd561+112], %fd426;
	st.local.u8 	[%rd558+15], %rs58;
	ld.local.f64 	%fd427, [%rd560+120];
	abs.f64 	%fd428, %fd427;
	st.local.f64 	[%rd561+120], %fd428;
	add.s64 	%rd1331, %rd1331, 16;
	setp.ne.s64 	%p77, %rd1331, %rd1333;
	@%p77 bra 	$L__BB1_63;
$L__BB1_64:
	setp.eq.s64 	%p78, %rd21, 0;
	@%p78 bra 	$L__BB1_73;
	and.b64  	%rd79, %rd20, 7;
	setp.lt.u64 	%p79, %rd21, 8;
	@%p79 bra 	$L__BB1_67;
	add.s64 	%rd562, %rd7, %rd1333;
	mov.b16 	%rs59, 0;
	st.local.u8 	[%rd562], %rs59;
	shl.b64 	%rd563, %rd1333, 3;
	add.s64 	%rd564, %rd18, %rd563;
	ld.local.f64 	%fd429, [%rd564];
	abs.f64 	%fd430, %fd429;
	add.s64 	%rd565, %rd1452, %rd563;
	st.local.f64 	[%rd565], %fd430;
	st.local.u8 	[%rd562+1], %rs59;
	ld.local.f64 	%fd431, [%rd564+8];
	abs.f64 	%fd432, %fd431;
	st.local.f64 	[%rd565+8], %fd432;
	st.local.u8 	[%rd562+2], %rs59;
	ld.local.f64 	%fd433, [%rd564+16];
	abs.f64 	%fd434, %fd433;
	st.local.f64 	[%rd565+16], %fd434;
	st.local.u8 	[%rd562+3], %rs59;
	ld.local.f64 	%fd435, [%rd564+24];
	abs.f64 	%fd436, %fd435;
	st.local.f64 	[%rd565+24], %fd436;
	st.local.u8 	[%rd562+4], %rs59;
	ld.local.f64 	%fd437, [%rd564+32];
	abs.f64 	%fd438, %fd437;
	st.local.f64 	[%rd565+32], %fd438;
	st.local.u8 	[%rd562+5], %rs59;
	ld.local.f64 	%fd439, [%rd564+40];
	abs.f64 	%fd440, %fd439;
	st.local.f64 	[%rd565+40], %fd440;
	st.local.u8 	[%rd562+6], %rs59;
	ld.local.f64 	%fd441, [%rd564+48];
	abs.f64 	%fd442, %fd441;
	st.local.f64 	[%rd565+48], %fd442;
	st.local.u8 	[%rd562+7], %rs59;
	ld.local.f64 	%fd443, [%rd564+56];
	abs.f64 	%fd444, %fd443;
	st.local.f64 	[%rd565+56], %fd444;
	add.s64 	%rd1333, %rd1333, 8;
$L__BB1_67:
	setp.eq.s64 	%p80, %rd79, 0;
	@%p80 bra 	$L__BB1_73;
	and.b64  	%rd82, %rd20, 3;
	setp.lt.u64 	%p81, %rd79, 4;
	@%p81 bra 	$L__BB1_70;
	add.s64 	%rd566, %rd7, %rd1333;
	mov.b16 	%rs60, 0;
	st.local.u8 	[%rd566], %rs60;
	shl.b64 	%rd567, %rd1333, 3;
	add.s64 	%rd568, %rd18, %rd567;
	ld.local.f64 	%fd445, [%rd568];
	abs.f64 	%fd446, %fd445;
	add.s64 	%rd569, %rd1452, %rd567;
	st.local.f64 	[%rd569], %fd446;
	st.local.u8 	[%rd566+1], %rs60;
	ld.local.f64 	%fd447, [%rd568+8];
	abs.f64 	%fd448, %fd447;
	st.local.f64 	[%rd569+8], %fd448;
	st.local.u8 	[%rd566+2], %rs60;
	ld.local.f64 	%fd449, [%rd568+16];
	abs.f64 	%fd450, %fd449;
	st.local.f64 	[%rd569+16], %fd450;
	st.local.u8 	[%rd566+3], %rs60;
	ld.local.f64 	%fd451, [%rd568+24];
	abs.f64 	%fd452, %fd451;
	st.local.f64 	[%rd569+24], %fd452;
	add.s64 	%rd1333, %rd1333, 4;
$L__BB1_70:
	setp.eq.s64 	%p82, %rd82, 0;
	@%p82 bra 	$L__BB1_73;
	mov.b64 	%rd1336, 0;
$L__BB1_72:
	.pragma "nounroll";
	add.s64 	%rd571, %rd7, %rd1333;
	mov.b16 	%rs61, 0;
	st.local.u8 	[%rd571], %rs61;
	shl.b64 	%rd572, %rd1333, 3;
	add.s64 	%rd573, %rd18, %rd572;
	ld.local.f64 	%fd453, [%rd573];
	abs.f64 	%fd454, %fd453;
	add.s64 	%rd574, %rd1452, %rd572;
	st.local.f64 	[%rd574], %fd454;
	add.s64 	%rd1333, %rd1333, 1;
	add.s64 	%rd1336, %rd1336, 1;
	setp.ne.s64 	%p83, %rd1336, %rd82;
	@%p83 bra 	$L__BB1_72;
$L__BB1_73:
	setp.ne.s32 	%p84, %r407, 1;
	mov.f64 	%fd1925, 0d3FF0000000000000;
	@%p84 bra 	$L__BB1_89;
	setp.eq.s32 	%p85, %r404, 1;
	mov.f64 	%fd1872, 0d3FF0000000000000;
	mov.b64 	%rd1338, 0;
	@%p85 bra 	$L__BB1_83;
	and.b64  	%rd1338, %rd20, 2147483646;
	mov.f64 	%fd1872, 0d3FF0000000000000;
	mov.b64 	%rd1337, 0;
$L__BB1_76:
	shl.b64 	%rd577, %rd1337, 3;
	add.s64 	%rd91, %rd1452, %rd577;
	ld.local.f64 	%fd2, [%rd91];
	neg.f64 	%fd459, %fd2;
	fma.rn.f64 	%fd460, %fd2, 0dBFF71547652B82FE, 0d4338000000000000;
	{
	.reg .b32 %temp; 
	mov.b64 	{%r38, %temp}, %fd460;
	}
	mov.f64 	%fd461, 0dC338000000000000;
	add.rn.f64 	%fd462, %fd460, %fd461;
	fma.rn.f64 	%fd463, %fd462, 0dBFE62E42FEFA39EF, %fd459;
	fma.rn.f64 	%fd464, %fd462, 0dBC7ABC9E3B39803F, %fd463;
	fma.rn.f64 	%fd465, %fd464, 0d3E5ADE1569CE2BDF, 0d3E928AF3FCA213EA;
	fma.rn.f64 	%fd466, %fd465, %fd464, 0d3EC71DEE62401315;
	fma.rn.f64 	%fd467, %fd466, %fd464, 0d3EFA01997C89EB71;
	fma.rn.f64 	%fd468, %fd467, %fd464, 0d3F2A01A014761F65;
	fma.rn.f64 	%fd469, %fd468, %fd464, 0d3F56C16C1852B7AF;
	fma.rn.f64 	%fd470, %fd469, %fd464, 0d3F81111111122322;
	fma.rn.f64 	%fd471, %fd470, %fd464, 0d3FA55555555502A1;
	fma.rn.f64 	%fd472, %fd471, %fd464, 0d3FC5555555555511;
	fma.rn.f64 	%fd473, %fd472, %fd464, 0d3FE000000000000B;
	fma.rn.f64 	%fd474, %fd473, %fd464, 0d3FF0000000000000;
	fma.rn.f64 	%fd475, %fd474, %fd464, 0d3FF0000000000000;
	{
	.reg .b32 %temp; 
	mov.b64 	{%r39, %temp}, %fd475;
	}
	{
	.reg .b32 %temp; 
	mov.b64 	{%temp, %r40}, %fd475;
	}
	shl.b32 	%r481, %r38, 20;
	add.s32 	%r482, %r481, %r40;
	mov.b64 	%fd1870, {%r39, %r482};
	{
	.reg .b32 %temp; 
	mov.b64 	{%temp, %r483}, %fd459;
	}
	mov.b32 	%f28, %r483;
	abs.f32 	%f1, %f28;
	setp.lt.f32 	%p86, %f1, 0f4086232B;
	@%p86 bra 	$L__BB1_79;
	setp.gt.f64 	%p87, %fd2, 0d0000000000000000;
	mov.f64 	%fd476, 0d7FF0000000000000;
	sub.f64 	%fd477, %fd476, %fd2;
	selp.f64 	%fd1870, 0d0000000000000000, %fd477, %p87;
	setp.geu.f32 	%p88, %f1, 0f40874800;
	@%p88 bra 	$L__BB1_79;
	shr.u32 	%r484, %r38, 31;
	add.s32 	%r485, %r38, %r484;
	shr.s32 	%r486, %r485, 1;
	shl.b32 	%r487, %r486, 20;
	add.s32 	%r488, %r40, %r487;
	mov.b64 	%fd478, {%r39, %r488};
	sub.s32 	%r489, %r38, %r486;
	shl.b32 	%r490, %r489, 20;
	add.s32 	%r491, %r490, 1072693248;
	mov.b32 	%r492, 0;
	mov.b64 	%fd479, {%r492, %r491};
	mul.f64 	%fd1870, %fd479, %fd478;
$L__BB1_79:
	add.f64 	%fd480, %fd1870, %fd1870;
	add.f64 	%fd481, %fd1870, 0d3FF0000000000000;
	div.rn.f64 	%fd482, %fd480, %fd481;
	mov.f64 	%fd483, 0d3FF0000000000000;
	sub.f64 	%fd484, %fd483, %fd482;
	mul.f64 	%fd7, %fd1872, %fd484;
	ld.local.f64 	%fd8, [%rd91+8];
	neg.f64 	%fd485, %fd8;
	fma.rn.f64 	%fd486, %fd8, 0dBFF71547652B82FE, 0d4338000000000000;
	{
	.reg .b32 %temp; 
	mov.b64 	{%r41, %temp}, %fd486;
	}
	mov.f64 	%fd487, 0dC338000000000000;
	add.rn.f64 	%fd488, %fd486, %fd487;
	fma.rn.f64 	%fd489, %fd488, 0dBFE62E42FEFA39EF, %fd485;
	fma.rn.f64 	%fd490, %fd488, 0dBC7ABC9E3B39803F, %fd489;
	fma.rn.f64 	%fd491, %fd490, 0d3E5ADE1569CE2BDF, 0d3E928AF3FCA213EA;
	fma.rn.f64 	%fd492, %fd491, %fd490, 0d3EC71DEE62401315;
	fma.rn.f64 	%fd493, %fd492, %fd490, 0d3EFA01997C89EB71;
	fma.rn.f64 	%fd494, %fd493, %fd490, 0d3F2A01A014761F65;
	fma.rn.f64 	%fd495, %fd494, %fd490, 0d3F56C16C1852B7AF;
	fma.rn.f64 	%fd496, %fd495, %fd490, 0d3F81111111122322;
	fma.rn.f64 	%fd497, %fd496, %fd490, 0d3FA55555555502A1;
	fma.rn.f64 	%fd498, %fd497, %fd490, 0d3FC5555555555511;
	fma.rn.f64 	%fd499, %fd498, %fd490, 0d3FE000000000000B;
	fma.rn.f64 	%fd500, %fd499, %fd490, 0d3FF0000000000000;
	fma.rn.f64 	%fd501, %fd500, %fd490, 0d3FF0000000000000;
	{
	.reg .b32 %temp; 
	mov.b64 	{%r42, %temp}, %fd501;
	}
	{
	.reg .b32 %temp; 
	mov.b64 	{%temp, %r43}, %fd501;
	}
	shl.b32 	%r493, %r41, 20;
	add.s32 	%r494, %r493, %r43;
	mov.b64 	%fd1871, {%r42, %r494};
	{
	.reg .b32 %temp; 
	mov.b64 	{%temp, %r495}, %fd485;
	}
	mov.b32 	%f29, %r495;
	abs.f32 	%f2, %f29;
	setp.lt.f32 	%p89, %f2, 0f4086232B;
	@%p89 bra 	$L__BB1_82;
	setp.gt.f64 	%p90, %fd8, 0d0000000000000000;
	mov.f64 	%fd502, 0d7FF0000000000000;
	sub.f64 	%fd503, %fd502, %fd8;
	selp.f64 	%fd1871, 0d0000000000000000, %fd503, %p90;
	setp.geu.f32 	%p91, %f2, 0f40874800;
	@%p91 bra 	$L__BB1_82;
	shr.u32 	%r496, %r41, 31;
	add.s32 	%r497, %r41, %r496;
	shr.s32 	%r498, %r497, 1;
	shl.b32 	%r499, %r498, 20;
	add.s32 	%r500, %r43, %r499;
	mov.b64 	%fd504, {%r42, %r500};
	sub.s32 	%r501, %r41, %r498;
	shl.b32 	%r502, %r501, 20;
	add.s32 	%r503, %r502, 1072693248;
	mov.b32 	%r504, 0;
	mov.b64 	%fd505, {%r504, %r503};
	mul.f64 	%fd1871, %fd505, %fd504;
$L__BB1_82:
	add.f64 	%fd506, %fd1871, %fd1871;
	add.f64 	%fd507, %fd1871, 0d3FF0000000000000;
	div.rn.f64 	%fd508, %fd506, %fd507;
	mov.f64 	%fd509, 0d3FF0000000000000;
	sub.f64 	%fd510, %fd509, %fd508;
	mul.f64 	%fd1872, %fd7, %fd510;
	add.s64 	%rd1337, %rd1337, 2;
	setp.ne.s64 	%p92, %rd1337, %rd1338;
	@%p92 bra 	$L__BB1_76;
$L__BB1_83:
	and.b64  	%rd578, %rd20, 1;
	setp.eq.b64 	%p93, %rd578, 1;
	not.pred 	%p94, %p93;
	@%p94 bra 	$L__BB1_88;
	shl.b64 	%rd579, %rd1338, 3;
	add.s64 	%rd580, %rd1452, %rd579;
	ld.local.f64 	%fd16, [%rd580];
	neg.f64 	%fd511, %fd16;
	fma.rn.f64 	%fd512, %fd16, 0dBFF71547652B82FE, 0d4338000000000000;
	{
	.reg .b32 %temp; 
	mov.b64 	{%r44, %temp}, %fd512;
	}
	mov.f64 	%fd513, 0dC338000000000000;
	add.rn.f64 	%fd514, %fd512, %fd513;
	fma.rn.f64 	%fd515, %fd514, 0dBFE62E42FEFA39EF, %fd511;
	fma.rn.f64 	%fd516, %fd514, 0dBC7ABC9E3B39803F, %fd515;
	fma.rn.f64 	%fd517, %fd516, 0d3E5ADE1569CE2BDF, 0d3E928AF3FCA213EA;
	fma.rn.f64 	%fd518, %fd517, %fd516, 0d3EC71DEE62401315;
	fma.rn.f64 	%fd519, %fd518, %fd516, 0d3EFA01997C89EB71;
	fma.rn.f64 	%fd520, %fd519, %fd516, 0d3F2A01A014761F65;
	fma.rn.f64 	%fd521, %fd520, %fd516, 0d3F56C16C1852B7AF;
	fma.rn.f64 	%fd522, %fd521, %fd516, 0d3F81111111122322;
	fma.rn.f64 	%fd523, %fd522, %fd516, 0d3FA55555555502A1;
	fma.rn.f64 	%fd524, %fd523, %fd516, 0d3FC5555555555511;
	fma.rn.f64 	%fd525, %fd524, %fd516, 0d3FE000000000000B;
	fma.rn.f64 	%fd526, %fd525, %fd516, 0d3FF0000000000000;
	fma.rn.f64 	%fd527, %fd526, %fd516, 0d3FF0000000000000;
	{
	.reg .b32 %temp; 
	mov.b64 	{%r45, %temp}, %fd527;
	}
	{
	.reg .b32 %temp; 
	mov.b64 	{%temp, %r46}, %fd527;
	}
	shl.b32 	%r505, %r44, 20;
	add.s32 	%r506, %r505, %r46;
	mov.b64 	%fd1874, {%r45, %r506};
	{
	.reg .b32 %temp; 
	mov.b64 	{%temp, %r507}, %fd511;
	}
	mov.b32 	%f30, %r507;
	abs.f32 	%f3, %f30;
	setp.lt.f32 	%p95, %f3, 0f4086232B;
	@%p95 bra 	$L__BB1_87;
	setp.gt.f64 	%p96, %fd16, 0d0000000000000000;
	mov.f64 	%fd528, 0d7FF0000000000000;
	sub.f64 	%fd529, %fd528, %fd16;
	selp.f64 	%fd1874, 0d0000000000000000, %fd529, %p96;
	setp.geu.f32 	%p97, %f3, 0f40874800;
	@%p97 bra 	$L__BB1_87;
	shr.u32 	%r508, %r44, 31;
	add.s32 	%r509, %r44, %r508;
	shr.s32 	%r510, %r509, 1;
	shl.b32 	%r511, %r510, 20;
	add.s32 	%r512, %r46, %r511;
	mov.b64 	%fd530, {%r45, %r512};
	sub.s32 	%r513, %r44, %r510;
	shl.b32 	%r514, %r513, 20;
	add.s32 	%r515, %r514, 1072693248;
	mov.b32 	%r516, 0;
	mov.b64 	%fd531, {%r516, %r515};
	mul.f64 	%fd1874, %fd531, %fd530;
$L__BB1_87:
	add.f64 	%fd532, %fd1874, %fd1874;
	add.f64 	%fd533, %fd1874, 0d3FF0000000000000;
	div.rn.f64 	%fd534, %fd532, %fd533;
	mov.f64 	%fd535, 0d3FF0000000000000;
	sub.f64 	%fd536, %fd535, %fd534;
	mul.f64 	%fd1872, %fd1872, %fd536;
$L__BB1_88:
	add.f64 	%fd537, %fd1872, 0d3FF0000000000000;
	mul.f64 	%fd538, %fd537, 0d3FE0000000000000;
	setp.eq.s32 	%p98, %r37, 0;
	mov.f64 	%fd539, 0d3FF0000000000000;
	sub.f64 	%fd540, %fd539, %fd538;
	selp.f64 	%fd1925, %fd538, %fd540, %p98;
$L__BB1_89:
	mov.b32 	%r517, 1127219200;
	mov.b32 	%r518, -2147483648;
	mov.b64 	%fd25, {%r518, %r517};
	mov.f64 	%fd1877, 0d0000000000000000;
	mov.b64 	%rd1339, 0;
$L__BB1_90:
	shl.b64 	%rd582, %rd1339, 3;
	add.s64 	%rd583, %rd1452, %rd582;
	ld.local.f64 	%fd27, [%rd583];
	neg.f64 	%fd28, %fd27;
	setp.lt.f64 	%p99, %fd27, 0dC03E000000000000;
	mov.f64 	%fd1881, %fd28;
	@%p99 bra 	$L__BB1_102;
	setp.gt.f64 	%p100, %fd27, 0d403E000000000000;
	mov.f64 	%fd1881, 0d0000000000000000;
	@%p100 bra 	$L__BB1_102;
	fma.rn.f64 	%fd543, %fd28, 0d3FF71547652B82FE, 0d4338000000000000;
	{
	.reg .b32 %temp; 
	mov.b64 	{%r47, %temp}, %fd543;
	}
	mov.f64 	%fd544, 0dC338000000000000;
	add.rn.f64 	%fd545, %fd543, %fd544;
	fma.rn.f64 	%fd546, %fd545, 0dBFE62E42FEFA39EF, %fd28;
	fma.rn.f64 	%fd547, %fd545, 0dBC7ABC9E3B39803F, %fd546;
	fma.rn.f64 	%fd548, %fd547, 0d3E5ADE1569CE2BDF, 0d3E928AF3FCA213EA;
	fma.rn.f64 	%fd549, %fd548, %fd547, 0d3EC71DEE62401315;
	fma.rn.f64 	%fd550, %fd549, %fd547, 0d3EFA01997C89EB71;
	fma.rn.f64 	%fd551, %fd550, %fd547, 0d3F2A01A014761F65;
	fma.rn.f64 	%fd552, %fd551, %fd547, 0d3F56C16C1852B7AF;
	fma.rn.f64 	%fd553, %fd552, %fd547, 0d3F81111111122322;
	fma.rn.f64 	%fd554, %fd553, %fd547, 0d3FA55555555502A1;
	fma.rn.f64 	%fd555, %fd554, %fd547, 0d3FC5555555555511;
	fma.rn.f64 	%fd556, %fd555, %fd547, 0d3FE000000000000B;
	fma.rn.f64 	%fd557, %fd556, %fd547, 0d3FF0000000000000;
	fma.rn.f64 	%fd558, %fd557, %fd547, 0d3FF0000000000000;
	{
	.reg .b32 %temp; 
	mov.b64 	{%r48, %temp}, %fd558;
	}
	{
	.reg .b32 %temp; 
	mov.b64 	{%temp, %r49}, %fd558;
	}
	shl.b32 	%r519, %r47, 20;
	add.s32 	%r520, %r519, %r49;
	mov.b64 	%fd1878, {%r48, %r520};
	{
	.reg .b32 %temp; 
	mov.b64 	{%temp, %r521}, %fd28;
	}
	mov.b32 	%f31, %r521;
	abs.f32 	%f4, %f31;
	setp.lt.f32 	%p101, %f4, 0f4086232B;
	@%p101 bra 	$L__BB1_95;
	setp.gt.f64 	%p102, %fd27, 0d0000000000000000;
	mov.f64 	%fd559, 0d7FF0000000000000;
	sub.f64 	%fd560, %fd559, %fd27;
	selp.f64 	%fd1878, 0d0000000000000000, %fd560, %p102;
	setp.geu.f32 	%p103, %f4, 0f40874800;
	@%p103 bra 	$L__BB1_95;
	shr.u32 	%r522, %r47, 31;
	add.s32 	%r523, %r47, %r522;
	shr.s32 	%r524, %r523, 1;
	shl.b32 	%r525, %r524, 20;
	add.s32 	%r526, %r49, %r525;
	mov.b64 	%fd561, {%r48, %r526};
	sub.s32 	%r527, %r47, %r524;
	shl.b32 	%r528, %r527, 20;
	add.s32 	%r529, %r528, 1072693248;
	mov.b32 	%r530, 0;
	mov.b64 	%fd562, {%r530, %r529};
	mul.f64 	%fd1878, %fd562, %fd561;
$L__BB1_95:
	add.f64 	%fd1879, %fd1878, 0d3FF0000000000000;
	{
	.reg .b32 %temp; 
	mov.b64 	{%temp, %r1108}, %fd1879;
	}
	{
	.reg .b32 %temp; 
	mov.b64 	{%r1109, %temp}, %fd1879;
	}
	setp.gt.s32 	%p104, %r1108, 1048575;
	mov.b32 	%r1110, -1023;
	@%p104 bra 	$L__BB1_97;
	mul.f64 	%fd1879, %fd1879, 0d4350000000000000;
	{
	.reg .b32 %temp; 
	mov.b64 	{%temp, %r1108}, %fd1879;
	}
	{
	.reg .b32 %temp; 
	mov.b64 	{%r1109, %temp}, %fd1879;
	}
	mov.b32 	%r1110, -1077;
$L__BB1_97:
	add.s32 	%r533, %r1108, -1;
	setp.gt.u32 	%p105, %r533, 2146435070;
	@%p105 bra 	$L__BB1_101;
	shr.u32 	%r536, %r1108, 20;
	add.s32 	%r1111, %r1110, %r536;
	and.b32  	%r537, %r1108, 1048575;
	or.b32  	%r538, %r537, 1072693248;
	mov.b64 	%fd1880, {%r1109, %r538};
	setp.lt.u32 	%p107, %r538, 1073127583;
	@%p107 bra 	$L__BB1_100;
	{
	.reg .b32 %temp; 
	mov.b64 	{%r539, %temp}, %fd1880;
	}
	{
	.reg .b32 %temp; 
	mov.b64 	{%temp, %r540}, %fd1880;
	}
	add.s32 	%r541, %r540, -1048576;
	mov.b64 	%fd1880, {%r539, %r541};
	add.s32 	%r1111, %r1111, 1;
$L__BB1_100:
	add.f64 	%fd564, %fd1880, 0dBFF0000000000000;
	add.f64 	%fd565, %fd1880, 0d3FF0000000000000;
	rcp.approx.ftz.f64 	%fd566, %fd565;
	neg.f64 	%fd567, %fd565;
	fma.rn.f64 	%fd568, %fd567, %fd566, 0d3FF0000000000000;
	fma.rn.f64 	%fd569, %fd568, %fd568, %fd568;
	fma.rn.f64 	%fd570, %fd569, %fd566, %fd566;
	mul.f64 	%fd571, %fd564, %fd570;
	fma.rn.f64 	%fd572, %fd564, %fd570, %fd571;
	mul.f64 	%fd573, %fd572, %fd572;
	fma.rn.f64 	%fd574, %fd573, 0d3EB1380B3AE80F1E, 0d3ED0EE258B7A8B04;
	fma.rn.f64 	%fd575, %fd574, %fd573, 0d3EF3B2669F02676F;
	fma.rn.f64 	%fd576, %fd575, %fd573, 0d3F1745CBA9AB0956;
	fma.rn.f64 	%fd577, %fd576, %fd573, 0d3F3C71C72D1B5154;
	fma.rn.f64 	%fd578, %fd577, %fd573, 0d3F624924923BE72D;
	fma.rn.f64 	%fd579, %fd578, %fd573, 0d3F8999999999A3C4;
	fma.rn.f64 	%fd580, %fd579, %fd573, 0d3FB5555555555554;
	sub.f64 	%fd581, %fd564, %fd572;
	add.f64 	%fd582, %fd581, %fd581;
	neg.f64 	%fd583, %fd572;
	fma.rn.f64 	%fd584, %fd583, %fd564, %fd582;
	mul.f64 	%fd585, %fd570, %fd584;
	mul.f64 	%fd586, %fd573, %fd580;
	fma.rn.f64 	%fd587, %fd586, %fd572, %fd585;
	xor.b32  	%r542, %r1111, -2147483648;
	mov.b32 	%r543, 1127219200;
	mov.b64 	%fd588, {%r542, %r543};
	sub.f64 	%fd589, %fd588, %fd25;
	fma.rn.f64 	%fd590, %fd589, 0d3FE62E42FEFA39EF, %fd572;
	fma.rn.f64 	%fd591, %fd589, 0dBFE62E42FEFA39EF, %fd590;
	sub.f64 	%fd592, %fd591, %fd572;
	sub.f64 	%fd593, %fd587, %fd592;
	fma.rn.f64 	%fd594, %fd589, 0d3C7ABC9E3B39803F, %fd593;
	add.f64 	%fd1881, %fd590, %fd594;
	bra.uni 	$L__BB1_102;
$L__BB1_101:
	fma.rn.f64 	%fd563, %fd1879, 0d7FF0000000000000, 0d7FF0000000000000;
	{
	.reg .b32 %temp; 
	mov.b64 	{%temp, %r534}, %fd1879;
	}
	and.b32  	%r535, %r534, 2147483647;
	setp.eq.s32 	%p106, %r535, 0;
	selp.f64 	%fd1881, 0dFFF0000000000000, %fd563, %p106;
$L__BB1_102:
	add.f64 	%fd1877, %fd1877, %fd1881;
	add.s64 	%rd1339, %rd1339, 1;
	setp.ne.s64 	%p108, %rd1339, %rd20;
	@%p108 bra 	$L__BB1_90;
	setp.lt.u32 	%p109, %r404, 2;
	@%p109 bra 	$L__BB1_109;
	mov.b64 	%rd1340, 1;
$L__BB1_105:
	shl.b64 	%rd585, %rd1340, 3;
	add.s64 	%rd586, %rd1452, %rd585;
	ld.local.f64 	%fd43, [%rd586];
	add.s64 	%rd587, %rd5, %rd585;
	ld.local.u64 	%rd97, [%rd587];
	cvt.u32.u64 	%r1113, %rd1340;
$L__BB1_106:
	add.s32 	%r62, %r1113, -1;
	mul.wide.u32 	%rd588, %r62, 8;
	add.s64 	%rd98, %rd1452, %rd588;
	ld.local.f64 	%fd44, [%rd98];
	setp.leu.f64 	%p110, %fd44, %fd43;
	@%p110 bra 	$L__BB1_108;
	st.local.f64 	[%rd98+8], %fd44;
	add.s64 	%rd590, %rd5, %rd588;
	ld.local.u64 	%rd591, [%rd590];
	st.local.u64 	[%rd590+8], %rd591;
	setp.gt.s32 	%p111, %r1113, 1;
	mov.u32 	%r1113, %r62;
	@%p111 bra 	$L__BB1_106;
$L__BB1_108:
	mul.wide.s32 	%rd592, %r1113, 8;
	add.s64 	%rd593, %rd1452, %rd592;
	st.local.f64 	[%rd593], %fd43;
	add.s64 	%rd594, %rd5, %rd592;
	st.local.u64 	[%rd594], %rd97;
	add.s64 	%rd1340, %rd1340, 1;
	setp.ne.s64 	%p112, %rd1340, %rd20;
	@%p112 bra 	$L__BB1_105;
$L__BB1_109:
	cvt.rn.f64.u32 	%fd45, %r404;
	mul.f64 	%fd595, %fd45, 0d3FE0000000000000;
	mov.f64 	%fd596, 0d3FE0000000000000;
	add.rz.f64 	%fd597, %fd595, %fd596;
	cvt.rzi.f64.f64 	%fd46, %fd597;
	setp.leu.f64 	%p113, %fd46, 0d3FF0000000000000;
	mov.b32 	%r1114, 0;
	@%p113 bra 	$L__BB1_112;
	cvt.rzi.u64.f64 	%rd595, %fd46;
	shl.b64 	%rd596, %rd595, 3;
	add.s64 	%rd597, %rd1452, %rd596;
	ld.local.f64 	%fd598, [%rd597+-8];
	ld.local.f64 	%fd47, [%rd1452];
	sub.f64 	%fd599, %fd598, %fd47;
	add.f64 	%fd600, %fd46, 0dBFF0000000000000;
	div.rn.f64 	%fd48, %fd599, %fd600;
	setp.leu.f64 	%p114, %fd48, 0d3E112E0BE826D695;
	@%p114 bra 	$L__BB1_112;
	div.rn.f64 	%fd601, %fd47, %fd48;
	add.f64 	%fd602, %fd601, 0dBFF0000000000000;
	mov.f64 	%fd603, 0d3FE0000000000000;
	copysign.f64 	%fd604, %fd602, %fd603;
	add.rz.f64 	%fd605, %fd602, %fd604;
	cvt.rzi.f64.f64 	%fd606, %fd605;
	cvt.rzi.s32.f64 	%r546, %fd606;
	max.s32 	%r1114, %r546, 0;
$L__BB1_112:
	setp.lt.u32 	%p115, %r7, 15;
	mov.b64 	%rd1343, 0;
	@%p115 bra 	$L__BB1_115;
	and.b64  	%rd1343, %rd20, 2147483632;
	mov.b64 	%rd1341, 0;
$L__BB1_114:
	.pragma "nounroll";
	shl.b64 	%rd600, %rd1341, 3;
	add.s64 	%rd601, %rd5, %rd600;
	ld.local.u64 	%rd602, [%rd601];
	add.s64 	%rd603, %rd6, %rd602;
	ld.local.u8 	%rs62, [%rd603];
	add.s64 	%rd604, %rd7, %rd1341;
	ld.local.u8 	%rs63, [%rd604];
	xor.b16  	%rs64, %rs63, %rs62;
	add.s64 	%rd605, %rd8, %rd602;
	st.local.u8 	[%rd605], %rs64;
	ld.local.u64 	%rd606, [%rd601+8];
	add.s64 	%rd607, %rd6, %rd606;
	ld.local.u8 	%rs65, [%rd607];
	ld.local.u8 	%rs66, [%rd604+1];
	xor.b16  	%rs67, %rs66, %rs65;
	add.s64 	%rd608, %rd8, %rd606;
	st.local.u8 	[%rd608], %rs67;
	ld.local.u64 	%rd609, [%rd601+16];
	add.s64 	%rd610, %rd6, %rd609;
	ld.local.u8 	%rs68, [%rd610];
	ld.local.u8 	%rs69, [%rd604+2];
	xor.b16  	%rs70, %rs69, %rs68;
	add.s64 	%rd611, %rd8, %rd609;
	st.local.u8 	[%rd611], %rs70;
	ld.local.u64 	%rd612, [%rd601+24];
	add.s64 	%rd613, %rd6, %rd612;
	ld.local.u8 	%rs71, [%rd613];
	ld.local.u8 	%rs72, [%rd604+3];
	xor.b16  	%rs73, %rs72, %rs71;
	add.s64 	%rd614, %rd8, %rd612;
	st.local.u8 	[%rd614], %rs73;
	ld.local.u64 	%rd615, [%rd601+32];
	add.s64 	%rd616, %rd6, %rd615;
	ld.local.u8 	%rs74, [%rd616];
	ld.local.u8 	%rs75, [%rd604+4];
	xor.b16  	%rs76, %rs75, %rs74;
	add.s64 	%rd617, %rd8, %rd615;
	st.local.u8 	[%rd617], %rs76;
	ld.local.u64 	%rd618, [%rd601+40];
	add.s64 	%rd619, %rd6, %rd618;
	ld.local.u8 	%rs77, [%rd619];
	ld.local.u8 	%rs78, [%rd604+5];
	xor.b16  	%rs79, %rs78, %rs77;
	add.s64 	%rd620, %rd8, %rd618;
	st.local.u8 	[%rd620], %rs79;
	ld.local.u64 	%rd621, [%rd601+48];
	add.s64 	%rd622, %rd6, %rd621;
	ld.local.u8 	%rs80, [%rd622];
	ld.local.u8 	%rs81, [%rd604+6];
	xor.b16  	%rs82, %rs81, %rs80;
	add.s64 	%rd623, %rd8, %rd621;
	st.local.u8 	[%rd623], %rs82;
	ld.local.u64 	%rd624, [%rd601+56];
	add.s64 	%rd625, %rd6, %rd624;
	ld.local.u8 	%rs83, [%rd625];
	ld.local.u8 	%rs84, [%rd604+7];
	xor.b16  	%rs85, %rs84, %rs83;
	add.s64 	%rd626, %rd8, %rd624;
	st.local.u8 	[%rd626], %rs85;
	ld.local.u64 	%rd627, [%rd601+64];
	add.s64 	%rd628, %rd6, %rd627;
	ld.local.u8 	%rs86, [%rd628];
	ld.local.u8 	%rs87, [%rd604+8];
	xor.b16  	%rs88, %rs87, %rs86;
	add.s64 	%rd629, %rd8, %rd627;
	st.local.u8 	[%rd629], %rs88;
	ld.local.u64 	%rd630, [%rd601+72];
	add.s64 	%rd631, %rd6, %rd630;
	ld.local.u8 	%rs89, [%rd631];
	ld.local.u8 	%rs90, [%rd604+9];
	xor.b16  	%rs91, %rs90, %rs89;
	add.s64 	%rd632, %rd8, %rd630;
	st.local.u8 	[%rd632], %rs91;
	ld.local.u64 	%rd633, [%rd601+80];
	add.s64 	%rd634, %rd6, %rd633;
	ld.local.u8 	%rs92, [%rd634];
	ld.local.u8 	%rs93, [%rd604+10];
	xor.b16  	%rs94, %rs93, %rs92;
	add.s64 	%rd635, %rd8, %rd633;
	st.local.u8 	[%rd635], %rs94;
	ld.local.u64 	%rd636, [%rd601+88];
	add.s64 	%rd637, %rd6, %rd636;
	ld.local.u8 	%rs95, [%rd637];
	ld.local.u8 	%rs96, [%rd604+11];
	xor.b16  	%rs97, %rs96, %rs95;
	add.s64 	%rd638, %rd8, %rd636;
	st.local.u8 	[%rd638], %rs97;
	ld.local.u64 	%rd639, [%rd601+96];
	add.s64 	%rd640, %rd6, %rd639;
	ld.local.u8 	%rs98, [%rd640];
	ld.local.u8 	%rs99, [%rd604+12];
	xor.b16  	%rs100, %rs99, %rs98;
	add.s64 	%rd641, %rd8, %rd639;
	st.local.u8 	[%rd641], %rs100;
	ld.local.u64 	%rd642, [%rd601+104];
	add.s64 	%rd643, %rd6, %rd642;
	ld.local.u8 	%rs101, [%rd643];
	ld.local.u8 	%rs102, [%rd604+13];
	xor.b16  	%rs103, %rs102, %rs101;
	add.s64 	%rd644, %rd8, %rd642;
	st.local.u8 	[%rd644], %rs103;
	ld.local.u64 	%rd645, [%rd601+112];
	add.s64 	%rd646, %rd6, %rd645;
	ld.local.u8 	%rs104, [%rd646];
	ld.local.u8 	%rs105, [%rd604+14];
	xor.b16  	%rs106, %rs105, %rs104;
	add.s64 	%rd647, %rd8, %rd645;
	st.local.u8 	[%rd647], %rs106;
	ld.local.u64 	%rd648, [%rd601+120];
	add.s64 	%rd649, %rd6, %rd648;
	ld.local.u8 	%rs107, [%rd649];
	ld.local.u8 	%rs108, [%rd604+15];
	xor.b16  	%rs109, %rs108, %rs107;
	add.s64 	%rd650, %rd8, %rd648;
	st.local.u8 	[%rd650], %rs109;
	add.s64 	%rd1341, %rd1341, 16;
	setp.ne.s64 	%p116, %rd1341, %rd1343;
	@%p116 bra 	$L__BB1_114;
$L__BB1_115:
	setp.eq.s64 	%p117, %rd21, 0;
	@%p117 bra 	$L__BB1_124;
	and.b64  	%rd104, %rd20, 7;
	setp.lt.u64 	%p118, %rd21, 8;
	@%p118 bra 	$L__BB1_118;
	shl.b64 	%rd651, %rd1343, 3;
	add.s64 	%rd652, %rd5, %rd651;
	ld.local.u64 	%rd653, [%rd652];
	add.s64 	%rd654, %rd6, %rd653;
	ld.local.u8 	%rs110, [%rd654];
	add.s64 	%rd655, %rd7, %rd1343;
	ld.local.u8 	%rs111, [%rd655];
	xor.b16  	%rs112, %rs111, %rs110;
	add.s64 	%rd656, %rd8, %rd653;
	st.local.u8 	[%rd656], %rs112;
	ld.local.u64 	%rd657, [%rd652+8];
	add.s64 	%rd658, %rd6, %rd657;
	ld.local.u8 	%rs113, [%rd658];
	ld.local.u8 	%rs114, [%rd655+1];
	xor.b16  	%rs115, %rs114, %rs113;
	add.s64 	%rd659, %rd8, %rd657;
	st.local.u8 	[%rd659], %rs115;
	ld.local.u64 	%rd660, [%rd652+16];
	add.s64 	%rd661, %rd6, %rd660;
	ld.local.u8 	%rs116, [%rd661];
	ld.local.u8 	%rs117, [%rd655+2];
	xor.b16  	%rs118, %rs117, %rs116;
	add.s64 	%rd662, %rd8, %rd660;
	st.local.u8 	[%rd662], %rs118;
	ld.local.u64 	%rd663, [%rd652+24];
	add.s64 	%rd664, %rd6, %rd663;
	ld.local.u8 	%rs119, [%rd664];
	ld.local.u8 	%rs120, [%rd655+3];
	xor.b16  	%rs121, %rs120, %rs119;
	add.s64 	%rd665, %rd8, %rd663;
	st.local.u8 	[%rd665], %rs121;
	ld.local.u64 	%rd666, [%rd652+32];
	add.s64 	%rd667, %rd6, %rd666;
	ld.local.u8 	%rs122, [%rd667];
	ld.local.u8 	%rs123, [%rd655+4];
	xor.b16  	%rs124, %rs123, %rs122;
	add.s64 	%rd668, %rd8, %rd666;
	st.local.u8 	[%rd668], %rs124;
	ld.local.u64 	%rd669, [%rd652+40];
	add.s64 	%rd670, %rd6, %rd669;
	ld.local.u8 	%rs125, [%rd670];
	ld.local.u8 	%rs126, [%rd655+5];
	xor.b16  	%rs127, %rs126, %rs125;
	add.s64 	%rd671, %rd8, %rd669;
	st.local.u8 	[%rd671], %rs127;
	ld.local.u64 	%rd672, [%rd652+48];
	add.s64 	%rd673, %rd6, %rd672;
	ld.local.u8 	%rs128, [%rd673];
	ld.local.u8 	%rs129, [%rd655+6];
	xor.b16  	%rs130, %rs129, %rs128;
	add.s64 	%rd674, %rd8, %rd672;
	st.local.u8 	[%rd674], %rs130;
	ld.local.u64 	%rd675, [%rd652+56];
	add.s64 	%rd676, %rd6, %rd675;
	ld.local.u8 	%rs131, [%rd676];
	ld.local.u8 	%rs132, [%rd655+7];
	xor.b16  	%rs133, %rs132, %rs131;
	add.s64 	%rd677, %rd8, %rd675;
	st.local.u8 	[%rd677], %rs133;
	add.s64 	%rd1343, %rd1343, 8;
$L__BB1_118:
	setp.eq.s64 	%p119, %rd104, 0;
	@%p119 bra 	$L__BB1_124;
	and.b64  	%rd107, %rd20, 3;
	setp.lt.u64 	%p120, %rd104, 4;
	@%p120 bra 	$L__BB1_121;
	shl.b64 	%rd678, %rd1343, 3;
	add.s64 	%rd679, %rd5, %rd678;
	ld.local.u64 	%rd680, [%rd679];
	add.s64 	%rd681, %rd6, %rd680;
	ld.local.u8 	%rs134, [%rd681];
	add.s64 	%rd682, %rd7, %rd1343;
	ld.local.u8 	%rs135, [%rd682];
	xor.b16  	%rs136, %rs135, %rs134;
	add.s64 	%rd683, %rd8, %rd680;
	st.local.u8 	[%rd683], %rs136;
	ld.local.u64 	%rd684, [%rd679+8];
	add.s64 	%rd685, %rd6, %rd684;
	ld.local.u8 	%rs137, [%rd685];
	ld.local.u8 	%rs138, [%rd682+1];
	xor.b16  	%rs139, %rs138, %rs137;
	add.s64 	%rd686, %rd8, %rd684;
	st.local.u8 	[%rd686], %rs139;
	ld.local.u64 	%rd687, [%rd679+16];
	add.s64 	%rd688, %rd6, %rd687;
	ld.local.u8 	%rs140, [%rd688];
	ld.local.u8 	%rs141, [%rd682+2];
	xor.b16  	%rs142, %rs141, %rs140;
	add.s64 	%rd689, %rd8, %rd687;
	st.local.u8 	[%rd689], %rs142;
	ld.local.u64 	%rd690, [%rd679+24];
	add.s64 	%rd691, %rd6, %rd690;
	ld.local.u8 	%rs143, [%rd691];
	ld.local.u8 	%rs144, [%rd682+3];
	xor.b16  	%rs145, %rs144, %rs143;
	add.s64 	%rd692, %rd8, %rd690;
	st.local.u8 	[%rd692], %rs145;
	add.s64 	%rd1343, %rd1343, 4;
$L__BB1_121:
	setp.eq.s64 	%p121, %rd107, 0;
	@%p121 bra 	$L__BB1_124;
	mov.b64 	%rd1346, 0;
$L__BB1_123:
	.pragma "nounroll";
	shl.b64 	%rd694, %rd1343, 3;
	add.s64 	%rd695, %rd5, %rd694;
	ld.local.u64 	%rd696, [%rd695];
	add.s64 	%rd697, %rd6, %rd696;
	ld.local.u8 	%rs146, [%rd697];
	add.s64 	%rd698, %rd7, %rd1343;
	ld.local.u8 	%rs147, [%rd698];
	xor.b16  	%rs148, %rs147, %rs146;
	add.s64 	%rd699, %rd8, %rd696;
	st.local.u8 	[%rd699], %rs148;
	add.s64 	%rd1343, %rd1343, 1;
	add.s64 	%rd1346, %rd1346, 1;
	setp.ne.s64 	%p122, %rd1346, %rd107;
	@%p122 bra 	$L__BB1_123;
$L__BB1_124:
	setp.ne.s32 	%p123, %r37, 0;
	setp.ne.s32 	%p124, %r407, 0;
	and.pred  	%p125, %p124, %p123;
	@%p125 bra 	$L__BB1_156;
	mov.b64 	%rd1347, 0;
	mov.f64 	%fd1891, %fd1877;
$L__BB1_126:
	add.s64 	%rd701, %rd7, %rd1347;
	ld.local.u8 	%rs149, [%rd701];
	setp.ne.s16 	%p126, %rs149, 1;
	@%p126 bra 	$L__BB1_151;
	shl.b64 	%rd702, %rd1347, 3;
	add.s64 	%rd703, %rd1452, %rd702;
	ld.local.f64 	%fd50, [%rd703];
	setp.gt.f64 	%p127, %fd50, 0d403E000000000000;
	mov.f64 	%fd1886, %fd50;
	@%p127 bra 	$L__BB1_139;
	setp.lt.f64 	%p128, %fd50, 0dC03E000000000000;
	mov.f64 	%fd1886, 0d0000000000000000;
	@%p128 bra 	$L__BB1_139;
	fma.rn.f64 	%fd608, %fd50, 0d3FF71547652B82FE, 0d4338000000000000;
	{
	.reg .b32 %temp; 
	mov.b64 	{%r66, %temp}, %fd608;
	}
	mov.f64 	%fd609, 0dC338000000000000;
	add.rn.f64 	%fd610, %fd608, %fd609;
	fma.rn.f64 	%fd611, %fd610, 0dBFE62E42FEFA39EF, %fd50;
	fma.rn.f64 	%fd612, %fd610, 0dBC7ABC9E3B39803F, %fd611;
	fma.rn.f64 	%fd613, %fd612, 0d3E5ADE1569CE2BDF, 0d3E928AF3FCA213EA;
	fma.rn.f64 	%fd614, %fd613, %fd612, 0d3EC71DEE62401315;
	fma.rn.f64 	%fd615, %fd614, %fd612, 0d3EFA01997C89EB71;
	fma.rn.f64 	%fd616, %fd615, %fd612, 0d3F2A01A014761F65;
	fma.rn.f64 	%fd617, %fd616, %fd612, 0d3F56C16C1852B7AF;
	fma.rn.f64 	%fd618, %fd617, %fd612, 0d3F81111111122322;
	fma.rn.f64 	%fd619, %fd618, %fd612, 0d3FA55555555502A1;
	fma.rn.f64 	%fd620, %fd619, %fd612, 0d3FC5555555555511;
	fma.rn.f64 	%fd621, %fd620, %fd612, 0d3FE000000000000B;
	fma.rn.f64 	%fd622, %fd621, %fd612, 0d3FF0000000000000;
	fma.rn.f64 	%fd623, %fd622, %fd612, 0d3FF0000000000000;
	{
	.reg .b32 %temp; 
	mov.b64 	{%r67, %temp}, %fd623;
	}
	{
	.reg .b32 %temp; 
	mov.b64 	{%temp, %r68}, %fd623;
	}
	shl.b32 	%r547, %r66, 20;
	add.s32 	%r548, %r547, %r68;
	mov.b64 	%fd1883, {%r67, %r548};
	{
	.reg .b32 %temp; 
	mov.b64 	{%temp, %r549}, %fd50;
	}
	mov.b32 	%f32, %r549;
	abs.f32 	%f5, %f32;
	setp.lt.f32 	%p129, %f5, 0f4086232B;
	@%p129 bra 	$L__BB1_132;
	setp.lt.f64 	%p130, %fd50, 0d0000000000000000;
	add.f64 	%fd624, %fd50, 0d7FF0000000000000;
	selp.f64 	%fd1883, 0d0000000000000000, %fd624, %p130;
	setp.geu.f32 	%p131, %f5, 0f40874800;
	@%p131 bra 	$L__BB1_132;
	shr.u32 	%r550, %r66, 31;
	add.s32 	%r551, %r66, %r550;
	shr.s32 	%r552, %r551, 1;
	shl.b32 	%r553, %r552, 20;
	add.s32 	%r554, %r68, %r553;
	mov.b64 	%fd625, {%r67, %r554};
	sub.s32 	%r555, %r66, %r552;
	shl.b32 	%r556, %r555, 20;
	add.s32 	%r557, %r556, 1072693248;
	mov.b32 	%r558, 0;
	mov.b64 	%fd626, {%r558, %r557};
	mul.f64 	%fd1883, %fd626, %fd625;
$L__BB1_132:
	add.f64 	%fd1884, %fd1883, 0d3FF0000000000000;
	{
	.reg .b32 %temp; 
	mov.b64 	{%temp, %r1115}, %fd1884;
	}
	{
	.reg .b32 %temp; 
	mov.b64 	{%r1116, %temp}, %fd1884;
	}
	setp.gt.s32 	%p132, %r1115, 1048575;
	mov.b32 	%r1117, -1023;
	@%p132 bra 	$L__BB1_134;
	mul.f64 	%fd1884, %fd1884, 0d4350000000000000;
	{
	.reg .b32 %temp; 
	mov.b64 	{%temp, %r1115}, %fd1884;
	}
	{
	.reg .b32 %temp; 
	mov.b64 	{%r1116, %temp}, %fd1884;
	}
	mov.b32 	%r1117, -1077;
$L__BB1_134:
	add.s32 	%r561, %r1115, -1;
	setp.gt.u32 	%p133, %r561, 2146435070;
	@%p133 bra 	$L__BB1_138;
	shr.u32 	%r564, %r1115, 20;
	add.s32 	%r1118, %r1117, %r564;
	and.b32  	%r565, %r1115, 1048575;
	or.b32  	%r566, %r565, 1072693248;
	mov.b64 	%fd1885, {%r1116, %r566};
	setp.lt.u32 	%p135, %r566, 1073127583;
	@%p135 bra 	$L__BB1_137;
	{
	.reg .b32 %temp; 
	mov.b64 	{%r567, %temp}, %fd1885;
	}
	{
	.reg .b32 %temp; 
	mov.b64 	{%temp, %r568}, %fd1885;
	}
	add.s32 	%r569, %r568, -1048576;
	mov.b64 	%fd1885, {%r567, %r569};
	add.s32 	%r1118, %r1118, 1;
$L__BB1_137:
	add.f64 	%fd628, %fd1885, 0dBFF0000000000000;
	add.f64 	%fd629, %fd1885, 0d3FF0000000000000;
	rcp.approx.ftz.f64 	%fd630, %fd629;
	neg.f64 	%fd631, %fd629;
	fma.rn.f64 	%fd632, %fd631, %fd630, 0d3FF0000000000000;
	fma.rn.f64 	%fd633, %fd632, %fd632, %fd632;
	fma.rn.f64 	%fd634, %fd633, %fd630, %fd630;
	mul.f64 	%fd635, %fd628, %fd634;
	fma.rn.f64 	%fd636, %fd628, %fd634, %fd635;
	mul.f64 	%fd637, %fd636, %fd636;
	fma.rn.f64 	%fd638, %fd637, 0d3EB1380B3AE80F1E, 0d3ED0EE258B7A8B04;
	fma.rn.f64 	%fd639, %fd638, %fd637, 0d3EF3B2669F02676F;
	fma.rn.f64 	%fd640, %fd639, %fd637, 0d3F1745CBA9AB0956;
	fma.rn.f64 	%fd641, %fd640, %fd637, 0d3F3C71C72D1B5154;
	fma.rn.f64 	%fd642, %fd641, %fd637, 0d3F624924923BE72D;
	fma.rn.f64 	%fd643, %fd642, %fd637, 0d3F8999999999A3C4;
	fma.rn.f64 	%fd644, %fd643, %fd637, 0d3FB5555555555554;
	sub.f64 	%fd645, %fd628, %fd636;
	add.f64 	%fd646, %fd645, %fd645;
	neg.f64 	%fd647, %fd636;
	fma.rn.f64 	%fd648, %fd647, %fd628, %fd646;
	mul.f64 	%fd649, %fd634, %fd648;
	mul.f64 	%fd650, %fd637, %fd644;
	fma.rn.f64 	%fd651, %fd650, %fd636, %fd649;
	xor.b32  	%r570, %r1118, -2147483648;
	mov.b32 	%r571, 1127219200;
	mov.b64 	%fd652, {%r570, %r571};
	sub.f64 	%fd653, %fd652, %fd25;
	fma.rn.f64 	%fd654, %fd653, 0d3FE62E42FEFA39EF, %fd636;
	fma.rn.f64 	%fd655, %fd653, 0dBFE62E42FEFA39EF, %fd654;
	sub.f64 	%fd656, %fd655, %fd636;
	sub.f64 	%fd657, %fd651, %fd656;
	fma.rn.f64 	%fd658, %fd653, 0d3C7ABC9E3B39803F, %fd657;
	add.f64 	%fd1886, %fd654, %fd658;
	bra.uni 	$L__BB1_139;
$L__BB1_138:
	fma.rn.f64 	%fd627, %fd1884, 0d7FF0000000000000, 0d7FF0000000000000;
	{
	.reg .b32 %temp; 
	mov.b64 	{%temp, %r562}, %fd1884;
	}
	and.b32  	%r563, %r562, 2147483647;
	setp.eq.s32 	%p134, %r563, 0;
	selp.f64 	%fd1886, 0dFFF0000000000000, %fd627, %p134;
$L__BB1_139:
	neg.f64 	%fd64, %fd50;
	setp.lt.f64 	%p137, %fd50, 0dC03E000000000000;
	or.pred  	%p138, %p137, %p127;
	selp.f64 	%fd1890, %fd64, 0d0000000000000000, %p137;
	@%p138 bra 	$L__BB1_150;
	fma.rn.f64 	%fd659, %fd64, 0d3FF71547652B82FE, 0d4338000000000000;
	{
	.reg .b32 %temp; 
	mov.b64 	{%r79, %temp}, %fd659;
	}
	mov.f64 	%fd660, 0dC338000000000000;
	add.rn.f64 	%fd661, %fd659, %fd660;
	fma.rn.f64 	%fd662, %fd661, 0dBFE62E42FEFA39EF, %fd64;
	fma.rn.f64 	%fd663, %fd661, 0dBC7ABC9E3B39803F, %fd662;
	fma.rn.f64 	%fd664, %fd663, 0d3E5ADE1569CE2BDF, 0d3E928AF3FCA213EA;
	fma.rn.f64 	%fd665, %fd664, %fd663, 0d3EC71DEE62401315;
	fma.rn.f64 	%fd666, %fd665, %fd663, 0d3EFA01997C89EB71;
	fma.rn.f64 	%fd667, %fd666, %fd663, 0d3F2A01A014761F65;
	fma.rn.f64 	%fd668, %fd667, %fd663, 0d3F56C16C1852B7AF;
	fma.rn.f64 	%fd669, %fd668, %fd663, 0d3F81111111122322;
	fma.rn.f64 	%fd670, %fd669, %fd663, 0d3FA55555555502A1;
	fma.rn.f64 	%fd671, %fd670, %fd663, 0d3FC5555555555511;
	fma.rn.f64 	%fd672, %fd671, %fd663, 0d3FE000000000000B;
	fma.rn.f64 	%fd673, %fd672, %fd663, 0d3FF0000000000000;
	fma.rn.f64 	%fd674, %fd673, %fd663, 0d3FF0000000000000;
	{
	.reg .b32 %temp; 
	mov.b64 	{%r80, %temp}, %fd674;
	}
	{
	.reg .b32 %temp; 
	mov.b64 	{%temp, %r81}, %fd674;
	}
	shl.b32 	%r572, %r79, 20;
	add.s32 	%r573, %r572, %r81;
	mov.b64 	%fd1887, {%r80, %r573};
	{
	.reg .b32 %temp; 
	mov.b64 	{%temp, %r574}, %fd64;
	}
	mov.b32 	%f33, %r574;
	abs.f32 	%f6, %f33;
	setp.lt.f32 	%p139, %f6, 0f4086232B;
	@%p139 bra 	$L__BB1_143;
	setp.gt.f64 	%p140, %fd50, 0d0000000000000000;
	mov.f64 	%fd675, 0d7FF0000000000000;
	sub.f64 	%fd676, %fd675, %fd50;
	selp.f64 	%fd1887, 0d0000000000000000, %fd676, %p140;
	setp.geu.f32 	%p141, %f6, 0f40874800;
	@%p141 bra 	$L__BB1_143;
	shr.u32 	%r575, %r79, 31;
	add.s32 	%r576, %r79, %r575;
	shr.s32 	%r577, %r576, 1;
	shl.b32 	%r578, %r577, 20;
	add.s32 	%r579, %r81, %r578;
	mov.b64 	%fd677, {%r80, %r579};
	sub.s32 	%r580, %r79, %r577;
	shl.b32 	%r581, %r580, 20;
	add.s32 	%r582, %r581, 1072693248;
	mov.b32 	%r583, 0;
	mov.b64 	%fd678, {%r583, %r582};
	mul.f64 	%fd1887, %fd678, %fd677;
$L__BB1_143:
	add.f64 	%fd1888, %fd1887, 0d3FF0000000000000;
	{
	.reg .b32 %temp; 
	mov.b64 	{%temp, %r1119}, %fd1888;
	}
	{
	.reg .b32 %temp; 
	mov.b64 	{%r1120, %temp}, %fd1888;
	}
	setp.gt.s32 	%p142, %r1119, 1048575;
	mov.b32 	%r1121, -1023;
	@%p142 bra 	$L__BB1_145;
	mul.f64 	%fd1888, %fd1888, 0d4350000000000000;
	{
	.reg .b32 %temp; 
	mov.b64 	{%temp, %r1119}, %fd1888;
	}
	{
	.reg .b32 %temp; 
	mov.b64 	{%r1120, %temp}, %fd1888;
	}
	mov.b32 	%r1121, -1077;
$L__BB1_145:
	add.s32 	%r586, %r1119, -1;
	setp.gt.u32 	%p143, %r586, 2146435070;
	@%p143 bra 	$L__BB1_149;
	shr.u32 	%r589, %r1119, 20;
	add.s32 	%r1122, %r1121, %r589;
	and.b32  	%r590, %r1119, 1048575;
	or.b32  	%r591, %r590, 1072693248;
	mov.b64 	%fd1889, {%r1120, %r591};
	setp.lt.u32 	%p145, %r591, 1073127583;
	@%p145 bra 	$L__BB1_148;
	{
	.reg .b32 %temp; 
	mov.b64 	{%r592, %temp}, %fd1889;
	}
	{
	.reg .b32 %temp; 
	mov.b64 	{%temp, %r593}, %fd1889;
	}
	add.s32 	%r594, %r593, -1048576;
	mov.b64 	%fd1889, {%r592, %r594};
	add.s32 	%r1122, %r1122, 1;
$L__BB1_148:
	add.f64 	%fd680, %fd1889, 0dBFF0000000000000;
	add.f64 	%fd681, %fd1889, 0d3FF0000000000000;
	rcp.approx.ftz.f64 	%fd682, %fd681;
	neg.f64 	%fd683, %fd681;
	fma.rn.f64 	%fd684, %fd683, %fd682, 0d3FF0000000000000;
	fma.rn.f64 	%fd685, %fd684, %fd684, %fd684;
	fma.rn.f64 	%fd686, %fd685, %fd682, %fd682;
	mul.f64 	%fd687, %fd680, %fd686;
	fma.rn.f64 	%fd688, %fd680, %fd686, %fd687;
	mul.f64 	%fd689, %fd688, %fd688;
	fma.rn.f64 	%fd690, %fd689, 0d3EB1380B3AE80F1E, 0d3ED0EE258B7A8B04;
	fma.rn.f64 	%fd691, %fd690, %fd689, 0d3EF3B2669F02676F;
	fma.rn.f64 	%fd692, %fd691, %fd689, 0d3F1745CBA9AB0956;
	fma.rn.f64 	%fd693, %fd692, %fd689, 0d3F3C71C72D1B5154;
	fma.rn.f64 	%fd694, %fd693, %fd689, 0d3F624924923BE72D;
	fma.rn.f64 	%fd695, %fd694, %fd689, 0d3F8999999999A3C4;
	fma.rn.f64 	%fd696, %fd695, %fd689, 0d3FB5555555555554;
	sub.f64 	%fd697, %fd680, %fd688;
	add.f64 	%fd698, %fd697, %fd697;
	neg.f64 	%fd699, %fd688;
	fma.rn.f64 	%fd700, %fd699, %fd680, %fd698;
	mul.f64 	%fd701, %fd686, %fd700;
	mul.f64 	%fd702, %fd689, %fd696;
	fma.rn.f64 	%fd703, %fd702, %fd688, %fd701;
	xor.b32  	%r595, %r1122, -2147483648;
	mov.b32 	%r596, 1127219200;
	mov.b64 	%fd704, {%r595, %r596};
	sub.f64 	%fd705, %fd704, %fd25;
	fma.rn.f64 	%fd706, %fd705, 0d3FE62E42FEFA39EF, %fd688;
	fma.rn.f64 	%fd707, %fd705, 0dBFE62E42FEFA39EF, %fd706;
	sub.f64 	%fd708, %fd707, %fd688;
	sub.f64 	%fd709, %fd703, %fd708;
	fma.rn.f64 	%fd710, %fd705, 0d3C7ABC9E3B39803F, %fd709;
	add.f64 	%fd1890, %fd706, %fd710;
	bra.uni 	$L__BB1_150;
$L__BB1_149:
	fma.rn.f64 	%fd679, %fd1888, 0d7FF0000000000000, 0d7FF0000000000000;
	{
	.reg .b32 %temp; 
	mov.b64 	{%temp, %r587}, %fd1888;
	}
	and.b32  	%r588, %r587, 2147483647;
	setp.eq.s32 	%p144, %r588, 0;
	selp.f64 	%fd1890, 0dFFF0000000000000, %fd679, %p144;
$L__BB1_150:
	sub.f64 	%fd711, %fd1886, %fd1890;
	add.f64 	%fd1891, %fd1891, %fd711;
$L__BB1_151:
	add.s64 	%rd1347, %rd1347, 1;
	setp.ne.s64 	%p146, %rd1347, %rd20;
	@%p146 bra 	$L__BB1_126;
	neg.f64 	%fd712, %fd1891;
	fma.rn.f64 	%fd713, %fd1891, 0dBFF71547652B82FE, 0d4338000000000000;
	{
	.reg .b32 %temp; 
	mov.b64 	{%r92, %temp}, %fd713;
	}
	mov.f64 	%fd714, 0dC338000000000000;
	add.rn.f64 	%fd715, %fd713, %fd714;
	fma.rn.f64 	%fd716, %fd715, 0dBFE62E42FEFA39EF, %fd712;
	fma.rn.f64 	%fd717, %fd715, 0dBC7ABC9E3B39803F, %fd716;
	fma.rn.f64 	%fd718, %fd717, 0d3E5ADE1569CE2BDF, 0d3E928AF3FCA213EA;
	fma.rn.f64 	%fd719, %fd718, %fd717, 0d3EC71DEE62401315;
	fma.rn.f64 	%fd720, %fd719, %fd717, 0d3EFA01997C89EB71;
	fma.rn.f64 	%fd721, %fd720, %fd717, 0d3F2A01A014761F65;
	fma.rn.f64 	%fd722, %fd721, %fd717, 0d3F56C16C1852B7AF;
	fma.rn.f64 	%fd723, %fd722, %fd717, 0d3F81111111122322;
	fma.rn.f64 	%fd724, %fd723, %fd717, 0d3FA55555555502A1;
	fma.rn.f64 	%fd725, %fd724, %fd717, 0d3FC5555555555511;
	fma.rn.f64 	%fd726, %fd725, %fd717, 0d3FE000000000000B;
	fma.rn.f64 	%fd727, %fd726, %fd717, 0d3FF0000000000000;
	fma.rn.f64 	%fd728, %fd727, %fd717, 0d3FF0000000000000;
	{
	.reg .b32 %temp; 
	mov.b64 	{%r93, %temp}, %fd728;
	}
	{
	.reg .b32 %temp; 
	mov.b64 	{%temp, %r94}, %fd728;
	}
	shl.b32 	%r597, %r92, 20;
	add.s32 	%r598, %r597, %r94;
	mov.b64 	%fd1892, {%r93, %r598};
	{
	.reg .b32 %temp; 
	mov.b64 	{%temp, %r599}, %fd712;
	}
	mov.b32 	%f34, %r599;
	abs.f32 	%f7, %f34;
	setp.lt.f32 	%p147, %f7, 0f4086232B;
	@%p147 bra 	$L__BB1_155;
	setp.gt.f64 	%p148, %fd1891, 0d0000000000000000;
	mov.f64 	%fd729, 0d7FF0000000000000;
	sub.f64 	%fd730, %fd729, %fd1891;
	selp.f64 	%fd1892, 0d0000000000000000, %fd730, %p148;
	setp.geu.f32 	%p149, %f7, 0f40874800;
	@%p149 bra 	$L__BB1_155;
	shr.u32 	%r600, %r92, 31;
	add.s32 	%r601, %r92, %r600;
	shr.s32 	%r602, %r601, 1;
	shl.b32 	%r603, %r602, 20;
	add.s32 	%r604, %r94, %r603;
	mov.b64 	%fd731, {%r93, %r604};
	sub.s32 	%r605, %r92, %r602;
	shl.b32 	%r606, %r605, 20;
	add.s32 	%r607, %r606, 1072693248;
	mov.b32 	%r608, 0;
	mov.b64 	%fd732, {%r608, %r607};
	mul.f64 	%fd1892, %fd732, %fd731;
$L__BB1_155:
	sub.f64 	%fd1925, %fd1925, %fd1892;
$L__BB1_156:
	cvt.s64.s32 	%rd116, %r23;
	setp.eq.s32 	%p150, %r23, 0;
	@%p150 bra 	$L__BB1_201;
	and.b32  	%r95, %r404, 7;
	and.b64  	%rd117, %rd20, 2147483632;
	add.s32 	%r96, %r8, -1;
	and.b32  	%r97, %r404, 3;
	add.s32 	%r98, %r95, -1;
	mov.b64 	%rd119, 0;
	bra.uni 	$L__BB1_159;
$L__BB1_158:
	add.s64 	%rd119, %rd119, 1;
	setp.eq.s64 	%p161, %rd119, %rd116;
	@%p161 bra 	$L__BB1_201;
$L__BB1_159:
	setp.lt.u32 	%p151, %r404, 16;
	mul.lo.s64 	%rd120, %rd119, %rd20;
	mov.b16 	%rs633, 0;
	mov.b64 	%rd1351, 0;
	@%p151 bra 	$L__BB1_162;
	mov.b16 	%rs633, 0;
	mov.b64 	%rd1349, 0;
$L__BB1_161:
	.pragma "nounroll";
	add.s64 	%rd707, %rd8, %rd1349;
	ld.local.u8 	%rs153, [%rd707];
	add.s64 	%rd708, %rd1349, %rd120;
	add.s64 	%rd709, %rd4, %rd708;
	ld.global.nc.u8 	%rs154, [%rd709];
	cvt.u16.u8 	%rs155, %rs154;
	mul.lo.s16 	%rs156, %rs155, %rs153;
	xor.b16  	%rs157, %rs156, %rs633;
	ld.local.u8 	%rs158, [%rd707+1];
	ld.global.nc.u8 	%rs159, [%rd709+1];
	cvt.u16.u8 	%rs160, %rs159;
	mul.lo.s16 	%rs161, %rs160, %rs158;
	xor.b16  	%rs162, %rs161, %rs157;
	ld.local.u8 	%rs163, [%rd707+2];
	ld.global.nc.u8 	%rs164, [%rd709+2];
	cvt.u16.u8 	%rs165, %rs164;
	mul.lo.s16 	%rs166, %rs165, %rs163;
	xor.b16  	%rs167, %rs166, %rs162;
	ld.local.u8 	%rs168, [%rd707+3];
	ld.global.nc.u8 	%rs169, [%rd709+3];
	cvt.u16.u8 	%rs170, %rs169;
	mul.lo.s16 	%rs171, %rs170, %rs168;
	xor.b16  	%rs172, %rs171, %rs167;
	ld.local.u8 	%rs173, [%rd707+4];
	ld.global.nc.u8 	%rs174, [%rd709+4];
	cvt.u16.u8 	%rs175, %rs174;
	mul.lo.s16 	%rs176, %rs175, %rs173;
	xor.b16  	%rs177, %rs176, %rs172;
	ld.local.u8 	%rs178, [%rd707+5];
	ld.global.nc.u8 	%rs179, [%rd709+5];
	cvt.u16.u8 	%rs180, %rs179;
	mul.lo.s16 	%rs181, %rs180, %rs178;
	xor.b16  	%rs182, %rs181, %rs177;
	ld.local.u8 	%rs183, [%rd707+6];
	ld.global.nc.u8 	%rs184, [%rd709+6];
	cvt.u16.u8 	%rs185, %rs184;
	mul.lo.s16 	%rs186, %rs185, %rs183;
	xor.b16  	%rs187, %rs186, %rs182;
	ld.local.u8 	%rs188, [%rd707+7];
	ld.global.nc.u8 	%rs189, [%rd709+7];
	cvt.u16.u8 	%rs190, %rs189;
	mul.lo.s16 	%rs191, %rs190, %rs188;
	xor.b16  	%rs192, %rs191, %rs187;
	ld.local.u8 	%rs193, [%rd707+8];
	ld.global.nc.u8 	%rs194, [%rd709+8];
	cvt.u16.u8 	%rs195, %rs194;
	mul.lo.s16 	%rs196, %rs195, %rs193;
	xor.b16  	%rs197, %rs196, %rs192;
	ld.local.u8 	%rs198, [%rd707+9];
	ld.global.nc.u8 	%rs199, [%rd709+9];
	cvt.u16.u8 	%rs200, %rs199;
	mul.lo.s16 	%rs201, %rs200, %rs198;
	xor.b16  	%rs202, %rs201, %rs197;
	ld.local.u8 	%rs203, [%rd707+10];
	ld.global.nc.u8 	%rs204, [%rd709+10];
	cvt.u16.u8 	%rs205, %rs204;
	mul.lo.s16 	%rs206, %rs205, %rs203;
	xor.b16  	%rs207, %rs206, %rs202;
	ld.local.u8 	%rs208, [%rd707+11];
	ld.global.nc.u8 	%rs209, [%rd709+11];
	cvt.u16.u8 	%rs210, %rs209;
	mul.lo.s16 	%rs211, %rs210, %rs208;
	xor.b16  	%rs212, %rs211, %rs207;
	ld.local.u8 	%rs213, [%rd707+12];
	ld.global.nc.u8 	%rs214, [%rd709+12];
	cvt.u16.u8 	%rs215, %rs214;
	mul.lo.s16 	%rs216, %rs215, %rs213;
	xor.b16  	%rs217, %rs216, %rs212;
	ld.local.u8 	%rs218, [%rd707+13];
	ld.global.nc.u8 	%rs219, [%rd709+13];
	cvt.u16.u8 	%rs220, %rs219;
	mul.lo.s16 	%rs221, %rs220, %rs218;
	xor.b16  	%rs222, %rs221, %rs217;
	ld.local.u8 	%rs223, [%rd707+14];
	ld.global.nc.u8 	%rs224, [%rd709+14];
	cvt.u16.u8 	%rs225, %rs224;
	mul.lo.s16 	%rs226, %rs225, %rs223;
	xor.b16  	%rs227, %rs226, %rs222;
	ld.local.u8 	%rs228, [%rd707+15];
	ld.global.nc.u8 	%rs229, [%rd709+15];
	cvt.u16.u8 	%rs230, %rs229;
	mul.lo.s16 	%rs231, %rs230, %rs228;
	xor.b16  	%rs633, %rs231, %rs227;
	add.s64 	%rd1349, %rd1349, 16;
	setp.ne.s64 	%p152, %rd1349, %rd117;
	mov.u64 	%rd1351, %rd117;
	@%p152 bra 	$L__BB1_161;
$L__BB1_162:
	@%p117 bra 	$L__BB1_172;
	setp.lt.u32 	%p154, %r96, 7;
	@%p154 bra 	$L__BB1_165;
	add.s64 	%rd710, %rd8, %rd1351;
	ld.local.u8 	%rs233, [%rd710];
	add.s64 	%rd711, %rd1351, %rd120;
	add.s64 	%rd712, %rd4, %rd711;
	ld.global.nc.u8 	%rs234, [%rd712];
	cvt.u16.u8 	%rs235, %rs234;
	mul.lo.s16 	%rs236, %rs235, %rs233;
	ld.local.u8 	%rs237, [%rd710+1];
	ld.global.nc.u8 	%rs238, [%rd712+1];
	cvt.u16.u8 	%rs239, %rs238;
	mul.lo.s16 	%rs240, %rs239, %rs237;
	xor.b16  	%rs241, %rs236, %rs240;
	ld.local.u8 	%rs242, [%rd710+2];
	ld.global.nc.u8 	%rs243, [%rd712+2];
	cvt.u16.u8 	%rs244, %rs243;
	mul.lo.s16 	%rs245, %rs244, %rs242;
	xor.b16  	%rs246, %rs241, %rs245;
	ld.local.u8 	%rs247, [%rd710+3];
	ld.global.nc.u8 	%rs248, [%rd712+3];
	cvt.u16.u8 	%rs249, %rs248;
	mul.lo.s16 	%rs250, %rs249, %rs247;
	xor.b16  	%rs251, %rs246, %rs250;
	ld.local.u8 	%rs252, [%rd710+4];
	ld.global.nc.u8 	%rs253, [%rd712+4];
	cvt.u16.u8 	%rs254, %rs253;
	mul.lo.s16 	%rs255, %rs254, %rs252;
	xor.b16  	%rs256, %rs251, %rs255;
	ld.local.u8 	%rs257, [%rd710+5];
	ld.global.nc.u8 	%rs258, [%rd712+5];
	cvt.u16.u8 	%rs259, %rs258;
	mul.lo.s16 	%rs260, %rs259, %rs257;
	xor.b16  	%rs261, %rs256, %rs260;
	ld.local.u8 	%rs262, [%rd710+6];
	ld.global.nc.u8 	%rs263, [%rd712+6];
	cvt.u16.u8 	%rs264, %rs263;
	mul.lo.s16 	%rs265, %rs264, %rs262;
	xor.b16  	%rs266, %rs261, %rs265;
	ld.local.u8 	%rs267, [%rd710+7];
	ld.global.nc.u8 	%rs268, [%rd712+7];
	cvt.u16.u8 	%rs269, %rs268;
	mul.lo.s16 	%rs270, %rs269, %rs267;
	xor.b16  	%rs271, %rs266, %rs270;
	xor.b16  	%rs633, %rs271, %rs633;
	add.s64 	%rd1351, %rd1351, 8;
$L__BB1_165:
	setp.eq.s32 	%p155, %r95, 0;
	@%p155 bra 	$L__BB1_172;
	setp.lt.u32 	%p156, %r98, 3;
	@%p156 bra 	$L__BB1_168;
	add.s64 	%rd713, %rd8, %rd1351;
	ld.local.u8 	%rs273, [%rd713];
	add.s64 	%rd714, %rd1351, %rd120;
	add.s64 	%rd715, %rd4, %rd714;
	ld.global.nc.u8 	%rs274, [%rd715];
	cvt.u16.u8 	%rs275, %rs274;
	mul.lo.s16 	%rs276, %rs275, %rs273;
	ld.local.u8 	%rs277, [%rd713+1];
	ld.global.nc.u8 	%rs278, [%rd715+1];
	cvt.u16.u8 	%rs279, %rs278;
	mul.lo.s16 	%rs280, %rs279, %rs277;
	xor.b16  	%rs281, %rs276, %rs280;
	ld.local.u8 	%rs282, [%rd713+2];
	ld.global.nc.u8 	%rs283, [%rd715+2];
	cvt.u16.u8 	%rs284, %rs283;
	mul.lo.s16 	%rs285, %rs284, %rs282;
	xor.b16  	%rs286, %rs281, %rs285;
	ld.local.u8 	%rs287, [%rd713+3];
	ld.global.nc.u8 	%rs288, [%rd715+3];
	cvt.u16.u8 	%rs289, %rs288;
	mul.lo.s16 	%rs290, %rs289, %rs287;
	xor.b16  	%rs291, %rs286, %rs290;
	xor.b16  	%rs633, %rs291, %rs633;
	add.s64 	%rd1351, %rd1351, 4;
$L__BB1_168:
	setp.eq.s32 	%p157, %r97, 0;
	@%p157 bra 	$L__BB1_172;
	setp.eq.s32 	%p158, %r97, 1;
	add.s64 	%rd128, %rd8, %rd1351;
	ld.local.u8 	%rs292, [%rd128];
	add.s64 	%rd716, %rd1351, %rd120;
	add.s64 	%rd129, %rd4, %rd716;
	ld.global.nc.u8 	%rs293, [%rd129];
	cvt.u16.u8 	%rs294, %rs293;
	mul.lo.s16 	%rs295, %rs294, %rs292;
	xor.b16  	%rs633, %rs295, %rs633;
	@%p158 bra 	$L__BB1_172;
	setp.eq.s32 	%p159, %r97, 2;
	ld.local.u8 	%rs296, [%rd128+1];
	ld.global.nc.u8 	%rs297, [%rd129+1];
	cvt.u16.u8 	%rs298, %rs297;
	mul.lo.s16 	%rs299, %rs298, %rs296;
	xor.b16  	%rs633, %rs299, %rs633;
	@%p159 bra 	$L__BB1_172;
	ld.local.u8 	%rs300, [%rd128+2];
	ld.global.nc.u8 	%rs301, [%rd129+2];
	cvt.u16.u8 	%rs302, %rs301;
	mul.lo.s16 	%rs303, %rs302, %rs300;
	xor.b16  	%rs633, %rs303, %rs633;
$L__BB1_172:
	and.b16  	%rs304, %rs633, 255;
	setp.eq.s16 	%p160, %rs304, 1;
	mov.b64 	%rd1434, 0;
	@%p160 bra 	$L__BB1_173;
	bra.uni 	$L__BB1_158;
$L__BB1_173:
	setp.eq.s64 	%p207, %rd418, 0;
	selp.b64 	%rd147, 2147483647, %rd418, %p207;
	setp.ge.u64 	%p208, %rd1434, %rd19;
	setp.lt.u64 	%p209, %rd147, 2;
	mov.f64 	%fd1946, 0d3FF0000000000000;
	or.pred  	%p210, %p208, %p209;
	@%p210 bra 	$L__BB1_487;
	cvt.rn.f64.u32 	%fd912, %r1114;
	add.f64 	%fd913, %fd45, %fd912;
	fma.rn.f64 	%fd131, %fd913, 0d4000000000000000, 0d3FF0000000000000;
	{
	.reg .b32 %temp; 
	mov.b64 	{%temp, %r686}, %fd131;
	}
	mov.f64 	%fd914, 0d4000000000000000;
	{
	.reg .b32 %temp; 
	mov.b64 	{%temp, %r687}, %fd914;
	}
	and.b32  	%r688, %r687, 2146435072;
	setp.eq.s32 	%p211, %r688, 1062207488;
	{ // callseq 1, 0
	.param .b64 param0;
	st.param.f64 	[param0], %fd131;
	.param .b64 param1;
	st.param.f64 	[param1], 0d4000000000000000;
	.param .b64 retval0;
	call.uni (retval0), 
	__internal_accurate_pow, 
	(
	param0, 
	param1
	);
	ld.param.f64 	%fd915, [retval0];
	} // callseq 1
	setp.lt.s32 	%p213, %r686, 0;
	neg.f64 	%fd917, %fd915;
	selp.f64 	%fd918, %fd917, %fd915, %p211;
	selp.f64 	%fd919, %fd918, %fd915, %p213;
	setp.eq.f64 	%p214, %fd131, 0d0000000000000000;
	selp.b32 	%r689, %r686, 0, %p211;
	setp.lt.s32 	%p215, %r687, 0;
	or.b32  	%r690, %r689, 2146435072;
	selp.b32 	%r691, %r690, %r689, %p215;
	mov.b32 	%r692, 0;
	mov.b64 	%fd920, {%r692, %r691};
	add.f64 	%fd921, %fd131, 0d4000000000000000;
	{
	.reg .b32 %temp; 
	mov.b64 	{%temp, %r693}, %fd921;
	}
	and.b32  	%r694, %r693, 2146435072;
	setp.eq.s32 	%p216, %r694, 2146435072;
	setp.eq.f64 	%p217, %fd131, 0d7FF0000000000000;
	selp.b32 	%r695, 0, 2146435072, %p215;
	and.b32  	%r696, %r687, 2147483647;
	setp.ne.s32 	%p218, %r696, 1071644672;
	and.pred  	%p219, %p211, %p218;
	or.b32  	%r697, %r695, -2147483648;
	selp.b32 	%r698, %r697, %r695, %p219;
	selp.b32 	%r699, %r698, %r695, %p213;
	mov.b64 	%fd922, {%r692, %r699};
	setp.eq.f64 	%p221, %fd131, 0d3FF0000000000000;
	and.b32  	%r700, %r407, 255;
	setp.eq.s32 	%p222, %r700, 1;
	selp.s64 	%rd744, -1, 0, %p222;
	add.s64 	%rd148, %rd744, %rd116;
	cvt.rn.f64.u64 	%fd923, %rd148;
	neg.f64 	%fd924, %fd923;
	{
	.reg .b32 %temp; 
	mov.b64 	{%temp, %r701}, %fd924;
	}
	shr.u32 	%r702, %r701, 20;
	and.b32  	%r703, %r702, 2047;
	add.s32 	%r704, %r703, -1012;
	mov.b64 	%rd745, %fd924;
	shl.b64 	%rd746, %rd745, %r704;
	setp.eq.s64 	%p223, %rd746, -9223372036854775808;
	and.pred  	%p1, %p215, %p223;
	cvt.rzi.f64.f64 	%fd925, %fd924;
	setp.neu.f64 	%p224, %fd925, %fd924;
	and.pred  	%p2, %p215, %p224;
	max.u64 	%rd149, %rd116, 1;
	cvt.u64.u32 	%rd748, %r8;
	add.s64 	%rd150, %rd748, -1;
	and.b32  	%r705, %r404, 7;
	cvt.u64.u32 	%rd749, %r705;
	add.s64 	%rd151, %rd749, -1;
	selp.f64 	%fd927, %fd920, %fd919, %p214;
	selp.f64 	%fd928, %fd922, %fd927, %p216;
	selp.f64 	%fd929, %fd928, %fd927, %p217;
	selp.f64 	%fd133, 0d3FF0000000000000, %fd929, %p221;
	and.b64  	%rd152, %rd20, 2147483632;
	and.b64  	%rd153, %rd748, 7;
	and.b64  	%rd154, %rd749, 3;
	cvt.rn.f64.u64 	%fd134, %rd147;
	mov.f64 	%fd1946, 0d3FF0000000000000;
	mov.u32 	%r1131, %r1114;
$L__BB1_175:
	add.s32 	%r1131, %r1131, 1;
	shl.b32 	%r706, %r1131, 3;
	cvt.rn.f64.u32 	%fd930, %r706;
	sub.f64 	%fd137, %fd133, %fd930;
	setp.ltu.f64 	%p225, %fd137, 0d0000000000000000;
	@%p225 bra 	$L__BB1_486;
	setp.eq.s32 	%p226, %r407, 1;
	sqrt.rn.f64 	%fd931, %fd137;
	sub.f64 	%fd932, %fd131, %fd931;
	mul.f64 	%fd933, %fd932, 0d3FE0000000000000;
	cvt.rpi.f64.f64 	%fd934, %fd933;
	cvt.rzi.s32.f64 	%r707, %fd934;
	max.s32 	%r709, %r707, 1;
	and.b32  	%r710, %r709, 1;
	setp.ne.s32 	%p227, %r710, %r37;
	and.pred  	%p228, %p226, %p227;
	selp.u32 	%r712, 1, 0, %p228;
	add.s32 	%r1132, %r709, %r712;
	setp.gt.s32 	%p229, %r1132, %r404;
	@%p229 bra 	$L__BB1_486;
$L__BB1_177:
	mul.lo.s32 	%r713, %r1132, %r1114;
	sub.s32 	%r132, %r1131, %r713;
	mad.lo.s32 	%r133, %r1132, %r1132, %r1132;
	shr.u32 	%r714, %r133, 1;
	setp.lt.s32 	%p230, %r132, %r714;
	@%p230 bra 	$L__BB1_486;
	shr.u32 	%r715, %r133, 31;
	add.s32 	%r716, %r133, %r715;
	shr.s32 	%r717, %r716, 1;
	sub.s32 	%r134, %r132, %r717;
	sub.s32 	%r135, %r404, %r1132;
	cvt.u64.u32 	%rd157, %r1132;
	and.b64  	%rd158, %rd157, 15;
	setp.lt.u32 	%p231, %r1132, 16;
	mov.b64 	%rd1363, 0;
	@%p231 bra 	$L__BB1_229;
	and.b64  	%rd1363, %rd157, 2147483632;
	mov.b64 	%rd1366, 0;
	bra.uni 	$L__BB1_228;
$L__BB1_180:
	mov.b64 	%rd1355, 0;
	@%p115 bra 	$L__BB1_183;
	and.b64  	%rd1355, %rd20, 2147483632;
	mov.b64 	%rd1354, 0;
$L__BB1_182:
	.pragma "nounroll";
	add.s64 	%rd724, %rd8, %rd1354;
	ld.local.u8 	%rs306, [%rd724];
	cvt.rn.f64.u16 	%fd838, %rs306;
	shl.b64 	%rd725, %rd1354, 3;
	add.s64 	%rd726, %rd13, %rd725;
	st.local.f64 	[%rd726], %fd838;
	ld.local.u8 	%rs307, [%rd724+1];
	cvt.rn.f64.u16 	%fd839, %rs307;
	st.local.f64 	[%rd726+8], %fd839;
	ld.local.u8 	%rs308, [%rd724+2];
	cvt.rn.f64.u16 	%fd840, %rs308;
	st.local.f64 	[%rd726+16], %fd840;
	ld.local.u8 	%rs309, [%rd724+3];
	cvt.rn.f64.u16 	%fd841, %rs309;
	st.local.f64 	[%rd726+24], %fd841;
	ld.local.u8 	%rs310, [%rd724+4];
	cvt.rn.f64.u16 	%fd842, %rs310;
	st.local.f64 	[%rd726+32], %fd842;
	ld.local.u8 	%rs311, [%rd724+5];
	cvt.rn.f64.u16 	%fd843, %rs311;
	st.local.f64 	[%rd726+40], %fd843;
	ld.local.u8 	%rs312, [%rd724+6];
	cvt.rn.f64.u16 	%fd844, %rs312;
	st.local.f64 	[%rd726+48], %fd844;
	ld.local.u8 	%rs313, [%rd724+7];
	cvt.rn.f64.u16 	%fd845, %rs313;
	st.local.f64 	[%rd726+56], %fd845;
	ld.local.u8 	%rs314, [%rd724+8];
	cvt.rn.f64.u16 	%fd846, %rs314;
	st.local.f64 	[%rd726+64], %fd846;
	ld.local.u8 	%rs315, [%rd724+9];
	cvt.rn.f64.u16 	%fd847, %rs315;
	st.local.f64 	[%rd726+72], %fd847;
	ld.local.u8 	%rs316, [%rd724+10];
	cvt.rn.f64.u16 	%fd848, %rs316;
	st.local.f64 	[%rd726+80], %fd848;
	ld.local.u8 	%rs317, [%rd724+11];
	cvt.rn.f64.u16 	%fd849, %rs317;
	st.local.f64 	[%rd726+88], %fd849;
	ld.local.u8 	%rs318, [%rd724+12];
	cvt.rn.f64.u16 	%fd850, %rs318;
	st.local.f64 	[%rd726+96], %fd850;
	ld.local.u8 	%rs319, [%rd724+13];
	cvt.rn.f64.u16 	%fd851, %rs319;
	st.local.f64 	[%rd726+104], %fd851;
	ld.local.u8 	%rs320, [%rd724+14];
	cvt.rn.f64.u16 	%fd852, %rs320;
	st.local.f64 	[%rd726+112], %fd852;
	ld.local.u8 	%rs321, [%rd724+15];
	cvt.rn.f64.u16 	%fd853, %rs321;
	st.local.f64 	[%rd726+120], %fd853;
	add.s64 	%rd1354, %rd1354, 16;
	setp.ne.s64 	%p184, %rd1354, %rd1355;
	@%p184 bra 	$L__BB1_182;
$L__BB1_183:
	@%p117 bra 	$L__BB1_192;
	and.b64  	%rd136, %rd20, 7;
	setp.lt.u64 	%p186, %rd21, 8;
	@%p186 bra 	$L__BB1_186;
	add.s64 	%rd727, %rd8, %rd1355;
	ld.local.u8 	%rs322, [%rd727];
	cvt.rn.f64.u16 	%fd854, %rs322;
	shl.b64 	%rd728, %rd1355, 3;
	add.s64 	%rd729, %rd13, %rd728;
	st.local.f64 	[%rd729], %fd854;
	ld.local.u8 	%rs323, [%rd727+1];
	cvt.rn.f64.u16 	%fd855, %rs323;
	st.local.f64 	[%rd729+8], %fd855;
	ld.local.u8 	%rs324, [%rd727+2];
	cvt.rn.f64.u16 	%fd856, %rs324;
	st.local.f64 	[%rd729+16], %fd856;
	ld.local.u8 	%rs325, [%rd727+3];
	cvt.rn.f64.u16 	%fd857, %rs325;
	st.local.f64 	[%rd729+24], %fd857;
	ld.local.u8 	%rs326, [%rd727+4];
	cvt.rn.f64.u16 	%fd858, %rs326;
	st.local.f64 	[%rd729+32], %fd858;
	ld.local.u8 	%rs327, [%rd727+5];
	cvt.rn.f64.u16 	%fd859, %rs327;
	st.local.f64 	[%rd729+40], %fd859;
	ld.local.u8 	%rs328, [%rd727+6];
	cvt.rn.f64.u16 	%fd860, %rs328;
	st.local.f64 	[%rd729+48], %fd860;
	ld.local.u8 	%rs329, [%rd727+7];
	cvt.rn.f64.u16 	%fd861, %rs329;
	st.local.f64 	[%rd729+56], %fd861;
	add.s64 	%rd1355, %rd1355, 8;
$L__BB1_186:
	setp.eq.s64 	%p187, %rd136, 0;
	@%p187 bra 	$L__BB1_192;
	and.b64  	%rd139, %rd20, 3;
	setp.lt.u64 	%p188, %rd136, 4;
	@%p188 bra 	$L__BB1_189;
	add.s64 	%rd730, %rd8, %rd1355;
	ld.local.u8 	%rs330, [%rd730];
	cvt.rn.f64.u16 	%fd862, %rs330;
	shl.b64 	%rd731, %rd1355, 3;
	add.s64 	%rd732, %rd13, %rd731;
	st.local.f64 	[%rd732], %fd862;
	ld.local.u8 	%rs331, [%rd730+1];
	cvt.rn.f64.u16 	%fd863, %rs331;
	st.local.f64 	[%rd732+8], %fd863;
	ld.local.u8 	%rs332, [%rd730+2];
	cvt.rn.f64.u16 	%fd864, %rs332;
	st.local.f64 	[%rd732+16], %fd864;
	ld.local.u8 	%rs333, [%rd730+3];
	cvt.rn.f64.u16 	%fd865, %rs333;
	st.local.f64 	[%rd732+24], %fd865;
	add.s64 	%rd1355, %rd1355, 4;
$L__BB1_189:
	setp.eq.s64 	%p189, %rd139, 0;
	@%p189 bra 	$L__BB1_192;
	mov.b64 	%rd1359, 0;
$L__BB1_191:
	.pragma "nounroll";
	add.s64 	%rd734, %rd8, %rd1355;
	ld.local.u8 	%rs334, [%rd734];
	cvt.rn.f64.u16 	%fd866, %rs334;
	shl.b64 	%rd735, %rd1355, 3;
	add.s64 	%rd736, %rd13, %rd735;
	st.local.f64 	[%rd736], %fd866;
	add.s64 	%rd1355, %rd1355, 1;
	add.s64 	%rd1359, %rd1359, 1;
	setp.ne.s64 	%p190, %rd1359, %rd139;
	@%p190 bra 	$L__BB1_191;
$L__BB1_192:
	st.local.f64 	[%rd1453], %fd1903;
	st.local.f64 	[%rd1453+8], %fd1903;
	mov.b64 	%rd737, 4607182418800017408;
	st.local.u64 	[%rd1453+16], %rd737;
	neg.f64 	%fd867, %fd1903;
	fma.rn.f64 	%fd868, %fd1903, 0dBFF71547652B82FE, 0d4338000000000000;
	{
	.reg .b32 %temp; 
	mov.b64 	{%r125, %temp}, %fd868;
	}
	mov.f64 	%fd869, 0dC338000000000000;
	add.rn.f64 	%fd870, %fd868, %fd869;
	fma.rn.f64 	%fd871, %fd870, 0dBFE62E42FEFA39EF, %fd867;
	fma.rn.f64 	%fd872, %fd870, 0dBC7ABC9E3B39803F, %fd871;
	fma.rn.f64 	%fd873, %fd872, 0d3E5ADE1569CE2BDF, 0d3E928AF3FCA213EA;
	fma.rn.f64 	%fd874, %fd873, %fd872, 0d3EC71DEE62401315;
	fma.rn.f64 	%fd875, %fd874, %fd872, 0d3EFA01997C89EB71;
	fma.rn.f64 	%fd876, %fd875, %fd872, 0d3F2A01A014761F65;
	fma.rn.f64 	%fd877, %fd876, %fd872, 0d3F56C16C1852B7AF;
	fma.rn.f64 	%fd878, %fd877, %fd872, 0d3F81111111122322;
	fma.rn.f64 	%fd879, %fd878, %fd872, 0d3FA55555555502A1;
	fma.rn.f64 	%fd880, %fd879, %fd872, 0d3FC5555555555511;
	fma.rn.f64 	%fd881, %fd880, %fd872, 0d3FE000000000000B;
	fma.rn.f64 	%fd882, %fd881, %fd872, 0d3FF0000000000000;
	fma.rn.f64 	%fd883, %fd882, %fd872, 0d3FF0000000000000;
	{
	.reg .b32 %temp; 
	mov.b64 	{%r126, %temp}, %fd883;
	}
	{
	.reg .b32 %temp; 
	mov.b64 	{%temp, %r127}, %fd883;
	}
	shl.b32 	%r659, %r125, 20;
	add.s32 	%r660, %r659, %r127;
	mov.b64 	%fd1905, {%r126, %r660};
	{
	.reg .b32 %temp; 
	mov.b64 	{%temp, %r661}, %fd867;
	}
	mov.b32 	%f37, %r661;
	abs.f32 	%f10, %f37;
	setp.lt.f32 	%p191, %f10, 0f4086232B;
	mov.f64 	%fd1904, %fd1905;
	@%p191 bra 	$L__BB1_195;
	setp.gt.f64 	%p192, %fd1903, 0d0000000000000000;
	mov.f64 	%fd884, 0d7FF0000000000000;
	sub.f64 	%fd885, %fd884, %fd1903;
	selp.f64 	%fd1904, 0d0000000000000000, %fd885, %p192;
	setp.geu.f32 	%p193, %f10, 0f40874800;
	@%p193 bra 	$L__BB1_195;
	shr.u32 	%r662, %r125, 31;
	add.s32 	%r663, %r125, %r662;
	shr.s32 	%r664, %r663, 1;
	shl.b32 	%r665, %r664, 20;
	add.s32 	%r666, %r127, %r665;
	mov.b64 	%fd886, {%r126, %r666};
	sub.s32 	%r667, %r125, %r664;
	shl.b32 	%r668, %r667, 20;
	add.s32 	%r669, %r668, 1072693248;
	mov.b32 	%r670, 0;
	mov.b64 	%fd887, {%r670, %r669};
	mul.f64 	%fd1904, %fd887, %fd886;
$L__BB1_195:
	setp.ne.s32 	%p194, %r407, 1;
	add.f64 	%fd888, %fd1904, 0d0000000000000000;
	and.b32  	%r671, %r407, 255;
	setp.eq.s32 	%p195, %r671, 1;
	selp.s64 	%rd738, -1, 0, %p195;
	add.s64 	%rd739, %rd738, %rd116;
	cvt.rn.f64.u64 	%fd889, %rd739;
	neg.f64 	%fd890, %fd889;
	mov.f64 	%fd892, 0d4000000000000000;
	{
	.reg .b32 %temp; 
	mov.b64 	{%temp, %r672}, %fd892;
	}
	{
	.reg .b32 %temp; 
	mov.b64 	{%temp, %r673}, %fd890;
	}
	shr.u32 	%r674, %r673, 20;
	and.b32  	%r675, %r674, 2047;
	add.s32 	%r676, %r675, -1012;
	mov.b64 	%rd740, %fd890;
	shl.b64 	%rd741, %rd740, %r676;
	setp.eq.s64 	%p196, %rd741, -9223372036854775808;
	{ // callseq 0, 0
	.param .b64 param0;
	st.param.f64 	[param0], 0d4000000000000000;
	.param .b64 param1;
	st.param.f64 	[param1], %fd890;
	.param .b64 retval0;
	call.uni (retval0), 
	__internal_accurate_pow, 
	(
	param0, 
	param1
	);
	ld.param.f64 	%fd893, [retval0];
	} // callseq 0
	setp.lt.s32 	%p197, %r672, 0;
	neg.f64 	%fd895, %fd893;
	selp.f64 	%fd896, %fd895, %fd893, %p196;
	selp.f64 	%fd897, %fd896, %fd893, %p197;
	cvt.rzi.f64.f64 	%fd898, %fd890;
	setp.neu.f64 	%p198, %fd898, %fd890;
	selp.f64 	%fd900, 0dFFF8000000000000, %fd897, %p198;
	selp.f64 	%fd901, %fd900, %fd897, %p197;
	setp.eq.s64 	%p199, %rd739, 0;
	selp.f64 	%fd902, 0d3FF0000000000000, %fd901, %p199;
	mul.f64 	%fd1952, %fd1925, %fd902;
	add.f64 	%fd903, %fd888, %fd1952;
	setp.gt.f64 	%p200, %fd903, 0d3E112E0BE826D695;
	div.rn.f64 	%fd904, %fd888, %fd903;
	selp.f64 	%fd124, %fd904, 0d3FF0000000000000, %p200;
	st.local.f64 	[%rd1453+24], %fd124;
	@%p194 bra 	$L__BB1_200;
	@%p191 bra 	$L__BB1_199;
	setp.gt.f64 	%p202, %fd1903, 0d0000000000000000;
	mov.f64 	%fd905, 0d7FF0000000000000;
	sub.f64 	%fd906, %fd905, %fd1903;
	selp.f64 	%fd1905, 0d0000000000000000, %fd906, %p202;
	setp.geu.f32 	%p203, %f10, 0f40874800;
	@%p203 bra 	$L__BB1_199;
	shr.u32 	%r677, %r125, 31;
	add.s32 	%r678, %r125, %r677;
	shr.s32 	%r679, %r678, 1;
	shl.b32 	%r680, %r679, 20;
	add.s32 	%r681, %r127, %r680;
	mov.b64 	%fd907, {%r126, %r681};
	sub.s32 	%r682, %r125, %r679;
	shl.b32 	%r683, %r682, 20;
	add.s32 	%r684, %r683, 1072693248;
	mov.b32 	%r685, 0;
	mov.b64 	%fd908, {%r685, %r684};
	mul.f64 	%fd1905, %fd908, %fd907;
$L__BB1_199:
	sub.f64 	%fd1925, %fd1925, %fd1905;
$L__BB1_200:
	ld.param.f64 	%fd1867, [_Z22sogrand_columns_kernelPKdPdS1_PKhiiimdiPii_param_8];
	setp.gt.f64 	%p204, %fd124, %fd1867;
	setp.eq.s32 	%p205, %r406, 1;
	or.pred  	%p206, %p205, %p204;
	mov.b64 	%rd1434, 1;
	mov.f64 	%fd1946, 0d3FF0000000000000;
	mov.f64 	%fd1951, %fd1946;
	@%p206 bra 	$L__BB1_488;
	bra.uni 	$L__BB1_173;
$L__BB1_201:
	mov.b64 	%rd1353, 0;
	mov.f64 	%fd1903, %fd1877;
$L__BB1_202:
	add.s64 	%rd719, %rd7, %rd1353;
	ld.local.u8 	%rs305, [%rd719];
	setp.ne.s16 	%p162, %rs305, 1;
	@%p162 bra 	$L__BB1_227;
	shl.b64 	%rd720, %rd1353, 3;
	add.s64 	%rd721, %rd1452, %rd720;
	ld.local.f64 	%fd88, [%rd721];
	setp.gt.f64 	%p163, %fd88, 0d403E000000000000;
	mov.f64 	%fd1898, %fd88;
	@%p163 bra 	$L__BB1_215;
	setp.lt.f64 	%p164, %fd88, 0dC03E000000000000;
	mov.f64 	%fd1898, 0d0000000000000000;
	@%p164 bra 	$L__BB1_215;
	fma.rn.f64 	%fd734, %fd88, 0d3FF71547652B82FE, 0d4338000000000000;
	{
	.reg .b32 %temp; 
	mov.b64 	{%r99, %temp}, %fd734;
	}
	mov.f64 	%fd735, 0dC338000000000000;
	add.rn.f64 	%fd736, %fd734, %fd735;
	fma.rn.f64 	%fd737, %fd736, 0dBFE62E42FEFA39EF, %fd88;
	fma.rn.f64 	%fd738, %fd736, 0dBC7ABC9E3B39803F, %fd737;
	fma.rn.f64 	%fd739, %fd738, 0d3E5ADE1569CE2BDF, 0d3E928AF3FCA213EA;
	fma.rn.f64 	%fd740, %fd739, %fd738, 0d3EC71DEE62401315;
	fma.rn.f64 	%fd741, %fd740, %fd738, 0d3EFA01997C89EB71;
	fma.rn.f64 	%fd742, %fd741, %fd738, 0d3F2A01A014761F65;
	fma.rn.f64 	%fd743, %fd742, %fd738, 0d3F56C16C1852B7AF;
	fma.rn.f64 	%fd744, %fd743, %fd738, 0d3F81111111122322;
	fma.rn.f64 	%fd745, %fd744, %fd738, 0d3FA55555555502A1;
	fma.rn.f64 	%fd746, %fd745, %fd738, 0d3FC5555555555511;
	fma.rn.f64 	%fd747, %fd746, %fd738, 0d3FE000000000000B;
	fma.rn.f64 	%fd748, %fd747, %fd738, 0d3FF0000000000000;
	fma.rn.f64 	%fd749, %fd748, %fd738, 0d3FF0000000000000;
	{
	.reg .b32 %temp; 
	mov.b64 	{%r100, %temp}, %fd749;
	}
	{
	.reg .b32 %temp; 
	mov.b64 	{%temp, %r101}, %fd749;
	}
	shl.b32 	%r609, %r99, 20;
	add.s32 	%r610, %r609, %r101;
	mov.b64 	%fd1895, {%r100, %r610};
	{
	.reg .b32 %temp; 
	mov.b64 	{%temp, %r611}, %fd88;
	}
	mov.b32 	%f35, %r611;
	abs.f32 	%f8, %f35;
	setp.lt.f32 	%p165, %f8, 0f4086232B;
	@%p165 bra 	$L__BB1_208;
	setp.lt.f64 	%p166, %fd88, 0d0000000000000000;
	add.f64 	%fd750, %fd88, 0d7FF0000000000000;
	selp.f64 	%fd1895, 0d0000000000000000, %fd750, %p166;
	setp.geu.f32 	%p167, %f8, 0f40874800;
	@%p167 bra 	$L__BB1_208;
	shr.u32 	%r612, %r99, 31;
	add.s32 	%r613, %r99, %r612;
	shr.s32 	%r614, %r613, 1;
	shl.b32 	%r615, %r614, 20;
	add.s32 	%r616, %r101, %r615;
	mov.b64 	%fd751, {%r100, %r616};
	sub.s32 	%r617, %r99, %r614;
	shl.b32 	%r618, %r617, 20;
	add.s32 	%r619, %r618, 1072693248;
	mov.b32 	%r620, 0;
	mov.b64 	%fd752, {%r620, %r619};
	mul.f64 	%fd1895, %fd752, %fd751;
$L__BB1_208:
	add.f64 	%fd1896, %fd1895, 0d3FF0000000000000;
	{
	.reg .b32 %temp; 
	mov.b64 	{%temp, %r1123}, %fd1896;
	}
	{
	.reg .b32 %temp; 
	mov.b64 	{%r1124, %temp}, %fd1896;
	}
	setp.gt.s32 	%p168, %r1123, 1048575;
	mov.b32 	%r1125, -1023;
	@%p168 bra 	$L__BB1_210;
	mul.f64 	%fd1896, %fd1896, 0d4350000000000000;
	{
	.reg .b32 %temp; 
	mov.b64 	{%temp, %r1123}, %fd1896;
	}
	{
	.reg .b32 %temp; 
	mov.b64 	{%r1124, %temp}, %fd1896;
	}
	mov.b32 	%r1125, -1077;
$L__BB1_210:
	add.s32 	%r623, %r1123, -1;
	setp.gt.u32 	%p169, %r623, 2146435070;
	@%p169 bra 	$L__BB1_214;
	shr.u32 	%r626, %r1123, 20;
	add.s32 	%r1126, %r1125, %r626;
	and.b32  	%r627, %r1123, 1048575;
	or.b32  	%r628, %r627, 1072693248;
	mov.b64 	%fd1897, {%r1124, %r628};
	setp.lt.u32 	%p171, %r628, 1073127583;
	@%p171 bra 	$L__BB1_213;
	{
	.reg .b32 %temp; 
	mov.b64 	{%r629, %temp}, %fd1897;
	}
	{
	.reg .b32 %temp; 
	mov.b64 	{%temp, %r630}, %fd1897;
	}
	add.s32 	%r631, %r630, -1048576;
	mov.b64 	%fd1897, {%r629, %r631};
	add.s32 	%r1126, %r1126, 1;
$L__BB1_213:
	add.f64 	%fd754, %fd1897, 0dBFF0000000000000;
	add.f64 	%fd755, %fd1897, 0d3FF0000000000000;
	rcp.approx.ftz.f64 	%fd756, %fd755;
	neg.f64 	%fd757, %fd755;
	fma.rn.f64 	%fd758, %fd757, %fd756, 0d3FF0000000000000;
	fma.rn.f64 	%fd759, %fd758, %fd758, %fd758;
	fma.rn.f64 	%fd760, %fd759, %fd756, %fd756;
	mul.f64 	%fd761, %fd754, %fd760;
	fma.rn.f64 	%fd762, %fd754, %fd760, %fd761;
	mul.f64 	%fd763, %fd762, %fd762;
	fma.rn.f64 	%fd764, %fd763, 0d3EB1380B3AE80F1E, 0d3ED0EE258B7A8B04;
	fma.rn.f64 	%fd765, %fd764, %fd763, 0d3EF3B2669F02676F;
	fma.rn.f64 	%fd766, %fd765, %fd763, 0d3F1745CBA9AB0956;
	fma.rn.f64 	%fd767, %fd766, %fd763, 0d3F3C71C72D1B5154;
	fma.rn.f64 	%fd768, %fd767, %fd763, 0d3F624924923BE72D;
	fma.rn.f64 	%fd769, %fd768, %fd763, 0d3F8999999999A3C4;
	fma.rn.f64 	%fd770, %fd769, %fd763, 0d3FB5555555555554;
	sub.f64 	%fd771, %fd754, %fd762;
	add.f64 	%fd772, %fd771, %fd771;
	neg.f64 	%fd773, %fd762;
	fma.rn.f64 	%fd774, %fd773, %fd754, %fd772;
	mul.f64 	%fd775, %fd760, %fd774;
	mul.f64 	%fd776, %fd763, %fd770;
	fma.rn.f64 	%fd777, %fd776, %fd762, %fd775;
	xor.b32  	%r632, %r1126, -2147483648;
	mov.b32 	%r633, 1127219200;
	mov.b64 	%fd778, {%r632, %r633};
	sub.f64 	%fd779, %fd778, %fd25;
	fma.rn.f64 	%fd780, %fd779, 0d3FE62E42FEFA39EF, %fd762;
	fma.rn.f64 	%fd781, %fd779, 0dBFE62E42FEFA39EF, %fd780;
	sub.f64 	%fd782, %fd781, %fd762;
	sub.f64 	%fd783, %fd777, %fd782;
	fma.rn.f64 	%fd784, %fd779, 0d3C7ABC9E3B39803F, %fd783;
	add.f64 	%fd1898, %fd780, %fd784;
	bra.uni 	$L__BB1_215;
$L__BB1_214:
	fma.rn.f64 	%fd753, %fd1896, 0d7FF0000000000000, 0d7FF0000000000000;
	{
	.reg .b32 %temp; 
	mov.b64 	{%temp, %r624}, %fd1896;
	}
	and.b32  	%r625, %r624, 2147483647;
	setp.eq.s32 	%p170, %r625, 0;
	selp.f64 	%fd1898, 0dFFF0000000000000, %fd753, %p170;
$L__BB1_215:
	neg.f64 	%fd102, %fd88;
	setp.lt.f64 	%p173, %fd88, 0dC03E000000000000;
	or.pred  	%p174, %p173, %p163;
	selp.f64 	%fd1902, %fd102, 0d0000000000000000, %p173;
	@%p174 bra 	$L__BB1_226;
	fma.rn.f64 	%fd785, %fd102, 0d3FF71547652B82FE, 0d4338000000000000;
	{
	.reg .b32 %temp; 
	mov.b64 	{%r112, %temp}, %fd785;
	}
	mov.f64 	%fd786, 0dC338000000000000;
	add.rn.f64 	%fd787, %fd785, %fd786;
	fma.rn.f64 	%fd788, %fd787, 0dBFE62E42FEFA39EF, %fd102;
	fma.rn.f64 	%fd789, %fd787, 0dBC7ABC9E3B39803F, %fd788;
	fma.rn.f64 	%fd790, %fd789, 0d3E5ADE1569CE2BDF, 0d3E928AF3FCA213EA;
	fma.rn.f64 	%fd791, %fd790, %fd789, 0d3EC71DEE62401315;
	fma.rn.f64 	%fd792, %fd791, %fd789, 0d3EFA01997C89EB71;
	fma.rn.f64 	%fd793, %fd792, %fd789, 0d3F2A01A014761F65;
	fma.rn.f64 	%fd794, %fd793, %fd789, 0d3F56C16C1852B7AF;
	fma.rn.f64 	%fd795, %fd794, %fd789, 0d3F81111111122322;
	fma.rn.f64 	%fd796, %fd795, %fd789, 0d3FA55555555502A1;
	fma.rn.f64 	%fd797, %fd796, %fd789, 0d3FC5555555555511;
	fma.rn.f64 	%fd798, %fd797, %fd789, 0d3FE000000000000B;
	fma.rn.f64 	%fd799, %fd798, %fd789, 0d3FF0000000000000;
	fma.rn.f64 	%fd800, %fd799, %fd789, 0d3FF0000000000000;
	{
	.reg .b32 %temp; 
	mov.b64 	{%r113, %temp}, %fd800;
	}
	{
	.reg .b32 %temp; 
	mov.b64 	{%temp, %r114}, %fd800;
	}
	shl.b32 	%r634, %r112, 20;
	add.s32 	%r635, %r634, %r114;
	mov.b64 	%fd1899, {%r113, %r635};
	{
	.reg .b32 %temp; 
	mov.b64 	{%temp, %r636}, %fd102;
	}
	mov.b32 	%f36, %r636;
	abs.f32 	%f9, %f36;
	setp.lt.f32 	%p175, %f9, 0f4086232B;
	@%p175 bra 	$L__BB1_219;
	setp.gt.f64 	%p176, %fd88, 0d0000000000000000;
	mov.f64 	%fd801, 0d7FF0000000000000;
	sub.f64 	%fd802, %fd801, %fd88;
	selp.f64 	%fd1899, 0d0000000000000000, %fd802, %p176;
	setp.geu.f32 	%p177, %f9, 0f40874800;
	@%p177 bra 	$L__BB1_219;
	shr.u32 	%r637, %r112, 31;
	add.s32 	%r638, %r112, %r637;
	shr.s32 	%r639, %r638, 1;
	shl.b32 	%r640, %r639, 20;
	add.s32 	%r641, %r114, %r640;
	mov.b64 	%fd803, {%r113, %r641};
	sub.s32 	%r642, %r112, %r639;
	shl.b32 	%r643, %r642, 20;
	add.s32 	%r644, %r643, 1072693248;
	mov.b32 	%r645, 0;
	mov.b64 	%fd804, {%r645, %r644};
	mul.f64 	%fd1899, %fd804, %fd803;
$L__BB1_219:
	add.f64 	%fd1900, %fd1899, 0d3FF0000000000000;
	{
	.reg .b32 %temp; 
	mov.b64 	{%temp, %r1127}, %fd1900;
	}
	{
	.reg .b32 %temp; 
	mov.b64 	{%r1128, %temp}, %fd1900;
	}
	setp.gt.s32 	%p178, %r1127, 1048575;
	mov.b32 	%r1129, -1023;
	@%p178 bra 	$L__BB1_221;
	mul.f64 	%fd1900, %fd1900, 0d4350000000000000;
	{
	.reg .b32 %temp; 
	mov.b64 	{%temp, %r1127}, %fd1900;
	}
	{
	.reg .b32 %temp; 
	mov.b64 	{%r1128, %temp}, %fd1900;
	}
	mov.b32 	%r1129, -1077;
$L__BB1_221:
	add.s32 	%r648, %r1127, -1;
	setp.gt.u32 	%p179, %r648, 2146435070;
	@%p179 bra 	$L__BB1_225;
	shr.u32 	%r651, %r1127, 20;
	add.s32 	%r1130, %r1129, %r651;
	and.b32  	%r652, %r1127, 1048575;
	or.b32  	%r653, %r652, 1072693248;
	mov.b64 	%fd1901, {%r1128, %r653};
	setp.lt.u32 	%p181, %r653, 1073127583;
	@%p181 bra 	$L__BB1_224;
	{
	.reg .b32 %temp; 
	mov.b64 	{%r654, %temp}, %fd1901;
	}
	{
	.reg .b32 %temp; 
	mov.b64 	{%temp, %r655}, %fd1901;
	}
	add.s32 	%r656, %r655, -1048576;
	mov.b64 	%fd1901, {%r654, %r656};
	add.s32 	%r1130, %r1130, 1;
$L__BB1_224:
	add.f64 	%fd806, %fd1901, 0dBFF0000000000000;
	add.f64 	%fd807, %fd1901, 0d3FF0000000000000;
	rcp.approx.ftz.f64 	%fd808, %fd807;
	neg.f64 	%fd809, %fd807;
	fma.rn.f64 	%fd810, %fd809, %fd808, 0d3FF0000000000000;
	fma.rn.f64 	%fd811, %fd810, %fd810, %fd810;
	fma.rn.f64 	%fd812, %fd811, %fd808, %fd808;
	mul.f64 	%fd813, %fd806, %fd812;
	fma.rn.f64 	%fd814, %fd806, %fd812, %fd813;
	mul.f64 	%fd815, %fd814, %fd814;
	fma.rn.f64 	%fd816, %fd815, 0d3EB1380B3AE80F1E, 0d3ED0EE258B7A8B04;
	fma.rn.f64 	%fd817, %fd816, %fd815, 0d3EF3B2669F02676F;
	fma.rn.f64 	%fd818, %fd817, %fd815, 0d3F1745CBA9AB0956;
	fma.rn.f64 	%fd819, %fd818, %fd815, 0d3F3C71C72D1B5154;
	fma.rn.f64 	%fd820, %fd819, %fd815, 0d3F624924923BE72D;
	fma.rn.f64 	%fd821, %fd820, %fd815, 0d3F8999999999A3C4;
	fma.rn.f64 	%fd822, %fd821, %fd815, 0d3FB5555555555554;
	sub.f64 	%fd823, %fd806, %fd814;
	add.f64 	%fd824, %fd823, %fd823;
	neg.f64 	%fd825, %fd814;
	fma.rn.f64 	%fd826, %fd825, %fd806, %fd824;
	mul.f64 	%fd827, %fd812, %fd826;
	mul.f64 	%fd828, %fd815, %fd822;
	fma.rn.f64 	%fd829, %fd828, %fd814, %fd827;
	xor.b32  	%r657, %r1130, -2147483648;
	mov.b32 	%r658, 1127219200;
	mov.b64 	%fd830, {%r657, %r658};
	sub.f64 	%fd831, %fd830, %fd25;
	fma.rn.f64 	%fd832, %fd831, 0d3FE62E42FEFA39EF, %fd814;
	fma.rn.f64 	%fd833, %fd831, 0dBFE62E42FEFA39EF, %fd832;
	sub.f64 	%fd834, %fd833, %fd814;
	sub.f64 	%fd835, %fd829, %fd834;
	fma.rn.f64 	%fd836, %fd831, 0d3C7ABC9E3B39803F, %fd835;
	add.f64 	%fd1902, %fd832, %fd836;
	bra.uni 	$L__BB1_226;
$L__BB1_225:
	fma.rn.f64 	%fd805, %fd1900, 0d7FF0000000000000, 0d7FF0000000000000;
	{
	.reg .b32 %temp; 
	mov.b64 	{%temp, %r649}, %fd1900;
	}
	and.b32  	%r650, %r649, 2147483647;
	setp.eq.s32 	%p180, %r650, 0;
	selp.f64 	%fd1902, 0dFFF0000000000000, %fd805, %p180;
$L__BB1_226:
	sub.f64 	%fd837, %fd1898, %fd1902;
	add.f64 	%fd1903, %fd1903, %fd837;
$L__BB1_227:
	add.s64 	%rd1353, %rd1353, 1;
	setp.eq.s64 	%p182, %rd1353, %rd20;
	@%p182 bra 	$L__BB1_180;
	bra.uni 	$L__BB1_202;
$L__BB1_228:
	.pragma "nounroll";
	shl.b64 	%rd752, %rd1366, 2;
	add.s64 	%rd753, %rd10, %rd752;
	mov.b32 	%r718, 0;
	st.local.u32 	[%rd753], %r718;
	st.local.u32 	[%rd753+4], %r718;
	st.local.u32 	[%rd753+8], %r718;
	st.local.u32 	[%rd753+12], %r718;
	st.local.u32 	[%rd753+16], %r718;
	st.local.u32 	[%rd753+20], %r718;
	st.local.u32 	[%rd753+24], %r718;
	st.local.u32 	[%rd753+28], %r718;
	st.local.u32 	[%rd753+32], %r718;
	st.local.u32 	[%rd753+36], %r718;
	st.local.u32 	[%rd753+40], %r718;
	st.local.u32 	[%rd753+44], %r718;
	st.local.u32 	[%rd753+48], %r718;
	st.local.u32 	[%rd753+52], %r718;
	st.local.u32 	[%rd753+56], %r718;
	st.local.u32 	[%rd753+60], %r718;
	add.s64 	%rd1366, %rd1366, 16;
	setp.eq.s64 	%p232, %rd1366, %rd1363;
	@%p232 bra 	$L__BB1_229;
	bra.uni 	$L__BB1_228;
$L__BB1_229:
	and.b32  	%r136, %r1132, 15;
	setp.eq.s32 	%p233, %r136, 0;
	@%p233 bra 	$L__BB1_239;
	add.s64 	%rd754, %rd158, -1;
	setp.lt.u64 	%p234, %rd754, 7;
	@%p234 bra 	$L__BB1_232;
	shl.b64 	%rd755, %rd1363, 2;
	add.s64 	%rd756, %rd10, %rd755;
	mov.b32 	%r719, 0;
	st.local.u32 	[%rd756], %r719;
	st.local.u32 	[%rd756+4], %r719;
	st.local.u32 	[%rd756+8], %r719;
	st.local.u32 	[%rd756+12], %r719;
	st.local.u32 	[%rd756+16], %r719;
	st.local.u32 	[%rd756+20], %r719;
	st.local.u32 	[%rd756+24], %r719;
	st.local.u32 	[%rd756+28], %r719;
	add.s64 	%rd1363, %rd1363, 8;
$L__BB1_232:
	and.b32  	%r720, %r1132, 7;
	setp.eq.s32 	%p235, %r720, 0;
	@%p235 bra 	$L__BB1_239;
	and.b64  	%rd757, %rd157, 7;
	add.s64 	%rd758, %rd757, -1;
	setp.lt.u64 	%p236, %rd758, 3;
	@%p236 bra 	$L__BB1_235;
	shl.b64 	%rd759, %rd1363, 2;
	add.s64 	%rd760, %rd10, %rd759;
	mov.b32 	%r721, 0;
	st.local.u32 	[%rd760], %r721;
	st.local.u32 	[%rd760+4], %r721;
	st.local.u32 	[%rd760+8], %r721;
	st.local.u32 	[%rd760+12], %r721;
	add.s64 	%rd1363, %rd1363, 4;
$L__BB1_235:
	and.b32  	%r137, %r1132, 3;
	setp.eq.s32 	%p237, %r137, 0;
	@%p237 bra 	$L__BB1_239;
	shl.b64 	%rd761, %rd1363, 2;
	add.s64 	%rd165, %rd10, %rd761;
	mov.b32 	%r722, 0;
	st.local.u32 	[%rd165], %r722;
	setp.eq.s32 	%p238, %r137, 1;
	@%p238 bra 	$L__BB1_239;
	mov.b32 	%r723, 0;
	st.local.u32 	[%rd165+4], %r723;
	setp.eq.s32 	%p239, %r137, 2;
	@%p239 bra 	$L__BB1_239;
	mov.b32 	%r724, 0;
	st.local.u32 	[%rd165+8], %r724;
$L__BB1_239:
	setp.lt.u32 	%p240, %r1132, 2;
	@%p240 bra 	$L__BB1_253;
	ld.local.u32 	%r138, [%rd10];
	add.s64 	%rd166, %rd157, -1;
	and.b64  	%rd167, %rd166, 15;
	add.s32 	%r725, %r1132, -2;
	setp.lt.u32 	%p241, %r725, 15;
	mov.b64 	%rd1369, 1;
	@%p241 bra 	$L__BB1_243;
	and.b64  	%rd168, %rd166, -16;
	mov.b64 	%rd1367, 1;
$L__BB1_242:
	.pragma "nounroll";
	shl.b64 	%rd764, %rd1367, 2;
	add.s64 	%rd765, %rd10, %rd764;
	st.local.u32 	[%rd765], %r138;
	st.local.u32 	[%rd765+4], %r138;
	st.local.u32 	[%rd765+8], %r138;
	st.local.u32 	[%rd765+12], %r138;
	st.local.u32 	[%rd765+16], %r138;
	st.local.u32 	[%rd765+20], %r138;
	st.local.u32 	[%rd765+24], %r138;
	st.local.u32 	[%rd765+28], %r138;
	st.local.u32 	[%rd765+32], %r138;
	st.local.u32 	[%rd765+36], %r138;
	st.local.u32 	[%rd765+40], %r138;
	st.local.u32 	[%rd765+44], %r138;
	st.local.u32 	[%rd765+48], %r138;
	st.local.u32 	[%rd765+52], %r138;
	st.local.u32 	[%rd765+56], %r138;
	st.local.u32 	[%rd765+60], %r138;
	add.s64 	%rd1369, %rd1367, 16;
	add.s64 	%rd766, %rd1367, 15;
	setp.ne.s64 	%p242, %rd766, %rd168;
	mov.u64 	%rd1367, %rd1369;
	@%p242 bra 	$L__BB1_242;
$L__BB1_243:
	setp.eq.s64 	%p243, %rd167, 0;
	@%p243 bra 	$L__BB1_253;
	and.b64  	%rd174, %rd166, 7;
	setp.lt.u64 	%p244, %rd167, 8;
	@%p244 bra 	$L__BB1_246;
	shl.b64 	%rd767, %rd1369, 2;
	add.s64 	%rd768, %rd10, %rd767;
	st.local.u32 	[%rd768], %r138;
	st.local.u32 	[%rd768+4], %r138;
	st.local.u32 	[%rd768+8], %r138;
	st.local.u32 	[%rd768+12], %r138;
	st.local.u32 	[%rd768+16], %r138;
	st.local.u32 	[%rd768+20], %r138;
	st.local.u32 	[%rd768+24], %r138;
	st.local.u32 	[%rd768+28], %r138;
	add.s64 	%rd1369, %rd1369, 8;
$L__BB1_246:
	setp.eq.s64 	%p245, %rd174, 0;
	@%p245 bra 	$L__BB1_253;
	and.b64  	%rd177, %rd166, 3;
	setp.lt.u64 	%p246, %rd174, 4;
	@%p246 bra 	$L__BB1_249;
	shl.b64 	%rd769, %rd1369, 2;
	add.s64 	%rd770, %rd10, %rd769;
	st.local.u32 	[%rd770], %r138;
	st.local.u32 	[%rd770+4], %r138;
	st.local.u32 	[%rd770+8], %r138;
	st.local.u32 	[%rd770+12], %r138;
	add.s64 	%rd1369, %rd1369, 4;
$L__BB1_249:
	setp.eq.s64 	%p247, %rd177, 0;
	@%p247 bra 	$L__BB1_253;
	shl.b64 	%rd771, %rd1369, 2;
	add.s64 	%rd180, %rd10, %rd771;
	st.local.u32 	[%rd180], %r138;
	setp.eq.s64 	%p248, %rd177, 1;
	@%p248 bra 	$L__BB1_253;
	st.local.u32 	[%rd180+4], %r138;
	setp.eq.s64 	%p249, %rd177, 2;
	@%p249 bra 	$L__BB1_253;
	st.local.u32 	[%rd180+8], %r138;
$L__BB1_253:
	cvt.s64.s32 	%rd181, %r134;
	add.s32 	%r726, %r1132, -1;
	setp.lt.u32 	%p250, %r726, 15;
	mov.b64 	%rd1377, 0;
	mov.u64 	%rd1382, %rd181;
	@%p250 bra 	$L__BB1_256;
	and.b64  	%rd1377, %rd157, 2147483632;
	mov.b64 	%rd1371, 0;
	mov.u64 	%rd1382, %rd181;
$L__BB1_255:
	.pragma "nounroll";
	shl.b64 	%rd775, %rd1371, 2;
	add.s64 	%rd776, %rd10, %rd775;
	ld.local.s32 	%rd777, [%rd776];
	ld.local.s32 	%rd778, [%rd776+4];
	add.s64 	%rd779, %rd777, %rd778;
	ld.local.s32 	%rd780, [%rd776+8];
	add.s64 	%rd781, %rd779, %rd780;
	ld.local.s32 	%rd782, [%rd776+12];
	add.s64 	%rd783, %rd781, %rd782;
	ld.local.s32 	%rd784, [%rd776+16];
	add.s64 	%rd785, %rd783, %rd784;
	ld.local.s32 	%rd786, [%rd776+20];
	add.s64 	%rd787, %rd785, %rd786;
	ld.local.s32 	%rd788, [%rd776+24];
	add.s64 	%rd789, %rd787, %rd788;
	ld.local.s32 	%rd790, [%rd776+28];
	add.s64 	%rd791, %rd789, %rd790;
	ld.local.s32 	%rd792, [%rd776+32];
	add.s64 	%rd793, %rd791, %rd792;
	ld.local.s32 	%rd794, [%rd776+36];
	add.s64 	%rd795, %rd793, %rd794;
	ld.local.s32 	%rd796, [%rd776+40];
	add.s64 	%rd797, %rd795, %rd796;
	ld.local.s32 	%rd798, [%rd776+44];
	add.s64 	%rd799, %rd797, %rd798;
	ld.local.s32 	%rd800, [%rd776+48];
	add.s64 	%rd801, %rd799, %rd800;
	ld.local.s32 	%rd802, [%rd776+52];
	add.s64 	%rd803, %rd801, %rd802;
	ld.local.s32 	%rd804, [%rd776+56];
	add.s64 	%rd805, %rd803, %rd804;
	ld.local.s32 	%rd806, [%rd776+60];
	add.s64 	%rd807, %rd805, %rd806;
	sub.s64 	%rd1382, %rd1382, %rd807;
	add.s64 	%rd1371, %rd1371, 16;
	setp.ne.s64 	%p251, %rd1371, %rd1377;
	@%p251 bra 	$L__BB1_255;
$L__BB1_256:
	@%p233 bra 	$L__BB1_266;
	add.s64 	%rd809, %rd158, -1;
	setp.lt.u64 	%p253, %rd809, 7;
	@%p253 bra 	$L__BB1_259;
	shl.b64 	%rd810, %rd1377, 2;
	add.s64 	%rd811, %rd10, %rd810;
	ld.local.s32 	%rd812, [%rd811];
	ld.local.s32 	%rd813, [%rd811+4];
	add.s64 	%rd814, %rd812, %rd813;
	ld.local.s32 	%rd815, [%rd811+8];
	add.s64 	%rd816, %rd814, %rd815;
	ld.local.s32 	%rd817, [%rd811+12];
	add.s64 	%rd818, %rd816, %rd817;
	ld.local.s32 	%rd819, [%rd811+16];
	add.s64 	%rd820, %rd818, %rd819;
	ld.local.s32 	%rd821, [%rd811+20];
	add.s64 	%rd822, %rd820, %rd821;
	ld.local.s32 	%rd823, [%rd811+24];
	add.s64 	%rd824, %rd822, %rd823;
	ld.local.s32 	%rd825, [%rd811+28];
	add.s64 	%rd826, %rd824, %rd825;
	sub.s64 	%rd1382, %rd1382, %rd826;
	add.s64 	%rd1377, %rd1377, 8;
$L__BB1_259:
	and.b32  	%r727, %r1132, 7;
	setp.eq.s32 	%p254, %r727, 0;
	@%p254 bra 	$L__BB1_266;
	and.b64  	%rd828, %rd157, 7;
	add.s64 	%rd829, %rd828, -1;
	setp.lt.u64 	%p255, %rd829, 3;
	@%p255 bra 	$L__BB1_262;
	shl.b64 	%rd830, %rd1377, 2;
	add.s64 	%rd831, %rd10, %rd830;
	ld.local.s32 	%rd832, [%rd831];
	ld.local.s32 	%rd833, [%rd831+4];
	add.s64 	%rd834, %rd832, %rd833;
	ld.local.s32 	%rd835, [%rd831+8];
	add.s64 	%rd836, %rd834, %rd835;
	ld.local.s32 	%rd837, [%rd831+12];
	add.s64 	%rd838, %rd836, %rd837;
	sub.s64 	%rd1382, %rd1382, %rd838;
	add.s64 	%rd1377, %rd1377, 4;
$L__BB1_262:
	and.b32  	%r139, %r1132, 3;
	setp.eq.s32 	%p256, %r139, 0;
	@%p256 bra 	$L__BB1_266;
	shl.b64 	%rd839, %rd1377, 2;
	add.s64 	%rd200, %rd10, %rd839;
	ld.local.s32 	%rd840, [%rd200];
	sub.s64 	%rd1382, %rd1382, %rd840;
	setp.eq.s32 	%p257, %r139, 1;
	@%p257 bra 	$L__BB1_266;
	ld.local.s32 	%rd841, [%rd200+4];
	sub.s64 	%rd1382, %rd1382, %rd841;
	setp.eq.s32 	%p258, %r139, 2;
	@%p258 bra 	$L__BB1_266;
	ld.local.s32 	%rd842, [%rd200+8];
	sub.s64 	%rd1382, %rd1382, %rd842;
$L__BB1_266:
	cvt.rn.f64.u64 	%fd935, %rd1382;
	ld.local.u32 	%r728, [%rd10];
	sub.s32 	%r729, %r135, %r728;
	cvt.rn.f64.s32 	%fd936, %r729;
	div.rn.f64 	%fd937, %fd935, %fd936;
	cvt.rmi.f64.f64 	%fd938, %fd937;
	cvt.rzi.u64.f64 	%rd205, %fd938;
	cvt.u64.u32 	%rd843, %r729;
	mul.lo.s64 	%rd844, %rd205, %rd843;
	sub.s64 	%rd206, %rd1382, %rd844;
	sub.s64 	%rd1385, %rd157, %rd205;
	add.s64 	%rd845, %rd205, -1;
	setp.ge.u64 	%p259, %rd845, %rd157;
	@%p259 bra 	$L__BB1_280;
	sub.s64 	%rd846, %rd157, %rd205;
	add.s64 	%rd847, %rd846, 1;
	max.u64 	%rd848, %rd847, %rd157;
	add.s64 	%rd849, %rd205, %rd848;
	sub.s64 	%rd208, %rd849, %rd157;
	and.b64  	%rd209, %rd208, 15;
	sub.s64 	%rd850, %rd157, %rd849;
	setp.gt.u64 	%p260, %rd850, -16;
	@%p260 bra 	$L__BB1_270;
	and.b64  	%rd210, %rd208, -16;
	mov.b64 	%rd1384, 0;
$L__BB1_269:
	.pragma "nounroll";
	shl.b64 	%rd852, %rd1385, 2;
	add.s64 	%rd853, %rd10, %rd852;
	st.local.u32 	[%rd853], %r135;
	st.local.u32 	[%rd853+4], %r135;
	st.local.u32 	[%rd853+8], %r135;
	st.local.u32 	[%rd853+12], %r135;
	st.local.u32 	[%rd853+16], %r135;
	st.local.u32 	[%rd853+20], %r135;
	st.local.u32 	[%rd853+24], %r135;
	st.local.u32 	[%rd853+28], %r135;
	st.local.u32 	[%rd853+32], %r135;
	st.local.u32 	[%rd853+36], %r135;
	st.local.u32 	[%rd853+40], %r135;
	st.local.u32 	[%rd853+44], %r135;
	st.local.u32 	[%rd853+48], %r135;
	st.local.u32 	[%rd853+52], %r135;
	st.local.u32 	[%rd853+56], %r135;
	st.local.u32 	[%rd853+60], %r135;
	add.s64 	%rd1385, %rd1385, 16;
	add.s64 	%rd1384, %rd1384, 16;
	setp.ne.s64 	%p261, %rd1384, %rd210;
	@%p261 bra 	$L__BB1_269;
$L__BB1_270:
	setp.eq.s64 	%p262, %rd209, 0;
	@%p262 bra 	$L__BB1_280;
	and.b64  	%rd216, %rd208, 7;
	setp.lt.u64 	%p263, %rd209, 8;
	@%p263 bra 	$L__BB1_273;
	shl.b64 	%rd854, %rd1385, 2;
	add.s64 	%rd855, %rd10, %rd854;
	st.local.u32 	[%rd855], %r135;
	st.local.u32 	[%rd855+4], %r135;
	st.local.u32 	[%rd855+8], %r135;
	st.local.u32 	[%rd855+12], %r135;
	st.local.u32 	[%rd855+16], %r135;
	st.local.u32 	[%rd855+20], %r135;
	st.local.u32 	[%rd855+24], %r135;
	st.local.u32 	[%rd855+28], %r135;
	add.s64 	%rd1385, %rd1385, 8;
$L__BB1_273:
	setp.eq.s64 	%p264, %rd216, 0;
	@%p264 bra 	$L__BB1_280;
	and.b64  	%rd219, %rd208, 3;
	setp.lt.u64 	%p265, %rd216, 4;
	@%p265 bra 	$L__BB1_276;
	shl.b64 	%rd856, %rd1385, 2;
	add.s64 	%rd857, %rd10, %rd856;
	st.local.u32 	[%rd857], %r135;
	st.local.u32 	[%rd857+4], %r135;
	st.local.u32 	[%rd857+8], %r135;
	st.local.u32 	[%rd857+12], %r135;
	add.s64 	%rd1385, %rd1385, 4;
$L__BB1_276:
	setp.eq.s64 	%p266, %rd219, 0;
	@%p266 bra 	$L__BB1_280;
	shl.b64 	%rd858, %rd1385, 2;
	add.s64 	%rd222, %rd10, %rd858;
	st.local.u32 	[%rd222], %r135;
	setp.eq.s64 	%p267, %rd219, 1;
	@%p267 bra 	$L__BB1_280;
	st.local.u32 	[%rd222+4], %r135;
	setp.eq.s64 	%p268, %rd219, 2;
	@%p268 bra 	$L__BB1_280;
	st.local.u32 	[%rd222+8], %r135;
$L__BB1_280:
	setp.le.u64 	%p269, %rd157, %rd205;
	@%p269 bra 	$L__BB1_282;
	not.b64 	%rd859, %rd205;
	add.s64 	%rd860, %rd859, %rd157;
	shl.b64 	%rd861, %rd860, 2;
	add.s64 	%rd862, %rd10, %rd861;
	ld.local.u32 	%r730, [%rd862];
	cvt.u32.u64 	%r731, %rd206;
	add.s32 	%r732, %r730, %r731;
	st.local.u32 	[%rd862], %r732;
$L__BB1_282:
	add.s64 	%rd223, %rd157, -1;
	add.s32 	%r140, %r1132, -2;
	and.b32  	%r141, %r1132, 3;
	mov.b32 	%r1133, 0;
	mov.u64 	%rd1388, %rd1434;
$L__BB1_283:
	add.s64 	%rd225, %rd20, -1;
	setp.lt.u64 	%p270, %rd225, 15;
	mov.b64 	%rd1390, 0;
	@%p270 bra 	$L__BB1_286;
	mov.b64 	%rd1392, 0;
$L__BB1_285:
	.pragma "nounroll";
	add.s64 	%rd865, %rd7, %rd1392;
	mov.b16 	%rs335, 0;
	st.local.u8 	[%rd865], %rs335;
	st.local.u8 	[%rd865+1], %rs335;
	st.local.u8 	[%rd865+2], %rs335;
	st.local.u8 	[%rd865+3], %rs335;
	st.local.u8 	[%rd865+4], %rs335;
	st.local.u8 	[%rd865+5], %rs335;
	st.local.u8 	[%rd865+6], %rs335;
	st.local.u8 	[%rd865+7], %rs335;
	st.local.u8 	[%rd865+8], %rs335;
	st.local.u8 	[%rd865+9], %rs335;
	st.local.u8 	[%rd865+10], %rs335;
	st.local.u8 	[%rd865+11], %rs335;
	st.local.u8 	[%rd865+12], %rs335;
	st.local.u8 	[%rd865+13], %rs335;
	st.local.u8 	[%rd865+14], %rs335;
	st.local.u8 	[%rd865+15], %rs335;
	add.s64 	%rd1392, %rd1392, 16;
	setp.eq.s64 	%p271, %rd1392, %rd152;
	mov.u64 	%rd1390, %rd152;
	@%p271 bra 	$L__BB1_286;
	bra.uni 	$L__BB1_285;
$L__BB1_286:
	setp.eq.s64 	%p272, %rd21, 0;
	@%p272 bra 	$L__BB1_296;
	setp.lt.u64 	%p273, %rd150, 7;
	@%p273 bra 	$L__BB1_289;
	add.s64 	%rd866, %rd7, %rd1390;
	mov.b16 	%rs336, 0;
	st.local.u8 	[%rd866], %rs336;
	st.local.u8 	[%rd866+1], %rs336;
	st.local.u8 	[%rd866+2], %rs336;
	st.local.u8 	[%rd866+3], %rs336;
	st.local.u8 	[%rd866+4], %rs336;
	st.local.u8 	[%rd866+5], %rs336;
	st.local.u8 	[%rd866+6], %rs336;
	st.local.u8 	[%rd866+7], %rs336;
	add.s64 	%rd1390, %rd1390, 8;
$L__BB1_289:
	setp.eq.s64 	%p274, %rd153, 0;
	@%p274 bra 	$L__BB1_296;
	setp.lt.u64 	%p275, %rd151, 3;
	@%p275 bra 	$L__BB1_292;
	add.s64 	%rd867, %rd7, %rd1390;
	mov.b16 	%rs337, 0;
	st.local.u8 	[%rd867], %rs337;
	st.local.u8 	[%rd867+1], %rs337;
	st.local.u8 	[%rd867+2], %rs337;
	st.local.u8 	[%rd867+3], %rs337;
	add.s64 	%rd1390, %rd1390, 4;
$L__BB1_292:
	setp.eq.s64 	%p276, %rd154, 0;
	@%p276 bra 	$L__BB1_296;
	setp.eq.s64 	%p277, %rd154, 1;
	add.s64 	%rd231, %rd7, %rd1390;
	mov.b16 	%rs338, 0;
	st.local.u8 	[%rd231], %rs338;
	@%p277 bra 	$L__BB1_296;
	setp.eq.s64 	%p278, %rd154, 2;
	mov.b16 	%rs339, 0;
	st.local.u8 	[%rd231+1], %rs339;
	@%p278 bra 	$L__BB1_296;
	mov.b16 	%rs340, 0;
	st.local.u8 	[%rd231+2], %rs340;
$L__BB1_296:
	setp.lt.u64 	%p279, %rd223, 3;
	mov.b64 	%rd1393, 0;
	@%p279 bra 	$L__BB1_299;
	mov.b64 	%rd1394, 0;
$L__BB1_298:
	shl.b64 	%rd870, %rd1394, 2;
	add.s64 	%rd871, %rd10, %rd870;
	ld.local.s32 	%rd872, [%rd871];
	add.s64 	%rd873, %rd1394, %rd872;
	add.s64 	%rd874, %rd7, %rd873;
	mov.b16 	%rs341, 1;
	st.local.u8 	[%rd874], %rs341;
	ld.local.s32 	%rd875, [%rd871+4];
	add.s64 	%rd876, %rd1394, %rd875;
	add.s64 	%rd877, %rd7, %rd876;
	st.local.u8 	[%rd877+1], %rs341;
	ld.local.s32 	%rd878, [%rd871+8];
	add.s64 	%rd879, %rd1394, %rd878;
	add.s64 	%rd880, %rd7, %rd879;
	st.local.u8 	[%rd880+2], %rs341;
	ld.local.s32 	%rd881, [%rd871+12];
	add.s64 	%rd882, %rd1394, %rd881;
	add.s64 	%rd883, %rd7, %rd882;
	st.local.u8 	[%rd883+3], %rs341;
	add.s64 	%rd1394, %rd1394, 4;
	and.b64  	%rd1393, %rd157, 2147483644;
	setp.eq.s64 	%p280, %rd1394, %rd1393;
	@%p280 bra 	$L__BB1_299;
	bra.uni 	$L__BB1_298;
$L__BB1_299:
	setp.eq.s32 	%p281, %r141, 0;
	@%p281 bra 	$L__BB1_303;
	setp.eq.s32 	%p282, %r141, 1;
	shl.b64 	%rd884, %rd1393, 2;
	add.s64 	%rd235, %rd10, %rd884;
	ld.local.s32 	%rd885, [%rd235];
	add.s64 	%rd886, %rd1393, %rd885;
	add.s64 	%rd887, %rd7, %rd886;
	mov.b16 	%rs342, 1;
	st.local.u8 	[%rd887], %rs342;
	@%p282 bra 	$L__BB1_303;
	setp.eq.s32 	%p283, %r141, 2;
	ld.local.s32 	%rd888, [%rd235+4];
	add.s64 	%rd889, %rd1393, %rd888;
	add.s64 	%rd890, %rd7, %rd889;
	mov.b16 	%rs343, 1;
	st.local.u8 	[%rd890+1], %rs343;
	@%p283 bra 	$L__BB1_303;
	ld.local.s32 	%rd891, [%rd235+8];
	add.s64 	%rd892, %rd1393, %rd891;
	add.s64 	%rd893, %rd7, %rd892;
	mov.b16 	%rs344, 1;
	st.local.u8 	[%rd893+2], %rs344;
$L__BB1_303:
	mov.b64 	%rd1397, 0;
	@%p270 bra 	$L__BB1_306;
	mov.b64 	%rd1395, 0;
$L__BB1_305:
	.pragma "nounroll";
	shl.b64 	%rd896, %rd1395, 3;
	add.s64 	%rd897, %rd5, %rd896;
	ld.local.u64 	%rd898, [%rd897];
	add.s64 	%rd899, %rd6, %rd898;
	ld.local.u8 	%rs345, [%rd899];
	add.s64 	%rd900, %rd7, %rd1395;
	ld.local.u8 	%rs346, [%rd900];
	xor.b16  	%rs347, %rs346, %rs345;
	add.s64 	%rd901, %rd8, %rd898;
	st.local.u8 	[%rd901], %rs347;
	ld.local.u64 	%rd902, [%rd897+8];
	add.s64 	%rd903, %rd6, %rd902;
	ld.local.u8 	%rs348, [%rd903];
	ld.local.u8 	%rs349, [%rd900+1];
	xor.b16  	%rs350, %rs349, %rs348;
	add.s64 	%rd904, %rd8, %rd902;
	st.local.u8 	[%rd904], %rs350;
	ld.local.u64 	%rd905, [%rd897+16];
	add.s64 	%rd906, %rd6, %rd905;
	ld.local.u8 	%rs351, [%rd906];
	ld.local.u8 	%rs352, [%rd900+2];
	xor.b16  	%rs353, %rs352, %rs351;
	add.s64 	%rd907, %rd8, %rd905;
	st.local.u8 	[%rd907], %rs353;
	ld.local.u64 	%rd908, [%rd897+24];
	add.s64 	%rd909, %rd6, %rd908;
	ld.local.u8 	%rs354, [%rd909];
	ld.local.u8 	%rs355, [%rd900+3];
	xor.b16  	%rs356, %rs355, %rs354;
	add.s64 	%rd910, %rd8, %rd908;
	st.local.u8 	[%rd910], %rs356;
	ld.local.u64 	%rd911, [%rd897+32];
	add.s64 	%rd912, %rd6, %rd911;
	ld.local.u8 	%rs357, [%rd912];
	ld.local.u8 	%rs358, [%rd900+4];
	xor.b16  	%rs359, %rs358, %rs357;
	add.s64 	%rd913, %rd8, %rd911;
	st.local.u8 	[%rd913], %rs359;
	ld.local.u64 	%rd914, [%rd897+40];
	add.s64 	%rd915, %rd6, %rd914;
	ld.local.u8 	%rs360, [%rd915];
	ld.local.u8 	%rs361, [%rd900+5];
	xor.b16  	%rs362, %rs361, %rs360;
	add.s64 	%rd916, %rd8, %rd914;
	st.local.u8 	[%rd916], %rs362;
	ld.local.u64 	%rd917, [%rd897+48];
	add.s64 	%rd918, %rd6, %rd917;
	ld.local.u8 	%rs363, [%rd918];
	ld.local.u8 	%rs364, [%rd900+6];
	xor.b16  	%rs365, %rs364, %rs363;
	add.s64 	%rd919, %rd8, %rd917;
	st.local.u8 	[%rd919], %rs365;
	ld.local.u64 	%rd920, [%rd897+56];
	add.s64 	%rd921, %rd6, %rd920;
	ld.local.u8 	%rs366, [%rd921];
	ld.local.u8 	%rs367, [%rd900+7];
	xor.b16  	%rs368, %rs367, %rs366;
	add.s64 	%rd922, %rd8, %rd920;
	st.local.u8 	[%rd922], %rs368;
	ld.local.u64 	%rd923, [%rd897+64];
	add.s64 	%rd924, %rd6, %rd923;
	ld.local.u8 	%rs369, [%rd924];
	ld.local.u8 	%rs370, [%rd900+8];
	xor.b16  	%rs371, %rs370, %rs369;
	add.s64 	%rd925, %rd8, %rd923;
	st.local.u8 	[%rd925], %rs371;
	ld.local.u64 	%rd926, [%rd897+72];
	add.s64 	%rd927, %rd6, %rd926;
	ld.local.u8 	%rs372, [%rd927];
	ld.local.u8 	%rs373, [%rd900+9];
	xor.b16  	%rs374, %rs373, %rs372;
	add.s64 	%rd928, %rd8, %rd926;
	st.local.u8 	[%rd928], %rs374;
	ld.local.u64 	%rd929, [%rd897+80];
	add.s64 	%rd930, %rd6, %rd929;
	ld.local.u8 	%rs375, [%rd930];
	ld.local.u8 	%rs376, [%rd900+10];
	xor.b16  	%rs377, %rs376, %rs375;
	add.s64 	%rd931, %rd8, %rd929;
	st.local.u8 	[%rd931], %rs377;
	ld.local.u64 	%rd932, [%rd897+88];
	add.s64 	%rd933, %rd6, %rd932;
	ld.local.u8 	%rs378, [%rd933];
	ld.local.u8 	%rs379, [%rd900+11];
	xor.b16  	%rs380, %rs379, %rs378;
	add.s64 	%rd934, %rd8, %rd932;
	st.local.u8 	[%rd934], %rs380;
	ld.local.u64 	%rd935, [%rd897+96];
	add.s64 	%rd936, %rd6, %rd935;
	ld.local.u8 	%rs381, [%rd936];
	ld.local.u8 	%rs382, [%rd900+12];
	xor.b16  	%rs383, %rs382, %rs381;
	add.s64 	%rd937, %rd8, %rd935;
	st.local.u8 	[%rd937], %rs383;
	ld.local.u64 	%rd938, [%rd897+104];
	add.s64 	%rd939, %rd6, %rd938;
	ld.local.u8 	%rs384, [%rd939];
	ld.local.u8 	%rs385, [%rd900+13];
	xor.b16  	%rs386, %rs385, %rs384;
	add.s64 	%rd940, %rd8, %rd938;
	st.local.u8 	[%rd940], %rs386;
	ld.local.u64 	%rd941, [%rd897+112];
	add.s64 	%rd942, %rd6, %rd941;
	ld.local.u8 	%rs387, [%rd942];
	ld.local.u8 	%rs388, [%rd900+14];
	xor.b16  	%rs389, %rs388, %rs387;
	add.s64 	%rd943, %rd8, %rd941;
	st.local.u8 	[%rd943], %rs389;
	ld.local.u64 	%rd944, [%rd897+120];
	add.s64 	%rd945, %rd6, %rd944;
	ld.local.u8 	%rs390, [%rd945];
	ld.local.u8 	%rs391, [%rd900+15];
	xor.b16  	%rs392, %rs391, %rs390;
	add.s64 	%rd946, %rd8, %rd944;
	st.local.u8 	[%rd946], %rs392;
	add.s64 	%rd1395, %rd1395, 16;
	setp.ne.s64 	%p285, %rd1395, %rd152;
	mov.u64 	%rd1397, %rd152;
	@%p285 bra 	$L__BB1_305;
$L__BB1_306:
	@%p272 bra 	$L__BB1_316;
	setp.lt.u64 	%p287, %rd150, 7;
	@%p287 bra 	$L__BB1_309;
	shl.b64 	%rd947, %rd1397, 3;
	add.s64 	%rd948, %rd5, %rd947;
	ld.local.u64 	%rd949, [%rd948];
	add.s64 	%rd950, %rd6, %rd949;
	ld.local.u8 	%rs393, [%rd950];
	add.s64 	%rd951, %rd7, %rd1397;
	ld.local.u8 	%rs394, [%rd951];
	xor.b16  	%rs395, %rs394, %rs393;
	add.s64 	%rd952, %rd8, %rd949;
	st.local.u8 	[%rd952], %rs395;
	ld.local.u64 	%rd953, [%rd948+8];
	add.s64 	%rd954, %rd6, %rd953;
	ld.local.u8 	%rs396, [%rd954];
	ld.local.u8 	%rs397, [%rd951+1];
	xor.b16  	%rs398, %rs397, %rs396;
	add.s64 	%rd955, %rd8, %rd953;
	st.local.u8 	[%rd955], %rs398;
	ld.local.u64 	%rd956, [%rd948+16];
	add.s64 	%rd957, %rd6, %rd956;
	ld.local.u8 	%rs399, [%rd957];
	ld.local.u8 	%rs400, [%rd951+2];
	xor.b16  	%rs401, %rs400, %rs399;
	add.s64 	%rd958, %rd8, %rd956;
	st.local.u8 	[%rd958], %rs401;
	ld.local.u64 	%rd959, [%rd948+24];
	add.s64 	%rd960, %rd6, %rd959;
	ld.local.u8 	%rs402, [%rd960];
	ld.local.u8 	%rs403, [%rd951+3];
	xor.b16  	%rs404, %rs403, %rs402;
	add.s64 	%rd961, %rd8, %rd959;
	st.local.u8 	[%rd961], %rs404;
	ld.local.u64 	%rd962, [%rd948+32];
	add.s64 	%rd963, %rd6, %rd962;
	ld.local.u8 	%rs405, [%rd963];
	ld.local.u8 	%rs406, [%rd951+4];
	xor.b16  	%rs407, %rs406, %rs405;
	add.s64 	%rd964, %rd8, %rd962;
	st.local.u8 	[%rd964], %rs407;
	ld.local.u64 	%rd965, [%rd948+40];
	add.s64 	%rd966, %rd6, %rd965;
	ld.local.u8 	%rs408, [%rd966];
	ld.local.u8 	%rs409, [%rd951+5];
	xor.b16  	%rs410, %rs409, %rs408;
	add.s64 	%rd967, %rd8, %rd965;
	st.local.u8 	[%rd967], %rs410;
	ld.local.u64 	%rd968, [%rd948+48];
	add.s64 	%rd969, %rd6, %rd968;
	ld.local.u8 	%rs411, [%rd969];
	ld.local.u8 	%rs412, [%rd951+6];
	xor.b16  	%rs413, %rs412, %rs411;
	add.s64 	%rd970, %rd8, %rd968;
	st.local.u8 	[%rd970], %rs413;
	ld.local.u64 	%rd971, [%rd948+56];
	add.s64 	%rd972, %rd6, %rd971;
	ld.local.u8 	%rs414, [%rd972];
	ld.local.u8 	%rs415, [%rd951+7];
	xor.b16  	%rs416, %rs415, %rs414;
	add.s64 	%rd973, %rd8, %rd971;
	st.local.u8 	[%rd973], %rs416;
	add.s64 	%rd1397, %rd1397, 8;
$L__BB1_309:
	setp.eq.s64 	%p288, %rd153, 0;
	@%p288 bra 	$L__BB1_316;
	setp.lt.u64 	%p289, %rd151, 3;
	@%p289 bra 	$L__BB1_312;
	shl.b64 	%rd974, %rd1397, 3;
	add.s64 	%rd975, %rd5, %rd974;
	ld.local.u64 	%rd976, [%rd975];
	add.s64 	%rd977, %rd6, %rd976;
	ld.local.u8 	%rs417, [%rd977];
	add.s64 	%rd978, %rd7, %rd1397;
	ld.local.u8 	%rs418, [%rd978];
	xor.b16  	%rs419, %rs418, %rs417;
	add.s64 	%rd979, %rd8, %rd976;
	st.local.u8 	[%rd979], %rs419;
	ld.local.u64 	%rd980, [%rd975+8];
	add.s64 	%rd981, %rd6, %rd980;
	ld.local.u8 	%rs420, [%rd981];
	ld.local.u8 	%rs421, [%rd978+1];
	xor.b16  	%rs422, %rs421, %rs420;
	add.s64 	%rd982, %rd8, %rd980;
	st.local.u8 	[%rd982], %rs422;
	ld.local.u64 	%rd983, [%rd975+16];
	add.s64 	%rd984, %rd6, %rd983;
	ld.local.u8 	%rs423, [%rd984];
	ld.local.u8 	%rs424, [%rd978+2];
	xor.b16  	%rs425, %rs424, %rs423;
	add.s64 	%rd985, %rd8, %rd983;
	st.local.u8 	[%rd985], %rs425;
	ld.local.u64 	%rd986, [%rd975+24];
	add.s64 	%rd987, %rd6, %rd986;
	ld.local.u8 	%rs426, [%rd987];
	ld.local.u8 	%rs427, [%rd978+3];
	xor.b16  	%rs428, %rs427, %rs426;
	add.s64 	%rd988, %rd8, %rd986;
	st.local.u8 	[%rd988], %rs428;
	add.s64 	%rd1397, %rd1397, 4;
$L__BB1_312:
	setp.eq.s64 	%p290, %rd154, 0;
	@%p290 bra 	$L__BB1_316;
	setp.eq.s64 	%p291, %rd154, 1;
	shl.b64 	%rd989, %rd1397, 3;
	add.s64 	%rd246, %rd5, %rd989;
	ld.local.u64 	%rd990, [%rd246];
	add.s64 	%rd991, %rd6, %rd990;
	ld.local.u8 	%rs429, [%rd991];
	add.s64 	%rd247, %rd7, %rd1397;
	ld.local.u8 	%rs430, [%rd247];
	xor.b16  	%rs431, %rs430, %rs429;
	add.s64 	%rd992, %rd8, %rd990;
	st.local.u8 	[%rd992], %rs431;
	@%p291 bra 	$L__BB1_316;
	setp.eq.s64 	%p292, %rd154, 2;
	ld.local.u64 	%rd993, [%rd246+8];
	add.s64 	%rd994, %rd6, %rd993;
	ld.local.u8 	%rs432, [%rd994];
	ld.local.u8 	%rs433, [%rd247+1];
	xor.b16  	%rs434, %rs433, %rs432;
	add.s64 	%rd995, %rd8, %rd993;
	st.local.u8 	[%rd995], %rs434;
	@%p292 bra 	$L__BB1_316;
	ld.local.u64 	%rd996, [%rd246+16];
	add.s64 	%rd997, %rd6, %rd996;
	ld.local.u8 	%rs435, [%rd997];
	ld.local.u8 	%rs436, [%rd247+2];
	xor.b16  	%rs437, %rs436, %rs435;
	add.s64 	%rd998, %rd8, %rd996;
	st.local.u8 	[%rd998], %rs437;
$L__BB1_316:
	add.f64 	%fd1946, %fd1946, 0d3FF0000000000000;
	setp.ne.s32 	%p293, %r407, 0;
	setp.ne.s32 	%p294, %r37, 0;
	and.pred  	%p295, %p293, %p294;
	@%p295 bra 	$L__BB1_348;
	mov.b64 	%rd1399, 0;
	mov.f64 	%fd1923, %fd1877;
$L__BB1_318:
	add.s64 	%rd1000, %rd7, %rd1399;
	ld.local.u8 	%rs438, [%rd1000];
	setp.ne.s16 	%p296, %rs438, 1;
	@%p296 bra 	$L__BB1_343;
	shl.b64 	%rd1001, %rd1399, 3;
	add.s64 	%rd1002, %rd1452, %rd1001;
	ld.local.f64 	%fd144, [%rd1002];
	setp.gt.f64 	%p297, %fd144, 0d403E000000000000;
	mov.f64 	%fd1918, %fd144;
	@%p297 bra 	$L__BB1_331;
	setp.lt.f64 	%p298, %fd144, 0dC03E000000000000;
	mov.f64 	%fd1918, 0d0000000000000000;
	@%p298 bra 	$L__BB1_331;
	fma.rn.f64 	%fd940, %fd144, 0d3FF71547652B82FE, 0d4338000000000000;
	{
	.reg .b32 %temp; 
	mov.b64 	{%r143, %temp}, %fd940;
	}
	mov.f64 	%fd941, 0dC338000000000000;
	add.rn.f64 	%fd942, %fd940, %fd941;
	fma.rn.f64 	%fd943, %fd942, 0dBFE62E42FEFA39EF, %fd144;
	fma.rn.f64 	%fd944, %fd942, 0dBC7ABC9E3B39803F, %fd943;
	fma.rn.f64 	%fd945, %fd944, 0d3E5ADE1569CE2BDF, 0d3E928AF3FCA213EA;
	fma.rn.f64 	%fd946, %fd945, %fd944, 0d3EC71DEE62401315;
	fma.rn.f64 	%fd947, %fd946, %fd944, 0d3EFA01997C89EB71;
	fma.rn.f64 	%fd948, %fd947, %fd944, 0d3F2A01A014761F65;
	fma.rn.f64 	%fd949, %fd948, %fd944, 0d3F56C16C1852B7AF;
	fma.rn.f64 	%fd950, %fd949, %fd944, 0d3F81111111122322;
	fma.rn.f64 	%fd951, %fd950, %fd944, 0d3FA55555555502A1;
	fma.rn.f64 	%fd952, %fd951, %fd944, 0d3FC5555555555511;
	fma.rn.f64 	%fd953, %fd952, %fd944, 0d3FE000000000000B;
	fma.rn.f64 	%fd954, %fd953, %fd944, 0d3FF0000000000000;
	fma.rn.f64 	%fd955, %fd954, %fd944, 0d3FF0000000000000;
	{
	.reg .b32 %temp; 
	mov.b64 	{%r144, %temp}, %fd955;
	}
	{
	.reg .b32 %temp; 
	mov.b64 	{%temp, %r145}, %fd955;
	}
	shl.b32 	%r734, %r143, 20;
	add.s32 	%r735, %r734, %r145;
	mov.b64 	%fd1915, {%r144, %r735};
	{
	.reg .b32 %temp; 
	mov.b64 	{%temp, %r736}, %fd144;
	}
	mov.b32 	%f38, %r736;
	abs.f32 	%f11, %f38;
	setp.lt.f32 	%p299, %f11, 0f4086232B;
	@%p299 bra 	$L__BB1_324;
	setp.lt.f64 	%p300, %fd144, 0d0000000000000000;
	add.f64 	%fd956, %fd144, 0d7FF0000000000000;
	selp.f64 	%fd1915, 0d0000000000000000, %fd956, %p300;
	setp.geu.f32 	%p301, %f11, 0f40874800;
	@%p301 bra 	$L__BB1_324;
	shr.u32 	%r737, %r143, 31;
	add.s32 	%r738, %r143, %r737;
	shr.s32 	%r739, %r738, 1;
	shl.b32 	%r740, %r739, 20;
	add.s32 	%r741, %r145, %r740;
	mov.b64 	%fd957, {%r144, %r741};
	sub.s32 	%r742, %r143, %r739;
	shl.b32 	%r743, %r742, 20;
	add.s32 	%r744, %r743, 1072693248;
	mov.b32 	%r745, 0;
	mov.b64 	%fd958, {%r745, %r744};
	mul.f64 	%fd1915, %fd958, %fd957;
$L__BB1_324:
	add.f64 	%fd1916, %fd1915, 0d3FF0000000000000;
	{
	.reg .b32 %temp; 
	mov.b64 	{%temp, %r1134}, %fd1916;
	}
	{
	.reg .b32 %temp; 
	mov.b64 	{%r1135, %temp}, %fd1916;
	}
	setp.gt.s32 	%p302, %r1134, 1048575;
	mov.b32 	%r1136, -1023;
	@%p302 bra 	$L__BB1_326;
	mul.f64 	%fd1916, %fd1916, 0d4350000000000000;
	{
	.reg .b32 %temp; 
	mov.b64 	{%temp, %r1134}, %fd1916;
	}
	{
	.reg .b32 %temp; 
	mov.b64 	{%r1135, %temp}, %fd1916;
	}
	mov.b32 	%r1136, -1077;
$L__BB1_326:
	add.s32 	%r748, %r1134, -1;
	setp.gt.u32 	%p303, %r748, 2146435070;
	@%p303 bra 	$L__BB1_330;
	shr.u32 	%r751, %r1134, 20;
	add.s32 	%r1137, %r1136, %r751;
	and.b32  	%r752, %r1134, 1048575;
	or.b32  	%r753, %r752, 1072693248;
	mov.b64 	%fd1917, {%r1135, %r753};
	setp.lt.u32 	%p305, %r753, 1073127583;
	@%p305 bra 	$L__BB1_329;
	{
	.reg .b32 %temp; 
	mov.b64 	{%r754, %temp}, %fd1917;
	}
	{
	.reg .b32 %temp; 
	mov.b64 	{%temp, %r755}, %fd1917;
	}
	add.s32 	%r756, %r755, -1048576;
	mov.b64 	%fd1917, {%r754, %r756};
	add.s32 	%r1137, %r1137, 1;
$L__BB1_329:
	add.f64 	%fd960, %fd1917, 0dBFF0000000000000;
	add.f64 	%fd961, %fd1917, 0d3FF0000000000000;
	rcp.approx.ftz.f64 	%fd962, %fd961;
	neg.f64 	%fd963, %fd961;
	fma.rn.f64 	%fd964, %fd963, %fd962, 0d3FF0000000000000;
	fma.rn.f64 	%fd965, %fd964, %fd964, %fd964;
	fma.rn.f64 	%fd966, %fd965, %fd962, %fd962;
	mul.f64 	%fd967, %fd960, %fd966;
	fma.rn.f64 	%fd968, %fd960, %fd966, %fd967;
	mul.f64 	%fd969, %fd968, %fd968;
	fma.rn.f64 	%fd970, %fd969, 0d3EB1380B3AE80F1E, 0d3ED0EE258B7A8B04;
	fma.rn.f64 	%fd971, %fd970, %fd969, 0d3EF3B2669F02676F;
	fma.rn.f64 	%fd972, %fd971, %fd969, 0d3F1745CBA9AB0956;
	fma.rn.f64 	%fd973, %fd972, %fd969, 0d3F3C71C72D1B5154;
	fma.rn.f64 	%fd974, %fd973, %fd969, 0d3F624924923BE72D;
	fma.rn.f64 	%fd975, %fd974, %fd969, 0d3F8999999999A3C4;
	fma.rn.f64 	%fd976, %fd975, %fd969, 0d3FB5555555555554;
	sub.f64 	%fd977, %fd960, %fd968;
	add.f64 	%fd978, %fd977, %fd977;
	neg.f64 	%fd979, %fd968;
	fma.rn.f64 	%fd980, %fd979, %fd960, %fd978;
	mul.f64 	%fd981, %fd966, %fd980;
	mul.f64 	%fd982, %fd969, %fd976;
	fma.rn.f64 	%fd983, %fd982, %fd968, %fd981;
	xor.b32  	%r757, %r1137, -2147483648;
	mov.b32 	%r758, 1127219200;
	mov.b64 	%fd984, {%r757, %r758};
	sub.f64 	%fd985, %fd984, %fd25;
	fma.rn.f64 	%fd986, %fd985, 0d3FE62E42FEFA39EF, %fd968;
	fma.rn.f64 	%fd987, %fd985, 0dBFE62E42FEFA39EF, %fd986;
	sub.f64 	%fd988, %fd987, %fd968;
	sub.f64 	%fd989, %fd983, %fd988;
	fma.rn.f64 	%fd990, %fd985, 0d3C7ABC9E3B39803F, %fd989;
	add.f64 	%fd1918, %fd986, %fd990;
	bra.uni 	$L__BB1_331;
$L__BB1_330:
	fma.rn.f64 	%fd959, %fd1916, 0d7FF0000000000000, 0d7FF0000000000000;
	{
	.reg .b32 %temp; 
	mov.b64 	{%temp, %r749}, %fd1916;
	}
	and.b32  	%r750, %r749, 2147483647;
	setp.eq.s32 	%p304, %r750, 0;
	selp.f64 	%fd1918, 0dFFF0000000000000, %fd959, %p304;
$L__BB1_331:
	setp.gt.f64 	%p306, %fd144, 0d403E000000000000;
	neg.f64 	%fd158, %fd144;
	setp.lt.f64 	%p307, %fd144, 0dC03E000000000000;
	or.pred  	%p308, %p307, %p306;
	selp.f64 	%fd1922, %fd158, 0d0000000000000000, %p307;
	@%p308 bra 	$L__BB1_342;
	fma.rn.f64 	%fd991, %fd158, 0d3FF71547652B82FE, 0d4338000000000000;
	{
	.reg .b32 %temp; 
	mov.b64 	{%r156, %temp}, %fd991;
	}
	mov.f64 	%fd992, 0dC338000000000000;
	add.rn.f64 	%fd993, %fd991, %fd992;
	fma.rn.f64 	%fd994, %fd993, 0dBFE62E42FEFA39EF, %fd158;
	fma.rn.f64 	%fd995, %fd993, 0dBC7ABC9E3B39803F, %fd994;
	fma.rn.f64 	%fd996, %fd995, 0d3E5ADE1569CE2BDF, 0d3E928AF3FCA213EA;
	fma.rn.f64 	%fd997, %fd996, %fd995, 0d3EC71DEE62401315;
	fma.rn.f64 	%fd998, %fd997, %fd995, 0d3EFA01997C89EB71;
	fma.rn.f64 	%fd999, %fd998, %fd995, 0d3F2A01A014761F65;
	fma.rn.f64 	%fd1000, %fd999, %fd995, 0d3F56C16C1852B7AF;
	fma.rn.f64 	%fd1001, %fd1000, %fd995, 0d3F81111111122322;
	fma.rn.f64 	%fd1002, %fd1001, %fd995, 0d3FA55555555502A1;
	fma.rn.f64 	%fd1003, %fd1002, %fd995, 0d3FC5555555555511;
	fma.rn.f64 	%fd1004, %fd1003, %fd995, 0d3FE000000000000B;
	fma.rn.f64 	%fd1005, %fd1004, %fd995, 0d3FF0000000000000;
	fma.rn.f64 	%fd1006, %fd1005, %fd995, 0d3FF0000000000000;
	{
	.reg .b32 %temp; 
	mov.b64 	{%r157, %temp}, %fd1006;
	}
	{
	.reg .b32 %temp; 
	mov.b64 	{%temp, %r158}, %fd1006;
	}
	shl.b32 	%r759, %r156, 20;
	add.s32 	%r760, %r759, %r158;
	mov.b64 	%fd1919, {%r157, %r760};
	{
	.reg .b32 %temp; 
	mov.b64 	{%temp, %r761}, %fd158;
	}
	mov.b32 	%f39, %r761;
	abs.f32 	%f12, %f39;
	setp.lt.f32 	%p309, %f12, 0f4086232B;
	@%p309 bra 	$L__BB1_335;
	setp.gt.f64 	%p310, %fd144, 0d0000000000000000;
	mov.f64 	%fd1007, 0d7FF0000000000000;
	sub.f64 	%fd1008, %fd1007, %fd144;
	selp.f64 	%fd1919, 0d0000000000000000, %fd1008, %p310;
	setp.geu.f32 	%p311, %f12, 0f40874800;
	@%p311 bra 	$L__BB1_335;
	shr.u32 	%r762, %r156, 31;
	add.s32 	%r763, %r156, %r762;
	shr.s32 	%r764, %r763, 1;
	shl.b32 	%r765, %r764, 20;
	add.s32 	%r766, %r158, %r765;
	mov.b64 	%fd1009, {%r157, %r766};
	sub.s32 	%r767, %r156, %r764;
	shl.b32 	%r768, %r767, 20;
	add.s32 	%r769, %r768, 1072693248;
	mov.b32 	%r770, 0;
	mov.b64 	%fd1010, {%r770, %r769};
	mul.f64 	%fd1919, %fd1010, %fd1009;
$L__BB1_335:
	add.f64 	%fd1920, %fd1919, 0d3FF0000000000000;
	{
	.reg .b32 %temp; 
	mov.b64 	{%temp, %r1138}, %fd1920;
	}
	{
	.reg .b32 %temp; 
	mov.b64 	{%r1139, %temp}, %fd1920;
	}
	setp.gt.s32 	%p312, %r1138, 1048575;
	mov.b32 	%r1140, -1023;
	@%p312 bra 	$L__BB1_337;
	mul.f64 	%fd1920, %fd1920, 0d4350000000000000;
	{
	.reg .b32 %temp; 
	mov.b64 	{%temp, %r1138}, %fd1920;
	}
	{
	.reg .b32 %temp; 
	mov.b64 	{%r1139, %temp}, %fd1920;
	}
	mov.b32 	%r1140, -1077;
$L__BB1_337:
	add.s32 	%r773, %r1138, -1;
	setp.gt.u32 	%p313, %r773, 2146435070;
	@%p313 bra 	$L__BB1_341;
	shr.u32 	%r776, %r1138, 20;
	add.s32 	%r1141, %r1140, %r776;
	and.b32  	%r777, %r1138, 1048575;
	or.b32  	%r778, %r777, 1072693248;
	mov.b64 	%fd1921, {%r1139, %r778};
	setp.lt.u32 	%p315, %r778, 1073127583;
	@%p315 bra 	$L__BB1_340;
	{
	.reg .b32 %temp; 
	mov.b64 	{%r779, %temp}, %fd1921;
	}
	{
	.reg .b32 %temp; 
	mov.b64 	{%temp, %r780}, %fd1921;
	}
	add.s32 	%r781, %r780, -1048576;
	mov.b64 	%fd1921, {%r779, %r781};
	add.s32 	%r1141, %r1141, 1;
$L__BB1_340:
	add.f64 	%fd1012, %fd1921, 0dBFF0000000000000;
	add.f64 	%fd1013, %fd1921, 0d3FF0000000000000;
	rcp.approx.ftz.f64 	%fd1014, %fd1013;
	neg.f64 	%fd1015, %fd1013;
	fma.rn.f64 	%fd1016, %fd1015, %fd1014, 0d3FF0000000000000;
	fma.rn.f64 	%fd1017, %fd1016, %fd1016, %fd1016;
	fma.rn.f64 	%fd1018, %fd1017, %fd1014, %fd1014;
	mul.f64 	%fd1019, %fd1012, %fd1018;
	fma.rn.f64 	%fd1020, %fd1012, %fd1018, %fd1019;
	mul.f64 	%fd1021, %fd1020, %fd1020;
	fma.rn.f64 	%fd1022, %fd1021, 0d3EB1380B3AE80F1E, 0d3ED0EE258B7A8B04;
	fma.rn.f64 	%fd1023, %fd1022, %fd1021, 0d3EF3B2669F02676F;
	fma.rn.f64 	%fd1024, %fd1023, %fd1021, 0d3F1745CBA9AB0956;
	fma.rn.f64 	%fd1025, %fd1024, %fd1021, 0d3F3C71C72D1B5154;
	fma.rn.f64 	%fd1026, %fd1025, %fd1021, 0d3F624924923BE72D;
	fma.rn.f64 	%fd1027, %fd1026, %fd1021, 0d3F8999999999A3C4;
	fma.rn.f64 	%fd1028, %fd1027, %fd1021, 0d3FB5555555555554;
	sub.f64 	%fd1029, %fd1012, %fd1020;
	add.f64 	%fd1030, %fd1029, %fd1029;
	neg.f64 	%fd1031, %fd1020;
	fma.rn.f64 	%fd1032, %fd1031, %fd1012, %fd1030;
	mul.f64 	%fd1033, %fd1018, %fd1032;
	mul.f64 	%fd1034, %fd1021, %fd1028;
	fma.rn.f64 	%fd1035, %fd1034, %fd1020, %fd1033;
	xor.b32  	%r782, %r1141, -2147483648;
	mov.b32 	%r783, 1127219200;
	mov.b64 	%fd1036, {%r782, %r783};
	sub.f64 	%fd1037, %fd1036, %fd25;
	fma.rn.f64 	%fd1038, %fd1037, 0d3FE62E42FEFA39EF, %fd1020;
	fma.rn.f64 	%fd1039, %fd1037, 0dBFE62E42FEFA39EF, %fd1038;
	sub.f64 	%fd1040, %fd1039, %fd1020;
	sub.f64 	%fd1041, %fd1035, %fd1040;
	fma.rn.f64 	%fd1042, %fd1037, 0d3C7ABC9E3B39803F, %fd1041;
	add.f64 	%fd1922, %fd1038, %fd1042;
	bra.uni 	$L__BB1_342;
$L__BB1_341:
	fma.rn.f64 	%fd1011, %fd1920, 0d7FF0000000000000, 0d7FF0000000000000;
	{
	.reg .b32 %temp; 
	mov.b64 	{%temp, %r774}, %fd1920;
	}
	and.b32  	%r775, %r774, 2147483647;
	setp.eq.s32 	%p314, %r775, 0;
	selp.f64 	%fd1922, 0dFFF0000000000000, %fd1011, %p314;
$L__BB1_342:
	sub.f64 	%fd1043, %fd1918, %fd1922;
	add.f64 	%fd1923, %fd1923, %fd1043;
$L__BB1_343:
	add.s64 	%rd1399, %rd1399, 1;
	setp.ne.s64 	%p316, %rd1399, %rd20;
	@%p316 bra 	$L__BB1_318;
	neg.f64 	%fd1044, %fd1923;
	fma.rn.f64 	%fd1045, %fd1923, 0dBFF71547652B82FE, 0d4338000000000000;
	{
	.reg .b32 %temp; 
	mov.b64 	{%r169, %temp}, %fd1045;
	}
	mov.f64 	%fd1046, 0dC338000000000000;
	add.rn.f64 	%fd1047, %fd1045, %fd1046;
	fma.rn.f64 	%fd1048, %fd1047, 0dBFE62E42FEFA39EF, %fd1044;
	fma.rn.f64 	%fd1049, %fd1047, 0dBC7ABC9E3B39803F, %fd1048;
	fma.rn.f64 	%fd1050, %fd1049, 0d3E5ADE1569CE2BDF, 0d3E928AF3FCA213EA;
	fma.rn.f64 	%fd1051, %fd1050, %fd1049, 0d3EC71DEE62401315;
	fma.rn.f64 	%fd1052, %fd1051, %fd1049, 0d3EFA01997C89EB71;
	fma.rn.f64 	%fd1053, %fd1052, %fd1049, 0d3F2A01A014761F65;
	fma.rn.f64 	%fd1054, %fd1053, %fd1049, 0d3F56C16C1852B7AF;
	fma.rn.f64 	%fd1055, %fd1054, %fd1049, 0d3F81111111122322;
	fma.rn.f64 	%fd1056, %fd1055, %fd1049, 0d3FA55555555502A1;
	fma.rn.f64 	%fd1057, %fd1056, %fd1049, 0d3FC5555555555511;
	fma.rn.f64 	%fd1058, %fd1057, %fd1049, 0d3FE000000000000B;
	fma.rn.f64 	%fd1059, %fd1058, %fd1049, 0d3FF0000000000000;
	fma.rn.f64 	%fd1060, %fd1059, %fd1049, 0d3FF0000000000000;
	{
	.reg .b32 %temp; 
	mov.b64 	{%r170, %temp}, %fd1060;
	}
	{
	.reg .b32 %temp; 
	mov.b64 	{%temp, %r171}, %fd1060;
	}
	shl.b32 	%r784, %r169, 20;
	add.s32 	%r785, %r784, %r171;
	mov.b64 	%fd1924, {%r170, %r785};
	{
	.reg .b32 %temp; 
	mov.b64 	{%temp, %r786}, %fd1044;
	}
	mov.b32 	%f40, %r786;
	abs.f32 	%f13, %f40;
	setp.lt.f32 	%p317, %f13, 0f4086232B;
	@%p317 bra 	$L__BB1_347;
	setp.gt.f64 	%p318, %fd1923, 0d0000000000000000;
	mov.f64 	%fd1061, 0d7FF0000000000000;
	sub.f64 	%fd1062, %fd1061, %fd1923;
	selp.f64 	%fd1924, 0d0000000000000000, %fd1062, %p318;
	setp.geu.f32 	%p319, %f13, 0f40874800;
	@%p319 bra 	$L__BB1_347;
	shr.u32 	%r787, %r169, 31;
	add.s32 	%r788, %r169, %r787;
	shr.s32 	%r789, %r788, 1;
	shl.b32 	%r790, %r789, 20;
	add.s32 	%r791, %r171, %r790;
	mov.b64 	%fd1063, {%r170, %r791};
	sub.s32 	%r792, %r169, %r789;
	shl.b32 	%r793, %r792, 20;
	add.s32 	%r794, %r793, 1072693248;
	mov.b32 	%r795, 0;
	mov.b64 	%fd1064, {%r795, %r794};
	mul.f64 	%fd1924, %fd1064, %fd1063;
$L__BB1_347:
	sub.f64 	%fd1925, %fd1925, %fd1924;
$L__BB1_348:
	setp.eq.s32 	%p320, %r23, 0;
	@%p320 bra 	$L__BB1_365;
	mov.b64 	%rd1400, 0;
$L__BB1_350:
	setp.lt.u32 	%p321, %r404, 16;
	mul.lo.s64 	%rd252, %rd1400, %rd20;
	mov.b16 	%rs641, 0;
	mov.b64 	%rd1403, 0;
	@%p321 bra 	$L__BB1_353;
	mov.b16 	%rs641, 0;
	mov.b64 	%rd1401, 0;
$L__BB1_352:
	.pragma "nounroll";
	add.s64 	%rd1006, %rd8, %rd1401;
	ld.local.u8 	%rs442, [%rd1006];
	add.s64 	%rd1007, %rd1401, %rd252;
	add.s64 	%rd1008, %rd4, %rd1007;
	ld.global.nc.u8 	%rs443, [%rd1008];
	cvt.u16.u8 	%rs444, %rs443;
	mul.lo.s16 	%rs445, %rs444, %rs442;
	xor.b16  	%rs446, %rs445, %rs641;
	ld.local.u8 	%rs447, [%rd1006+1];
	ld.global.nc.u8 	%rs448, [%rd1008+1];
	cvt.u16.u8 	%rs449, %rs448;
	mul.lo.s16 	%rs450, %rs449, %rs447;
	xor.b16  	%rs451, %rs450, %rs446;
	ld.local.u8 	%rs452, [%rd1006+2];
	ld.global.nc.u8 	%rs453, [%rd1008+2];
	cvt.u16.u8 	%rs454, %rs453;
	mul.lo.s16 	%rs455, %rs454, %rs452;
	xor.b16  	%rs456, %rs455, %rs451;
	ld.local.u8 	%rs457, [%rd1006+3];
	ld.global.nc.u8 	%rs458, [%rd1008+3];
	cvt.u16.u8 	%rs459, %rs458;
	mul.lo.s16 	%rs460, %rs459, %rs457;
	xor.b16  	%rs461, %rs460, %rs456;
	ld.local.u8 	%rs462, [%rd1006+4];
	ld.global.nc.u8 	%rs463, [%rd1008+4];
	cvt.u16.u8 	%rs464, %rs463;
	mul.lo.s16 	%rs465, %rs464, %rs462;
	xor.b16  	%rs466, %rs465, %rs461;
	ld.local.u8 	%rs467, [%rd1006+5];
	ld.global.nc.u8 	%rs468, [%rd1008+5];
	cvt.u16.u8 	%rs469, %rs468;
	mul.lo.s16 	%rs470, %rs469, %rs467;
	xor.b16  	%rs471, %rs470, %rs466;
	ld.local.u8 	%rs472, [%rd1006+6];
	ld.global.nc.u8 	%rs473, [%rd1008+6];
	cvt.u16.u8 	%rs474, %rs473;
	mul.lo.s16 	%rs475, %rs474, %rs472;
	xor.b16  	%rs476, %rs475, %rs471;
	ld.local.u8 	%rs477, [%rd1006+7];
	ld.global.nc.u8 	%rs478, [%rd1008+7];
	cvt.u16.u8 	%rs479, %rs478;
	mul.lo.s16 	%rs480, %rs479, %rs477;
	xor.b16  	%rs481, %rs480, %rs476;
	ld.local.u8 	%rs482, [%rd1006+8];
	ld.global.nc.u8 	%rs483, [%rd1008+8];
	cvt.u16.u8 	%rs484, %rs483;
	mul.lo.s16 	%rs485, %rs484, %rs482;
	xor.b16  	%rs486, %rs485, %rs481;
	ld.local.u8 	%rs487, [%rd1006+9];
	ld.global.nc.u8 	%rs488, [%rd1008+9];
	cvt.u16.u8 	%rs489, %rs488;
	mul.lo.s16 	%rs490, %rs489, %rs487;
	xor.b16  	%rs491, %rs490, %rs486;
	ld.local.u8 	%rs492, [%rd1006+10];
	ld.global.nc.u8 	%rs493, [%rd1008+10];
	cvt.u16.u8 	%rs494, %rs493;
	mul.lo.s16 	%rs495, %rs494, %rs492;
	xor.b16  	%rs496, %rs495, %rs491;
	ld.local.u8 	%rs497, [%rd1006+11];
	ld.global.nc.u8 	%rs498, [%rd1008+11];
	cvt.u16.u8 	%rs499, %rs498;
	mul.lo.s16 	%rs500, %rs499, %rs497;
	xor.b16  	%rs501, %rs500, %rs496;
	ld.local.u8 	%rs502, [%rd1006+12];
	ld.global.nc.u8 	%rs503, [%rd1008+12];
	cvt.u16.u8 	%rs504, %rs503;
	mul.lo.s16 	%rs505, %rs504, %rs502;
	xor.b16  	%rs506, %rs505, %rs501;
	ld.local.u8 	%rs507, [%rd1006+13];
	ld.global.nc.u8 	%rs508, [%rd1008+13];
	cvt.u16.u8 	%rs509, %rs508;
	mul.lo.s16 	%rs510, %rs509, %rs507;
	xor.b16  	%rs511, %rs510, %rs506;
	ld.local.u8 	%rs512, [%rd1006+14];
	ld.global.nc.u8 	%rs513, [%rd1008+14];
	cvt.u16.u8 	%rs514, %rs513;
	mul.lo.s16 	%rs515, %rs514, %rs512;
	xor.b16  	%rs516, %rs515, %rs511;
	ld.local.u8 	%rs517, [%rd1006+15];
	ld.global.nc.u8 	%rs518, [%rd1008+15];
	cvt.u16.u8 	%rs519, %rs518;
	mul.lo.s16 	%rs520, %rs519, %rs517;
	xor.b16  	%rs641, %rs520, %rs516;
	add.s64 	%rd1401, %rd1401, 16;
	setp.ne.s64 	%p322, %rd1401, %rd152;
	mov.u64 	%rd1403, %rd152;
	@%p322 bra 	$L__BB1_352;
$L__BB1_353:
	@%p272 bra 	$L__BB1_363;
	setp.lt.u64 	%p324, %rd150, 7;
	@%p324 bra 	$L__BB1_356;
	add.s64 	%rd1009, %rd8, %rd1403;
	ld.local.u8 	%rs522, [%rd1009];
	add.s64 	%rd1010, %rd1403, %rd252;
	add.s64 	%rd1011, %rd4, %rd1010;
	ld.global.nc.u8 	%rs523, [%rd1011];
	cvt.u16.u8 	%rs524, %rs523;
	mul.lo.s16 	%rs525, %rs524, %rs522;
	ld.local.u8 	%rs526, [%rd1009+1];
	ld.global.nc.u8 	%rs527, [%rd1011+1];
	cvt.u16.u8 	%rs528, %rs527;
	mul.lo.s16 	%rs529, %rs528, %rs526;
	xor.b16  	%rs530, %rs525, %rs529;
	ld.local.u8 	%rs531, [%rd1009+2];
	ld.global.nc.u8 	%rs532, [%rd1011+2];
	cvt.u16.u8 	%rs533, %rs532;
	mul.lo.s16 	%rs534, %rs533, %rs531;
	xor.b16  	%rs535, %rs530, %rs534;
	ld.local.u8 	%rs536, [%rd1009+3];
	ld.global.nc.u8 	%rs537, [%rd1011+3];
	cvt.u16.u8 	%rs538, %rs537;
	mul.lo.s16 	%rs539, %rs538, %rs536;
	xor.b16  	%rs540, %rs535, %rs539;
	ld.local.u8 	%rs541, [%rd1009+4];
	ld.global.nc.u8 	%rs542, [%rd1011+4];
	cvt.u16.u8 	%rs543, %rs542;
	mul.lo.s16 	%rs544, %rs543, %rs541;
	xor.b16  	%rs545, %rs540, %rs544;
	ld.local.u8 	%rs546, [%rd1009+5];
	ld.global.nc.u8 	%rs547, [%rd1011+5];
	cvt.u16.u8 	%rs548, %rs547;
	mul.lo.s16 	%rs549, %rs548, %rs546;
	xor.b16  	%rs550, %rs545, %rs549;
	ld.local.u8 	%rs551, [%rd1009+6];
	ld.global.nc.u8 	%rs552, [%rd1011+6];
	cvt.u16.u8 	%rs553, %rs552;
	mul.lo.s16 	%rs554, %rs553, %rs551;
	xor.b16  	%rs555, %rs550, %rs554;
	ld.local.u8 	%rs556, [%rd1009+7];
	ld.global.nc.u8 	%rs557, [%rd1011+7];
	cvt.u16.u8 	%rs558, %rs557;
	mul.lo.s16 	%rs559, %rs558, %rs556;
	xor.b16  	%rs560, %rs555, %rs559;
	xor.b16  	%rs641, %rs560, %rs641;
	add.s64 	%rd1403, %rd1403, 8;
$L__BB1_356:
	setp.eq.s64 	%p325, %rd153, 0;
	@%p325 bra 	$L__BB1_363;
	setp.lt.u64 	%p326, %rd151, 3;
	@%p326 bra 	$L__BB1_359;
	add.s64 	%rd1012, %rd8, %rd1403;
	ld.local.u8 	%rs562, [%rd1012];
	add.s64 	%rd1013, %rd1403, %rd252;
	add.s64 	%rd1014, %rd4, %rd1013;
	ld.global.nc.u8 	%rs563, [%rd1014];
	cvt.u16.u8 	%rs564, %rs563;
	mul.lo.s16 	%rs565, %rs564, %rs562;
	ld.local.u8 	%rs566, [%rd1012+1];
	ld.global.nc.u8 	%rs567, [%rd1014+1];
	cvt.u16.u8 	%rs568, %rs567;
	mul.lo.s16 	%rs569, %rs568, %rs566;
	xor.b16  	%rs570, %rs565, %rs569;
	ld.local.u8 	%rs571, [%rd1012+2];
	ld.global.nc.u8 	%rs572, [%rd1014+2];
	cvt.u16.u8 	%rs573, %rs572;
	mul.lo.s16 	%rs574, %rs573, %rs571;
	xor.b16  	%rs575, %rs570, %rs574;
	ld.local.u8 	%rs576, [%rd1012+3];
	ld.global.nc.u8 	%rs577, [%rd1014+3];
	cvt.u16.u8 	%rs578, %rs577;
	mul.lo.s16 	%rs579, %rs578, %rs576;
	xor.b16  	%rs580, %rs575, %rs579;
	xor.b16  	%rs641, %rs580, %rs641;
	add.s64 	%rd1403, %rd1403, 4;
$L__BB1_359:
	setp.eq.s64 	%p327, %rd154, 0;
	@%p327 bra 	$L__BB1_363;
	setp.eq.s64 	%p328, %rd154, 1;
	add.s64 	%rd260, %rd8, %rd1403;
	ld.local.u8 	%rs581, [%rd260];
	add.s64 	%rd1015, %rd1403, %rd252;
	add.s64 	%rd261, %rd4, %rd1015;
	ld.global.nc.u8 	%rs582, [%rd261];
	cvt.u16.u8 	%rs583, %rs582;
	mul.lo.s16 	%rs584, %rs583, %rs581;
	xor.b16  	%rs641, %rs584, %rs641;
	@%p328 bra 	$L__BB1_363;
	setp.eq.s64 	%p329, %rd154, 2;
	ld.local.u8 	%rs585, [%rd260+1];
	ld.global.nc.u8 	%rs586, [%rd261+1];
	cvt.u16.u8 	%rs587, %rs586;
	mul.lo.s16 	%rs588, %rs587, %rs585;
	xor.b16  	%rs641, %rs588, %rs641;
	@%p329 bra 	$L__BB1_363;
	ld.local.u8 	%rs589, [%rd260+2];
	ld.global.nc.u8 	%rs590, [%rd261+2];
	cvt.u16.u8 	%rs591, %rs590;
	mul.lo.s16 	%rs592, %rs591, %rs589;
	xor.b16  	%rs641, %rs592, %rs641;
$L__BB1_363:
	and.b16  	%rs593, %rs641, 255;
	setp.eq.s16 	%p330, %rs593, 1;
	mov.u64 	%rd1434, %rd1388;
	@%p330 bra 	$L__BB1_430;
	add.s64 	%rd1400, %rd1400, 1;
	setp.ne.s64 	%p331, %rd1400, %rd149;
	@%p331 bra 	$L__BB1_350;
$L__BB1_365:
	mov.b64 	%rd1405, 0;
	mov.f64 	%fd1935, %fd1877;
$L__BB1_366:
	add.s64 	%rd1017, %rd7, %rd1405;
	ld.local.u8 	%rs594, [%rd1017];
	setp.ne.s16 	%p332, %rs594, 1;
	@%p332 bra 	$L__BB1_429;
	shl.b64 	%rd1018, %rd1405, 3;
	add.s64 	%rd1019, %rd1452, %rd1018;
	ld.local.f64 	%fd182, [%rd1019];
	setp.gt.f64 	%p333, %fd182, 0d403E000000000000;
	mov.f64 	%fd1930, %fd182;
	@%p333 bra 	$L__BB1_417;
	setp.lt.f64 	%p334, %fd182, 0dC03E000000000000;
	mov.f64 	%fd1930, 0d0000000000000000;
	@%p334 bra 	$L__BB1_417;
	fma.rn.f64 	%fd1066, %fd182, 0d3FF71547652B82FE, 0d4338000000000000;
	{
	.reg .b32 %temp; 
	mov.b64 	{%r172, %temp}, %fd1066;
	}
	mov.f64 	%fd1067, 0dC338000000000000;
	add.rn.f64 	%fd1068, %fd1066, %fd1067;
	fma.rn.f64 	%fd1069, %fd1068, 0dBFE62E42FEFA39EF, %fd182;
	fma.rn.f64 	%fd1070, %fd1068, 0dBC7ABC9E3B39803F, %fd1069;
	fma.rn.f64 	%fd1071, %fd1070, 0d3E5ADE1569CE2BDF, 0d3E928AF3FCA213EA;
	fma.rn.f64 	%fd1072, %fd1071, %fd1070, 0d3EC71DEE62401315;
	fma.rn.f64 	%fd1073, %fd1072, %fd1070, 0d3EFA01997C89EB71;
	fma.rn.f64 	%fd1074, %fd1073, %fd1070, 0d3F2A01A014761F65;
	fma.rn.f64 	%fd1075, %fd1074, %fd1070, 0d3F56C16C1852B7AF;
	fma.rn.f64 	%fd1076, %fd1075, %fd1070, 0d3F81111111122322;
	fma.rn.f64 	%fd1077, %fd1076, %fd1070, 0d3FA55555555502A1;
	fma.rn.f64 	%fd1078, %fd1077, %fd1070, 0d3FC5555555555511;
	fma.rn.f64 	%fd1079, %fd1078, %fd1070, 0d3FE000000000000B;
	fma.rn.f64 	%fd1080, %fd1079, %fd1070, 0d3FF0000000000000;
	fma.rn.f64 	%fd1081, %fd1080, %fd1070, 0d3FF0000000000000;
	{
	.reg .b32 %temp; 
	mov.b64 	{%r173, %temp}, %fd1081;
	}
	{
	.reg .b32 %temp; 
	mov.b64 	{%temp, %r174}, %fd1081;
	}
	shl.b32 	%r796, %r172, 20;
	add.s32 	%r797, %r796, %r174;
	mov.b64 	%fd1927, {%r173, %r797};
	{
	.reg .b32 %temp; 
	mov.b64 	{%temp, %r798}, %fd182;
	}
	mov.b32 	%f41, %r798;
	abs.f32 	%f14, %f41;
	setp.lt.f32 	%p335, %f14, 0f4086232B;
	@%p335 bra 	$L__BB1_372;
	setp.lt.f64 	%p336, %fd182, 0d0000000000000000;
	add.f64 	%fd1082, %fd182, 0d7FF0000000000000;
	selp.f64 	%fd1927, 0d0000000000000000, %fd1082, %p336;
	setp.geu.f32 	%p337, %f14, 0f40874800;
	@%p337 bra 	$L__BB1_372;
	shr.u32 	%r799, %r172, 31;
	add.s32 	%r800, %r172, %r799;
	shr.s32 	%r801, %r800, 1;
	shl.b32 	%r802, %r801, 20;
	add.s32 	%r803, %r174, %r802;
	mov.b64 	%fd1083, {%r173, %r803};
	sub.s32 	%r804, %r172, %r801;
	shl.b32 	%r805, %r804, 20;
	add.s32 	%r806, %r805, 1072693248;
	mov.b32 	%r807, 0;
	mov.b64 	%fd1084, {%r807, %r806};
	mul.f64 	%fd1927, %fd1084, %fd1083;
$L__BB1_372:
	add.f64 	%fd1928, %fd1927, 0d3FF0000000000000;
	{
	.reg .b32 %temp; 
	mov.b64 	{%temp, %r1142}, %fd1928;
	}
	{
	.reg .b32 %temp; 
	mov.b64 	{%r1143, %temp}, %fd1928;
	}
	setp.gt.s32 	%p338, %r1142, 1048575;
	mov.b32 	%r1144, -1023;
	@%p338 bra 	$L__BB1_374;
	mul.f64 	%fd1928, %fd1928, 0d4350000000000000;
	{
	.reg .b32 %temp; 
	mov.b64 	{%temp, %r1142}, %fd1928;
	}
	{
	.reg .b32 %temp; 
	mov.b64 	{%r1143, %temp}, %fd1928;
	}
	mov.b32 	%r1144, -1077;
$L__BB1_374:
	add.s32 	%r810, %r1142, -1;
	setp.gt.u32 	%p339, %r810, 2146435070;
	@%p339 bra 	$L__BB1_416;
	shr.u32 	%r813, %r1142, 20;
	add.s32 	%r1145, %r1144, %r813;
	and.b32  	%r814, %r1142, 1048575;
	or.b32  	%r815, %r814, 1072693248;
	mov.b64 	%fd1929, {%r1143, %r815};
	setp.lt.u32 	%p341, %r815, 1073127583;
	@%p341 bra 	$L__BB1_377;
	{
	.reg .b32 %temp; 
	mov.b64 	{%r816, %temp}, %fd1929;
	}
	{
	.reg .b32 %temp; 
	mov.b64 	{%temp, %r817}, %fd1929;
	}
	add.s32 	%r818, %r817, -1048576;
	mov.b64 	%fd1929, {%r816, %r818};
	add.s32 	%r1145, %r1145, 1;
$L__BB1_377:
	add.f64 	%fd1086, %fd1929, 0dBFF0000000000000;
	add.f64 	%fd1087, %fd1929, 0d3FF0000000000000;
	rcp.approx.ftz.f64 	%fd1088, %fd1087;
	neg.f64 	%fd1089, %fd1087;
	fma.rn.f64 	%fd1090, %fd1089, %fd1088, 0d3FF0000000000000;
	fma.rn.f64 	%fd1091, %fd1090, %fd1090, %fd1090;
	fma.rn.f64 	%fd1092, %fd1091, %fd1088, %fd1088;
	mul.f64 	%fd1093, %fd1086, %fd1092;
	fma.rn.f64 	%fd1094, %fd1086, %fd1092, %fd1093;
	mul.f64 	%fd1095, %fd1094, %fd1094;
	fma.rn.f64 	%fd1096, %fd1095, 0d3EB1380B3AE80F1E, 0d3ED0EE258B7A8B04;
	fma.rn.f64 	%fd1097, %fd1096, %fd1095, 0d3EF3B2669F02676F;
	fma.rn.f64 	%fd1098, %fd1097, %fd1095, 0d3F1745CBA9AB0956;
	fma.rn.f64 	%fd1099, %fd1098, %fd1095, 0d3F3C71C72D1B5154;
	fma.rn.f64 	%fd1100, %fd1099, %fd1095, 0d3F624924923BE72D;
	fma.rn.f64 	%fd1101, %fd1100, %fd1095, 0d3F8999999999A3C4;
	fma.rn.f64 	%fd1102, %fd1101, %fd1095, 0d3FB5555555555554;
	sub.f64 	%fd1103, %fd1086, %fd1094;
	add.f64 	%fd1104, %fd1103, %fd1103;
	neg.f64 	%fd1105, %fd1094;
	fma.rn.f64 	%fd1106, %fd1105, %fd1086, %fd1104;
	mul.f64 	%fd1107, %fd1092, %fd1106;
	mul.f64 	%fd1108, %fd1095, %fd1102;
	fma.rn.f64 	%fd1109, %fd1108, %fd1094, %fd1107;
	xor.b32  	%r819, %r1145, -2147483648;
	mov.b32 	%r820, 1127219200;
	mov.b64 	%fd1110, {%r819, %r820};
	sub.f64 	%fd1111, %fd1110, %fd25;
	fma.rn.f64 	%fd1112, %fd1111, 0d3FE62E42FEFA39EF, %fd1094;
	fma.rn.f64 	%fd1113, %fd1111, 0dBFE62E42FEFA39EF, %fd1112;
	sub.f64 	%fd1114, %fd1113, %fd1094;
	sub.f64 	%fd1115, %fd1109, %fd1114;
	fma.rn.f64 	%fd1116, %fd1111, 0d3C7ABC9E3B39803F, %fd1115;
	add.f64 	%fd1930, %fd1112, %fd1116;
	bra.uni 	$L__BB1_417;
$L__BB1_378:
	add.s64 	%rd1021, %rd20, -1;
	setp.lt.u64 	%p353, %rd1021, 15;
	mul.lo.s64 	%rd262, %rd1388, %rd20;
	mov.b64 	%rd1408, 0;
	@%p353 bra 	$L__BB1_381;
	mov.b64 	%rd1406, 0;
$L__BB1_380:
	.pragma "nounroll";
	add.s64 	%rd1023, %rd8, %rd1406;
	ld.local.u8 	%rs595, [%rd1023];
	cvt.rn.f64.u16 	%fd1170, %rs595;
	add.s64 	%rd1024, %rd1406, %rd262;
	shl.b64 	%rd1025, %rd1024, 3;
	add.s64 	%rd1026, %rd13, %rd1025;
	st.local.f64 	[%rd1026], %fd1170;
	ld.local.u8 	%rs596, [%rd1023+1];
	cvt.rn.f64.u16 	%fd1171, %rs596;
	st.local.f64 	[%rd1026+8], %fd1171;
	ld.local.u8 	%rs597, [%rd1023+2];
	cvt.rn.f64.u16 	%fd1172, %rs597;
	st.local.f64 	[%rd1026+16], %fd1172;
	ld.local.u8 	%rs598, [%rd1023+3];
	cvt.rn.f64.u16 	%fd1173, %rs598;
	st.local.f64 	[%rd1026+24], %fd1173;
	ld.local.u8 	%rs599, [%rd1023+4];
	cvt.rn.f64.u16 	%fd1174, %rs599;
	st.local.f64 	[%rd1026+32], %fd1174;
	ld.local.u8 	%rs600, [%rd1023+5];
	cvt.rn.f64.u16 	%fd1175, %rs600;
	st.local.f64 	[%rd1026+40], %fd1175;
	ld.local.u8 	%rs601, [%rd1023+6];
	cvt.rn.f64.u16 	%fd1176, %rs601;
	st.local.f64 	[%rd1026+48], %fd1176;
	ld.local.u8 	%rs602, [%rd1023+7];
	cvt.rn.f64.u16 	%fd1177, %rs602;
	st.local.f64 	[%rd1026+56], %fd1177;
	ld.local.u8 	%rs603, [%rd1023+8];
	cvt.rn.f64.u16 	%fd1178, %rs603;
	st.local.f64 	[%rd1026+64], %fd1178;
	ld.local.u8 	%rs604, [%rd1023+9];
	cvt.rn.f64.u16 	%fd1179, %rs604;
	st.local.f64 	[%rd1026+72], %fd1179;
	ld.local.u8 	%rs605, [%rd1023+10];
	cvt.rn.f64.u16 	%fd1180, %rs605;
	st.local.f64 	[%rd1026+80], %fd1180;
	ld.local.u8 	%rs606, [%rd1023+11];
	cvt.rn.f64.u16 	%fd1181, %rs606;
	st.local.f64 	[%rd1026+88], %fd1181;
	ld.local.u8 	%rs607, [%rd1023+12];
	cvt.rn.f64.u16 	%fd1182, %rs607;
	st.local.f64 	[%rd1026+96], %fd1182;
	ld.local.u8 	%rs608, [%rd1023+13];
	cvt.rn.f64.u16 	%fd1183, %rs608;
	st.local.f64 	[%rd1026+104], %fd1183;
	ld.local.u8 	%rs609, [%rd1023+14];
	cvt.rn.f64.u16 	%fd1184, %rs609;
	st.local.f64 	[%rd1026+112], %fd1184;
	ld.local.u8 	%rs610, [%rd1023+15];
	cvt.rn.f64.u16 	%fd1185, %rs610;
	st.local.f64 	[%rd1026+120], %fd1185;
	add.s64 	%rd1406, %rd1406, 16;
	setp.ne.s64 	%p354, %rd1406, %rd152;
	mov.u64 	%rd1408, %rd152;
	@%p354 bra 	$L__BB1_380;
$L__BB1_381:
	setp.eq.s64 	%p355, %rd21, 0;
	@%p355 bra 	$L__BB1_391;
	setp.lt.u64 	%p356, %rd150, 7;
	@%p356 bra 	$L__BB1_384;
	add.s64 	%rd1027, %rd8, %rd1408;
	ld.local.u8 	%rs611, [%rd1027];
	cvt.rn.f64.u16 	%fd1186, %rs611;
	add.s64 	%rd1028, %rd1408, %rd262;
	shl.b64 	%rd1029, %rd1028, 3;
	add.s64 	%rd1030, %rd13, %rd1029;
	st.local.f64 	[%rd1030], %fd1186;
	ld.local.u8 	%rs612, [%rd1027+1];
	cvt.rn.f64.u16 	%fd1187, %rs612;
	st.local.f64 	[%rd1030+8], %fd1187;
	ld.local.u8 	%rs613, [%rd1027+2];
	cvt.rn.f64.u16 	%fd1188, %rs613;
	st.local.f64 	[%rd1030+16], %fd1188;
	ld.local.u8 	%rs614, [%rd1027+3];
	cvt.rn.f64.u16 	%fd1189, %rs614;
	st.local.f64 	[%rd1030+24], %fd1189;
	ld.local.u8 	%rs615, [%rd1027+4];
	cvt.rn.f64.u16 	%fd1190, %rs615;
	st.local.f64 	[%rd1030+32], %fd1190;
	ld.local.u8 	%rs616, [%rd1027+5];
	cvt.rn.f64.u16 	%fd1191, %rs616;
	st.local.f64 	[%rd1030+40], %fd1191;
	ld.local.u8 	%rs617, [%rd1027+6];
	cvt.rn.f64.u16 	%fd1192, %rs617;
	st.local.f64 	[%rd1030+48], %fd1192;
	ld.local.u8 	%rs618, [%rd1027+7];
	cvt.rn.f64.u16 	%fd1193, %rs618;
	st.local.f64 	[%rd1030+56], %fd1193;
	add.s64 	%rd1408, %rd1408, 8;
$L__BB1_384:
	setp.eq.s64 	%p357, %rd153, 0;
	@%p357 bra 	$L__BB1_391;
	setp.lt.u64 	%p358, %rd151, 3;
	@%p358 bra 	$L__BB1_387;
	add.s64 	%rd1031, %rd8, %rd1408;
	ld.local.u8 	%rs619, [%rd1031];
	cvt.rn.f64.u16 	%fd1194, %rs619;
	add.s64 	%rd1032, %rd1408, %rd262;
	shl.b64 	%rd1033, %rd1032, 3;
	add.s64 	%rd1034, %rd13, %rd1033;
	st.local.f64 	[%rd1034], %fd1194;
	ld.local.u8 	%rs620, [%rd1031+1];
	cvt.rn.f64.u16 	%fd1195, %rs620;
	st.local.f64 	[%rd1034+8], %fd1195;
	ld.local.u8 	%rs621, [%rd1031+2];
	cvt.rn.f64.u16 	%fd1196, %rs621;
	st.local.f64 	[%rd1034+16], %fd1196;
	ld.local.u8 	%rs622, [%rd1031+3];
	cvt.rn.f64.u16 	%fd1197, %rs622;
	st.local.f64 	[%rd1034+24], %fd1197;
	add.s64 	%rd1408, %rd1408, 4;
$L__BB1_387:
	setp.eq.s64 	%p359, %rd154, 0;
	@%p359 bra 	$L__BB1_391;
	setp.eq.s64 	%p360, %rd154, 1;
	add.s64 	%rd272, %rd8, %rd1408;
	ld.local.u8 	%rs623, [%rd272];
	cvt.rn.f64.u16 	%fd1198, %rs623;
	add.s64 	%rd1035, %rd1408, %rd262;
	shl.b64 	%rd1036, %rd1035, 3;
	add.s64 	%rd273, %rd13, %rd1036;
	st.local.f64 	[%rd273], %fd1198;
	@%p360 bra 	$L__BB1_391;
	setp.eq.s64 	%p361, %rd154, 2;
	ld.local.u8 	%rs624, [%rd272+1];
	cvt.rn.f64.u16 	%fd1199, %rs624;
	st.local.f64 	[%rd273+8], %fd1199;
	@%p361 bra 	$L__BB1_391;
	ld.local.u8 	%rs625, [%rd272+2];
	cvt.rn.f64.u16 	%fd1200, %rs625;
	st.local.f64 	[%rd273+16], %fd1200;
$L__BB1_391:
	shl.b64 	%rd1038, %rd1388, 5;
	add.s64 	%rd274, %rd1453, %rd1038;
	st.local.f64 	[%rd274], %fd1935;
	st.local.f64 	[%rd274+8], %fd1935;
	st.local.f64 	[%rd274+16], %fd1946;
	setp.eq.s64 	%p362, %rd1388, 0;
	mov.f64 	%fd1942, 0d0000000000000000;
	mov.b64 	%rd1411, 1;
	@%p362 bra 	$L__BB1_401;
	add.s64 	%rd1040, %rd1388, 1;
	and.b64  	%rd275, %rd1040, -2;
	mov.f64 	%fd1942, 0d0000000000000000;
	mov.b64 	%rd1410, 0;
$L__BB1_393:
	shl.b64 	%rd1041, %rd1410, 5;
	add.s64 	%rd277, %rd1453, %rd1041;
	ld.local.f64 	%fd214, [%rd277+8];
	neg.f64 	%fd1204, %fd214;
	fma.rn.f64 	%fd1205, %fd214, 0dBFF71547652B82FE, 0d4338000000000000;
	{
	.reg .b32 %temp; 
	mov.b64 	{%r198, %temp}, %fd1205;
	}
	mov.f64 	%fd1206, 0dC338000000000000;
	add.rn.f64 	%fd1207, %fd1205, %fd1206;
	fma.rn.f64 	%fd1208, %fd1207, 0dBFE62E42FEFA39EF, %fd1204;
	fma.rn.f64 	%fd1209, %fd1207, 0dBC7ABC9E3B39803F, %fd1208;
	fma.rn.f64 	%fd1210, %fd1209, 0d3E5ADE1569CE2BDF, 0d3E928AF3FCA213EA;
	fma.rn.f64 	%fd1211, %fd1210, %fd1209, 0d3EC71DEE62401315;
	fma.rn.f64 	%fd1212, %fd1211, %fd1209, 0d3EFA01997C89EB71;
	fma.rn.f64 	%fd1213, %fd1212, %fd1209, 0d3F2A01A014761F65;
	fma.rn.f64 	%fd1214, %fd1213, %fd1209, 0d3F56C16C1852B7AF;
	fma.rn.f64 	%fd1215, %fd1214, %fd1209, 0d3F81111111122322;
	fma.rn.f64 	%fd1216, %fd1215, %fd1209, 0d3FA55555555502A1;
	fma.rn.f64 	%fd1217, %fd1216, %fd1209, 0d3FC5555555555511;
	fma.rn.f64 	%fd1218, %fd1217, %fd1209, 0d3FE000000000000B;
	fma.rn.f64 	%fd1219, %fd1218, %fd1209, 0d3FF0000000000000;
	fma.rn.f64 	%fd1220, %fd1219, %fd1209, 0d3FF0000000000000;
	{
	.reg .b32 %temp; 
	mov.b64 	{%r199, %temp}, %fd1220;
	}
	{
	.reg .b32 %temp; 
	mov.b64 	{%temp, %r200}, %fd1220;
	}
	shl.b32 	%r846, %r198, 20;
	add.s32 	%r847, %r846, %r200;
	mov.b64 	%fd1937, {%r199, %r847};
	{
	.reg .b32 %temp; 
	mov.b64 	{%temp, %r848}, %fd1204;
	}
	mov.b32 	%f43, %r848;
	abs.f32 	%f16, %f43;
	setp.lt.f32 	%p363, %f16, 0f4086232B;
	@%p363 bra 	$L__BB1_396;
	setp.gt.f64 	%p364, %fd214, 0d0000000000000000;
	mov.f64 	%fd1221, 0d7FF0000000000000;
	sub.f64 	%fd1222, %fd1221, %fd214;
	selp.f64 	%fd1937, 0d0000000000000000, %fd1222, %p364;
	setp.geu.f32 	%p365, %f16, 0f40874800;
	@%p365 bra 	$L__BB1_396;
	shr.u32 	%r849, %r198, 31;
	add.s32 	%r850, %r198, %r849;
	shr.s32 	%r851, %r850, 1;
	shl.b32 	%r852, %r851, 20;
	add.s32 	%r853, %r200, %r852;
	mov.b64 	%fd1223, {%r199, %r853};
	sub.s32 	%r854, %r198, %r851;
	shl.b32 	%r855, %r854, 20;
	add.s32 	%r856, %r855, 1072693248;
	mov.b32 	%r857, 0;
	mov.b64 	%fd1224, {%r857, %r856};
	mul.f64 	%fd1937, %fd1224, %fd1223;
$L__BB1_396:
	add.f64 	%fd219, %fd1942, %fd1937;
	ld.local.f64 	%fd220, [%rd277+40];
	neg.f64 	%fd1225, %fd220;
	fma.rn.f64 	%fd1226, %fd220, 0dBFF71547652B82FE, 0d4338000000000000;
	{
	.reg .b32 %temp; 
	mov.b64 	{%r201, %temp}, %fd1226;
	}
	mov.f64 	%fd1227, 0dC338000000000000;
	add.rn.f64 	%fd1228, %fd1226, %fd1227;
	fma.rn.f64 	%fd1229, %fd1228, 0dBFE62E42FEFA39EF, %fd1225;
	fma.rn.f64 	%fd1230, %fd1228, 0dBC7ABC9E3B39803F, %fd1229;
	fma.rn.f64 	%fd1231, %fd1230, 0d3E5ADE1569CE2BDF, 0d3E928AF3FCA213EA;
	fma.rn.f64 	%fd1232, %fd1231, %fd1230, 0d3EC71DEE62401315;
	fma.rn.f64 	%fd1233, %fd1232, %fd1230, 0d3EFA01997C89EB71;
	fma.rn.f64 	%fd1234, %fd1233, %fd1230, 0d3F2A01A014761F65;
	fma.rn.f64 	%fd1235, %fd1234, %fd1230, 0d3F56C16C1852B7AF;
	fma.rn.f64 	%fd1236, %fd1235, %fd1230, 0d3F81111111122322;
	fma.rn.f64 	%fd1237, %fd1236, %fd1230, 0d3FA55555555502A1;
	fma.rn.f64 	%fd1238, %fd1237, %fd1230, 0d3FC5555555555511;
	fma.rn.f64 	%fd1239, %fd1238, %fd1230, 0d3FE000000000000B;
	fma.rn.f64 	%fd1240, %fd1239, %fd1230, 0d3FF0000000000000;
	fma.rn.f64 	%fd1241, %fd1240, %fd1230, 0d3FF0000000000000;
	{
	.reg .b32 %temp; 
	mov.b64 	{%r202, %temp}, %fd1241;
	}
	{
	.reg .b32 %temp; 
	mov.b64 	{%temp, %r203}, %fd1241;
	}
	shl.b32 	%r858, %r201, 20;
	add.s32 	%r859, %r858, %r203;
	mov.b64 	%fd1938, {%r202, %r859};
	{
	.reg .b32 %temp; 
	mov.b64 	{%temp, %r860}, %fd1225;
	}
	mov.b32 	%f44, %r860;
	abs.f32 	%f17, %f44;
	setp.lt.f32 	%p366, %f17, 0f4086232B;
	@%p366 bra 	$L__BB1_399;
	setp.gt.f64 	%p367, %fd220, 0d0000000000000000;
	mov.f64 	%fd1242, 0d7FF0000000000000;
	sub.f64 	%fd1243, %fd1242, %fd220;
	selp.f64 	%fd1938, 0d0000000000000000, %fd1243, %p367;
	setp.geu.f32 	%p368, %f17, 0f40874800;
	@%p368 bra 	$L__BB1_399;
	shr.u32 	%r861, %r201, 31;
	add.s32 	%r862, %r201, %r861;
	shr.s32 	%r863, %r862, 1;
	shl.b32 	%r864, %r863, 20;
	add.s32 	%r865, %r203, %r864;
	mov.b64 	%fd1244, {%r202, %r865};
	sub.s32 	%r866, %r201, %r863;
	shl.b32 	%r867, %r866, 20;
	add.s32 	%r868, %r867, 1072693248;
	mov.b32 	%r869, 0;
	mov.b64 	%fd1245, {%r869, %r868};
	mul.f64 	%fd1938, %fd1245, %fd1244;
$L__BB1_399:
	add.f64 	%fd1942, %fd219, %fd1938;
	add.s64 	%rd1410, %rd1410, 2;
	setp.ne.s64 	%p369, %rd1410, %rd275;
	@%p369 bra 	$L__BB1_393;
	shl.b64 	%rd1042, %rd275, 2;
	or.b64  	%rd1411, %rd1042, 1;
$L__BB1_401:
	and.b64  	%rd1043, %rd1388, 1;
	setp.eq.b64 	%p370, %rd1043, 1;
	@%p370 bra 	$L__BB1_406;
	shl.b64 	%rd1044, %rd1411, 3;
	add.s64 	%rd1045, %rd1453, %rd1044;
	ld.local.f64 	%fd228, [%rd1045];
	neg.f64 	%fd1246, %fd228;
	fma.rn.f64 	%fd1247, %fd228, 0dBFF71547652B82FE, 0d4338000000000000;
	{
	.reg .b32 %temp; 
	mov.b64 	{%r204, %temp}, %fd1247;
	}
	mov.f64 	%fd1248, 0dC338000000000000;
	add.rn.f64 	%fd1249, %fd1247, %fd1248;
	fma.rn.f64 	%fd1250, %fd1249, 0dBFE62E42FEFA39EF, %fd1246;
	fma.rn.f64 	%fd1251, %fd1249, 0dBC7ABC9E3B39803F, %fd1250;
	fma.rn.f64 	%fd1252, %fd1251, 0d3E5ADE1569CE2BDF, 0d3E928AF3FCA213EA;
	fma.rn.f64 	%fd1253, %fd1252, %fd1251, 0d3EC71DEE62401315;
	fma.rn.f64 	%fd1254, %fd1253, %fd1251, 0d3EFA01997C89EB71;
	fma.rn.f64 	%fd1255, %fd1254, %fd1251, 0d3F2A01A014761F65;
	fma.rn.f64 	%fd1256, %fd1255, %fd1251, 0d3F56C16C1852B7AF;
	fma.rn.f64 	%fd1257, %fd1256, %fd1251, 0d3F81111111122322;
	fma.rn.f64 	%fd1258, %fd1257, %fd1251, 0d3FA55555555502A1;
	fma.rn.f64 	%fd1259, %fd1258, %fd1251, 0d3FC5555555555511;
	fma.rn.f64 	%fd1260, %fd1259, %fd1251, 0d3FE000000000000B;
	fma.rn.f64 	%fd1261, %fd1260, %fd1251, 0d3FF0000000000000;
	fma.rn.f64 	%fd1262, %fd1261, %fd1251, 0d3FF0000000000000;
	{
	.reg .b32 %temp; 
	mov.b64 	{%r205, %temp}, %fd1262;
	}
	{
	.reg .b32 %temp; 
	mov.b64 	{%temp, %r206}, %fd1262;
	}
	shl.b32 	%r870, %r204, 20;
	add.s32 	%r871, %r870, %r206;
	mov.b64 	%fd1941, {%r205, %r871};
	{
	.reg .b32 %temp; 
	mov.b64 	{%temp, %r872}, %fd1246;
	}
	mov.b32 	%f45, %r872;
	abs.f32 	%f18, %f45;
	setp.lt.f32 	%p371, %f18, 0f4086232B;
	@%p371 bra 	$L__BB1_405;
	setp.gt.f64 	%p372, %fd228, 0d0000000000000000;
	mov.f64 	%fd1263, 0d7FF0000000000000;
	sub.f64 	%fd1264, %fd1263, %fd228;
	selp.f64 	%fd1941, 0d0000000000000000, %fd1264, %p372;
	setp.geu.f32 	%p373, %f18, 0f40874800;
	@%p373 bra 	$L__BB1_405;
	shr.u32 	%r873, %r204, 31;
	add.s32 	%r874, %r204, %r873;
	shr.s32 	%r875, %r874, 1;
	shl.b32 	%r876, %r875, 20;
	add.s32 	%r877, %r206, %r876;
	mov.b64 	%fd1265, {%r205, %r877};
	sub.s32 	%r878, %r204, %r875;
	shl.b32 	%r879, %r878, 20;
	add.s32 	%r880, %r879, 1072693248;
	mov.b32 	%r881, 0;
	mov.b64 	%fd1266, {%r881, %r880};
	mul.f64 	%fd1941, %fd1266, %fd1265;
$L__BB1_405:
	add.f64 	%fd1942, %fd1942, %fd1941;
$L__BB1_406:
	setp.eq.s64 	%p374, %rd148, 0;
	setp.ne.s32 	%p375, %r407, 1;
	{ // callseq 2, 0
	.param .b64 param0;
	st.param.f64 	[param0], 0d4000000000000000;
	.param .b64 param1;
	st.param.f64 	[param1], %fd924;
	.param .b64 retval0;
	call.uni (retval0), 
	__internal_accurate_pow, 
	(
	param0, 
	param1
	);
	ld.param.f64 	%fd1267, [retval0];
	} // callseq 2
	neg.f64 	%fd1269, %fd1267;
	selp.f64 	%fd1270, %fd1269, %fd1267, %p1;
	selp.f64 	%fd1271, 0dFFF8000000000000, %fd1270, %p2;
	selp.f64 	%fd1272, 0d3FF0000000000000, %fd1271, %p374;
	mul.f64 	%fd1952, %fd1925, %fd1272;
	add.f64 	%fd1273, %fd1942, %fd1952;
	setp.gt.f64 	%p376, %fd1273, 0d3E112E0BE826D695;
	div.rn.f64 	%fd1274, %fd1942, %fd1273;
	selp.f64 	%fd236, %fd1274, 0d3FF0000000000000, %p376;
	st.local.f64 	[%rd274+24], %fd236;
	add.s64 	%rd1434, %rd1388, 1;
	@%p375 bra 	$L__BB1_411;
	neg.f64 	%fd1275, %fd1935;
	fma.rn.f64 	%fd1276, %fd1935, 0dBFF71547652B82FE, 0d4338000000000000;
	{
	.reg .b32 %temp; 
	mov.b64 	{%r207, %temp}, %fd1276;
	}
	mov.f64 	%fd1277, 0dC338000000000000;
	add.rn.f64 	%fd1278, %fd1276, %fd1277;
	fma.rn.f64 	%fd1279, %fd1278, 0dBFE62E42FEFA39EF, %fd1275;
	fma.rn.f64 	%fd1280, %fd1278, 0dBC7ABC9E3B39803F, %fd1279;
	fma.rn.f64 	%fd1281, %fd1280, 0d3E5ADE1569CE2BDF, 0d3E928AF3FCA213EA;
	fma.rn.f64 	%fd1282, %fd1281, %fd1280, 0d3EC71DEE62401315;
	fma.rn.f64 	%fd1283, %fd1282, %fd1280, 0d3EFA01997C89EB71;
	fma.rn.f64 	%fd1284, %fd1283, %fd1280, 0d3F2A01A014761F65;
	fma.rn.f64 	%fd1285, %fd1284, %fd1280, 0d3F56C16C1852B7AF;
	fma.rn.f64 	%fd1286, %fd1285, %fd1280, 0d3F81111111122322;
	fma.rn.f64 	%fd1287, %fd1286, %fd1280, 0d3FA55555555502A1;
	fma.rn.f64 	%fd1288, %fd1287, %fd1280, 0d3FC5555555555511;
	fma.rn.f64 	%fd1289, %fd1288, %fd1280, 0d3FE000000000000B;
	fma.rn.f64 	%fd1290, %fd1289, %fd1280, 0d3FF0000000000000;
	fma.rn.f64 	%fd1291, %fd1290, %fd1280, 0d3FF0000000000000;
	{
	.reg .b32 %temp; 
	mov.b64 	{%r208, %temp}, %fd1291;
	}
	{
	.reg .b32 %temp; 
	mov.b64 	{%temp, %r209}, %fd1291;
	}
	shl.b32 	%r882, %r207, 20;
	add.s32 	%r883, %r882, %r209;
	mov.b64 	%fd1943, {%r208, %r883};
	{
	.reg .b32 %temp; 
	mov.b64 	{%temp, %r884}, %fd1275;
	}
	mov.b32 	%f46, %r884;
	abs.f32 	%f19, %f46;
	setp.lt.f32 	%p377, %f19, 0f4086232B;
	@%p377 bra 	$L__BB1_410;
	setp.gt.f64 	%p378, %fd1935, 0d0000000000000000;
	mov.f64 	%fd1292, 0d7FF0000000000000;
	sub.f64 	%fd1293, %fd1292, %fd1935;
	selp.f64 	%fd1943, 0d0000000000000000, %fd1293, %p378;
	setp.geu.f32 	%p379, %f19, 0f40874800;
	@%p379 bra 	$L__BB1_410;
	shr.u32 	%r885, %r207, 31;
	add.s32 	%r886, %r207, %r885;
	shr.s32 	%r887, %r886, 1;
	shl.b32 	%r888, %r887, 20;
	add.s32 	%r889, %r209, %r888;
	mov.b64 	%fd1294, {%r208, %r889};
	sub.s32 	%r890, %r207, %r887;
	shl.b32 	%r891, %r890, 20;
	add.s32 	%r892, %r891, 1072693248;
	mov.b32 	%r893, 0;
	mov.b64 	%fd1295, {%r893, %r892};
	mul.f64 	%fd1943, %fd1295, %fd1294;
$L__BB1_410:
	sub.f64 	%fd1925, %fd1925, %fd1943;
$L__BB1_411:
	ld.param.f64 	%fd1868, [_Z22sogrand_columns_kernelPKdPdS1_PKhiiimdiPii_param_8];
	setp.leu.f64 	%p380, %fd236, %fd1868;
	setp.ne.s64 	%p381, %rd1434, %rd19;
	and.pred  	%p382, %p380, %p381;
	@%p382 bra 	$L__BB1_430;
	setp.eq.s64 	%p428, %rd1388, 0;
	@%p428 bra 	$L__BB1_415;
	and.b64  	%rd282, %rd1434, -2;
	mov.b64 	%rd1412, 0;
$L__BB1_414:
	add.s64 	%rd1412, %rd1412, 2;
	setp.ne.s64 	%p429, %rd1412, %rd282;
	@%p429 bra 	$L__BB1_414;
$L__BB1_415:
	cvt.rn.f64.u64 	%fd1951, %rd1434;
	bra.uni 	$L__BB1_488;
$L__BB1_416:
	fma.rn.f64 	%fd1085, %fd1928, 0d7FF0000000000000, 0d7FF0000000000000;
	{
	.reg .b32 %temp; 
	mov.b64 	{%temp, %r811}, %fd1928;
	}
	and.b32  	%r812, %r811, 2147483647;
	setp.eq.s32 	%p340, %r812, 0;
	selp.f64 	%fd1930, 0dFFF0000000000000, %fd1085, %p340;
$L__BB1_417:
	neg.f64 	%fd196, %fd182;
	setp.lt.f64 	%p343, %fd182, 0dC03E000000000000;
	or.pred  	%p344, %p343, %p333;
	selp.f64 	%fd1934, %fd196, 0d0000000000000000, %p343;
	@%p344 bra 	$L__BB1_428;
	fma.rn.f64 	%fd1117, %fd196, 0d3FF71547652B82FE, 0d4338000000000000;
	{
	.reg .b32 %temp; 
	mov.b64 	{%r185, %temp}, %fd1117;
	}
	mov.f64 	%fd1118, 0dC338000000000000;
	add.rn.f64 	%fd1119, %fd1117, %fd1118;
	fma.rn.f64 	%fd1120, %fd1119, 0dBFE62E42FEFA39EF, %fd196;
	fma.rn.f64 	%fd1121, %fd1119, 0dBC7ABC9E3B39803F, %fd1120;
	fma.rn.f64 	%fd1122, %fd1121, 0d3E5ADE1569CE2BDF, 0d3E928AF3FCA213EA;
	fma.rn.f64 	%fd1123, %fd1122, %fd1121, 0d3EC71DEE62401315;
	fma.rn.f64 	%fd1124, %fd1123, %fd1121, 0d3EFA01997C89EB71;
	fma.rn.f64 	%fd1125, %fd1124, %fd1121, 0d3F2A01A014761F65;
	fma.rn.f64 	%fd1126, %fd1125, %fd1121, 0d3F56C16C1852B7AF;
	fma.rn.f64 	%fd1127, %fd1126, %fd1121, 0d3F81111111122322;
	fma.rn.f64 	%fd1128, %fd1127, %fd1121, 0d3FA55555555502A1;
	fma.rn.f64 	%fd1129, %fd1128, %fd1121, 0d3FC5555555555511;
	fma.rn.f64 	%fd1130, %fd1129, %fd1121, 0d3FE000000000000B;
	fma.rn.f64 	%fd1131, %fd1130, %fd1121, 0d3FF0000000000000;
	fma.rn.f64 	%fd1132, %fd1131, %fd1121, 0d3FF0000000000000;
	{
	.reg .b32 %temp; 
	mov.b64 	{%r186, %temp}, %fd1132;
	}
	{
	.reg .b32 %temp; 
	mov.b64 	{%temp, %r187}, %fd1132;
	}
	shl.b32 	%r821, %r185, 20;
	add.s32 	%r822, %r821, %r187;
	mov.b64 	%fd1931, {%r186, %r822};
	{
	.reg .b32 %temp; 
	mov.b64 	{%temp, %r823}, %fd196;
	}
	mov.b32 	%f42, %r823;
	abs.f32 	%f15, %f42;
	setp.lt.f32 	%p345, %f15, 0f4086232B;
	@%p345 bra 	$L__BB1_421;
	setp.gt.f64 	%p346, %fd182, 0d0000000000000000;
	mov.f64 	%fd1133, 0d7FF0000000000000;
	sub.f64 	%fd1134, %fd1133, %fd182;
	selp.f64 	%fd1931, 0d0000000000000000, %fd1134, %p346;
	setp.geu.f32 	%p347, %f15, 0f40874800;
	@%p347 bra 	$L__BB1_421;
	shr.u32 	%r824, %r185, 31;
	add.s32 	%r825, %r185, %r824;
	shr.s32 	%r826, %r825, 1;
	shl.b32 	%r827, %r826, 20;
	add.s32 	%r828, %r187, %r827;
	mov.b64 	%fd1135, {%r186, %r828};
	sub.s32 	%r829, %r185, %r826;
	shl.b32 	%r830, %r829, 20;
	add.s32 	%r831, %r830, 1072693248;
	mov.b32 	%r832, 0;
	mov.b64 	%fd1136, {%r832, %r831};
	mul.f64 	%fd1931, %fd1136, %fd1135;
$L__BB1_421:
	add.f64 	%fd1932, %fd1931, 0d3FF0000000000000;
	{
	.reg .b32 %temp; 
	mov.b64 	{%temp, %r1146}, %fd1932;
	}
	{
	.reg .b32 %temp; 
	mov.b64 	{%r1147, %temp}, %fd1932;
	}
	setp.gt.s32 	%p348, %r1146, 1048575;
	mov.b32 	%r1148, -1023;
	@%p348 bra 	$L__BB1_423;
	mul.f64 	%fd1932, %fd1932, 0d4350000000000000;
	{
	.reg .b32 %temp; 
	mov.b64 	{%temp, %r1146}, %fd1932;
	}
	{
	.reg .b32 %temp; 
	mov.b64 	{%r1147, %temp}, %fd1932;
	}
	mov.b32 	%r1148, -1077;
$L__BB1_423:
	add.s32 	%r835, %r1146, -1;
	setp.gt.u32 	%p349, %r835, 2146435070;
	@%p349 bra 	$L__BB1_427;
	shr.u32 	%r838, %r1146, 20;
	add.s32 	%r1149, %r1148, %r838;
	and.b32  	%r839, %r1146, 1048575;
	or.b32  	%r840, %r839, 1072693248;
	mov.b64 	%fd1933, {%r1147, %r840};
	setp.lt.u32 	%p351, %r840, 1073127583;
	@%p351 bra 	$L__BB1_426;
	{
	.reg .b32 %temp; 
	mov.b64 	{%r841, %temp}, %fd1933;
	}
	{
	.reg .b32 %temp; 
	mov.b64 	{%temp, %r842}, %fd1933;
	}
	add.s32 	%r843, %r842, -1048576;
	mov.b64 	%fd1933, {%r841, %r843};
	add.s32 	%r1149, %r1149, 1;
$L__BB1_426:
	add.f64 	%fd1138, %fd1933, 0dBFF0000000000000;
	add.f64 	%fd1139, %fd1933, 0d3FF0000000000000;
	rcp.approx.ftz.f64 	%fd1140, %fd1139;
	neg.f64 	%fd1141, %fd1139;
	fma.rn.f64 	%fd1142, %fd1141, %fd1140, 0d3FF0000000000000;
	fma.rn.f64 	%fd1143, %fd1142, %fd1142, %fd1142;
	fma.rn.f64 	%fd1144, %fd1143, %fd1140, %fd1140;
	mul.f64 	%fd1145, %fd1138, %fd1144;
	fma.rn.f64 	%fd1146, %fd1138, %fd1144, %fd1145;
	mul.f64 	%fd1147, %fd1146, %fd1146;
	fma.rn.f64 	%fd1148, %fd1147, 0d3EB1380B3AE80F1E, 0d3ED0EE258B7A8B04;
	fma.rn.f64 	%fd1149, %fd1148, %fd1147, 0d3EF3B2669F02676F;
	fma.rn.f64 	%fd1150, %fd1149, %fd1147, 0d3F1745CBA9AB0956;
	fma.rn.f64 	%fd1151, %fd1150, %fd1147, 0d3F3C71C72D1B5154;
	fma.rn.f64 	%fd1152, %fd1151, %fd1147, 0d3F624924923BE72D;
	fma.rn.f64 	%fd1153, %fd1152, %fd1147, 0d3F8999999999A3C4;
	fma.rn.f64 	%fd1154, %fd1153, %fd1147, 0d3FB5555555555554;
	sub.f64 	%fd1155, %fd1138, %fd1146;
	add.f64 	%fd1156, %fd1155, %fd1155;
	neg.f64 	%fd1157, %fd1146;
	fma.rn.f64 	%fd1158, %fd1157, %fd1138, %fd1156;
	mul.f64 	%fd1159, %fd1144, %fd1158;
	mul.f64 	%fd1160, %fd1147, %fd1154;
	fma.rn.f64 	%fd1161, %fd1160, %fd1146, %fd1159;
	xor.b32  	%r844, %r1149, -2147483648;
	mov.b32 	%r845, 1127219200;
	mov.b64 	%fd1162, {%r844, %r845};
	sub.f64 	%fd1163, %fd1162, %fd25;
	fma.rn.f64 	%fd1164, %fd1163, 0d3FE62E42FEFA39EF, %fd1146;
	fma.rn.f64 	%fd1165, %fd1163, 0dBFE62E42FEFA39EF, %fd1164;
	sub.f64 	%fd1166, %fd1165, %fd1146;
	sub.f64 	%fd1167, %fd1161, %fd1166;
	fma.rn.f64 	%fd1168, %fd1163, 0d3C7ABC9E3B39803F, %fd1167;
	add.f64 	%fd1934, %fd1164, %fd1168;
	bra.uni 	$L__BB1_428;
$L__BB1_427:
	fma.rn.f64 	%fd1137, %fd1932, 0d7FF0000000000000, 0d7FF0000000000000;
	{
	.reg .b32 %temp; 
	mov.b64 	{%temp, %r836}, %fd1932;
	}
	and.b32  	%r837, %r836, 2147483647;
	setp.eq.s32 	%p350, %r837, 0;
	selp.f64 	%fd1934, 0dFFF0000000000000, %fd1137, %p350;
$L__BB1_428:
	sub.f64 	%fd1169, %fd1930, %fd1934;
	add.f64 	%fd1935, %fd1935, %fd1169;
$L__BB1_429:
	add.s64 	%rd1405, %rd1405, 1;
	setp.eq.s64 	%p352, %rd1405, %rd20;
	@%p352 bra 	$L__BB1_378;
	bra.uni 	$L__BB1_366;
$L__BB1_430:
	setp.eq.s64 	%p383, %rd223, 0;
	@%p383 bra 	$L__BB1_438;
	setp.lt.u32 	%p384, %r140, 3;
	mov.b64 	%rd1415, 0;
	@%p384 bra 	$L__BB1_434;
	ld.local.u32 	%r1150, [%rd10];
	mov.b64 	%rd1414, 0;
$L__BB1_433:
	shl.b64 	%rd1049, %rd1414, 2;
	add.s64 	%rd1050, %rd10, %rd1049;
	ld.local.u32 	%r894, [%rd1050+4];
	sub.s32 	%r895, %r894, %r1150;
	add.s64 	%rd1051, %rd11, %rd1049;
	st.local.u32 	[%rd1051], %r895;
	ld.local.u32 	%r896, [%rd1050+8];
	sub.s32 	%r897, %r896, %r894;
	st.local.u32 	[%rd1051+4], %r897;
	ld.local.u32 	%r898, [%rd1050+12];
	sub.s32 	%r899, %r898, %r896;
	st.local.u32 	[%rd1051+8], %r899;
	add.s64 	%rd1414, %rd1414, 4;
	ld.local.u32 	%r1150, [%rd1050+16];
	sub.s32 	%r900, %r1150, %r898;
	st.local.u32 	[%rd1051+12], %r900;
	and.b64  	%rd1415, %rd223, -4;
	setp.ne.s64 	%p385, %rd1414, %rd1415;
	@%p385 bra 	$L__BB1_433;
$L__BB1_434:
	and.b64  	%rd290, %rd223, 3;
	setp.eq.s64 	%p386, %rd290, 0;
	@%p386 bra 	$L__BB1_438;
	setp.eq.s64 	%p387, %rd290, 1;
	shl.b64 	%rd1052, %rd1415, 2;
	add.s64 	%rd291, %rd10, %rd1052;
	ld.local.u32 	%r213, [%rd291+4];
	ld.local.u32 	%r901, [%rd291];
	sub.s32 	%r902, %r213, %r901;
	add.s64 	%rd292, %rd11, %rd1052;
	st.local.u32 	[%rd292], %r902;
	@%p387 bra 	$L__BB1_438;
	setp.eq.s64 	%p388, %rd290, 2;
	ld.local.u32 	%r214, [%rd291+8];
	sub.s32 	%r903, %r214, %r213;
	st.local.u32 	[%rd292+4], %r903;
	@%p388 bra 	$L__BB1_438;
	ld.local.u32 	%r904, [%rd291+12];
	sub.s32 	%r905, %r904, %r214;
	st.local.u32 	[%rd292+8], %r905;
$L__BB1_438:
	setp.lt.s32 	%p389, %r1132, 2;
	add.s32 	%r906, %r1132, -1;
	mul.wide.u32 	%rd1053, %r906, 4;
	add.s64 	%rd1054, %rd11, %rd1053;
	mov.b32 	%r907, 0;
	st.local.u32 	[%rd1054], %r907;
	add.s64 	%rd1055, %rd12, %rd1053;
	st.local.u32 	[%rd1055], %r907;
	@%p389 bra 	$L__BB1_445;
	setp.eq.s32 	%p390, %r141, 1;
	mov.u32 	%r1151, %r140;
	@%p390 bra 	$L__BB1_443;
	add.s32 	%r1151, %r1132, -3;
	setp.eq.s32 	%p391, %r141, 2;
	mul.wide.u32 	%rd1056, %r140, 4;
	add.s64 	%rd1057, %rd11, %rd1056;
	ld.local.u32 	%r216, [%rd1057];
	add.s64 	%rd1058, %rd12, %rd1056;
	st.local.u32 	[%rd1058], %r216;
	@%p391 bra 	$L__BB1_443;
	add.s32 	%r217, %r1132, -4;
	setp.eq.s32 	%p392, %r141, 3;
	mul.wide.u32 	%rd1059, %r1151, 4;
	add.s64 	%rd1060, %rd11, %rd1059;
	ld.local.u32 	%r908, [%rd1060];
	add.s32 	%r218, %r908, %r216;
	add.s64 	%rd1061, %rd12, %rd1059;
	st.local.u32 	[%rd1061], %r218;
	mov.u32 	%r1151, %r217;
	@%p392 bra 	$L__BB1_443;
	add.s32 	%r1151, %r1132, -5;
	mul.wide.u32 	%rd1062, %r217, 4;
	add.s64 	%rd1063, %rd11, %rd1062;
	ld.local.u32 	%r909, [%rd1063];
	add.s32 	%r910, %r909, %r218;
	add.s64 	%rd1064, %rd12, %rd1062;
	st.local.u32 	[%rd1064], %r910;
$L__BB1_443:
	setp.lt.u32 	%p393, %r140, 3;
	@%p393 bra 	$L__BB1_445;
$L__BB1_444:
	mul.wide.u32 	%rd1065, %r1151, 4;
	add.s64 	%rd1066, %rd12, %rd1065;
	ld.local.u32 	%r911, [%rd1066+4];
	add.s64 	%rd1067, %rd11, %rd1065;
	ld.local.u32 	%r912, [%rd1067];
	add.s32 	%r913, %r912, %r911;
	st.local.u32 	[%rd1066], %r913;
	add.s32 	%r914, %r1151, -1;
	mul.wide.u32 	%rd1068, %r914, 4;
	add.s64 	%rd1069, %rd11, %rd1068;
	ld.local.u32 	%r915, [%rd1069];
	add.s32 	%r916, %r915, %r913;
	add.s64 	%rd1070, %rd12, %rd1068;
	st.local.u32 	[%rd1070], %r916;
	add.s32 	%r917, %r1151, -2;
	mul.wide.u32 	%rd1071, %r917, 4;
	add.s64 	%rd1072, %rd11, %rd1071;
	ld.local.u32 	%r918, [%rd1072];
	add.s32 	%r919, %r918, %r916;
	add.s64 	%rd1073, %rd12, %rd1071;
	st.local.u32 	[%rd1073], %r919;
	add.s32 	%r920, %r1151, -3;
	mul.wide.u32 	%rd1074, %r920, 4;
	add.s64 	%rd1075, %rd11, %rd1074;
	ld.local.u32 	%r921, [%rd1075];
	add.s32 	%r922, %r921, %r919;
	add.s64 	%rd1076, %rd12, %rd1074;
	st.local.u32 	[%rd1076], %r922;
	add.s32 	%r222, %r1151, -4;
	setp.gt.s32 	%p394, %r1151, 3;
	mov.u32 	%r1151, %r222;
	@%p394 bra 	$L__BB1_444;
$L__BB1_445:
	ld.local.u32 	%r923, [%rd12];
	setp.lt.s32 	%p395, %r923, 2;
	@%p395 bra 	$L__BB1_485;
	mov.u32 	%r1153, %r1132;
$L__BB1_447:
	setp.lt.s32 	%p396, %r1153, 2;
	mov.b32 	%r1154, 0;
	@%p396 bra 	$L__BB1_449;
	add.s32 	%r1153, %r1153, -1;
	mul.wide.u32 	%rd1077, %r1153, 4;
	add.s64 	%rd1078, %rd12, %rd1077;
	ld.local.u32 	%r925, [%rd1078];
	setp.lt.s32 	%p397, %r925, 2;
	mov.u32 	%r1154, %r1153;
	@%p397 bra 	$L__BB1_447;
$L__BB1_449:
	mul.wide.u32 	%rd1079, %r1154, 4;
	add.s64 	%rd293, %rd10, %rd1079;
	ld.local.u32 	%r926, [%rd293];
	add.s32 	%r1155, %r926, 1;
	st.local.u32 	[%rd293], %r1155;
	add.s32 	%r227, %r1154, 1;
	setp.ge.u32 	%p398, %r227, %r1132;
	@%p398 bra 	$L__BB1_455;
	cvt.u64.u32 	%rd294, %r227;
	sub.s64 	%rd1080, %rd157, %rd294;
	and.b64  	%rd295, %rd1080, 3;
	setp.eq.s64 	%p399, %rd295, 0;
	mov.u64 	%rd1416, %rd294;
	@%p399 bra 	$L__BB1_454;
	st.local.u32 	[%rd293+4], %r1155;
	add.s64 	%rd1416, %rd294, 1;
	setp.eq.s64 	%p400, %rd295, 1;
	@%p400 bra 	$L__BB1_454;
	st.local.u32 	[%rd293+8], %r1155;
	add.s64 	%rd1416, %rd294, 2;
	setp.eq.s64 	%p401, %rd295, 2;
	@%p401 bra 	$L__BB1_454;
	st.local.u32 	[%rd293+12], %r1155;
	add.s64 	%rd1416, %rd294, 3;
$L__BB1_454:
	sub.s64 	%rd1081, %rd223, %rd294;
	setp.lt.u64 	%p402, %rd1081, 3;
	@%p402 bra 	$L__BB1_455;
	bra.uni 	$L__BB1_617;
$L__BB1_455:
	setp.lt.u64 	%p404, %rd223, 15;
	mov.b64 	%rd1424, 0;
	mov.u64 	%rd1429, %rd181;
	@%p404 bra 	$L__BB1_458;
	mov.b64 	%rd1418, 0;
	mov.u64 	%rd1429, %rd181;
$L__BB1_457:
	.pragma "nounroll";
	shl.b64 	%rd1087, %rd1418, 2;
	add.s64 	%rd1088, %rd10, %rd1087;
	ld.local.s32 	%rd1089, [%rd1088];
	ld.local.s32 	%rd1090, [%rd1088+4];
	add.s64 	%rd1091, %rd1089, %rd1090;
	ld.local.s32 	%rd1092, [%rd1088+8];
	add.s64 	%rd1093, %rd1091, %rd1092;
	ld.local.s32 	%rd1094, [%rd1088+12];
	add.s64 	%rd1095, %rd1093, %rd1094;
	ld.local.s32 	%rd1096, [%rd1088+16];
	add.s64 	%rd1097, %rd1095, %rd1096;
	ld.local.s32 	%rd1098, [%rd1088+20];
	add.s64 	%rd1099, %rd1097, %rd1098;
	ld.local.s32 	%rd1100, [%rd1088+24];
	add.s64 	%rd1101, %rd1099, %rd1100;
	ld.local.s32 	%rd1102, [%rd1088+28];
	add.s64 	%rd1103, %rd1101, %rd1102;
	ld.local.s32 	%rd1104, [%rd1088+32];
	add.s64 	%rd1105, %rd1103, %rd1104;
	ld.local.s32 	%rd1106, [%rd1088+36];
	add.s64 	%rd1107, %rd1105, %rd1106;
	ld.local.s32 	%rd1108, [%rd1088+40];
	add.s64 	%rd1109, %rd1107, %rd1108;
	ld.local.s32 	%rd1110, [%rd1088+44];
	add.s64 	%rd1111, %rd1109, %rd1110;
	ld.local.s32 	%rd1112, [%rd1088+48];
	add.s64 	%rd1113, %rd1111, %rd1112;
	ld.local.s32 	%rd1114, [%rd1088+52];
	add.s64 	%rd1115, %rd1113, %rd1114;
	ld.local.s32 	%rd1116, [%rd1088+56];
	add.s64 	%rd1117, %rd1115, %rd1116;
	ld.local.s32 	%rd1118, [%rd1088+60];
	add.s64 	%rd1119, %rd1117, %rd1118;
	sub.s64 	%rd1429, %rd1429, %rd1119;
	add.s64 	%rd1418, %rd1418, 16;
	and.b64  	%rd1424, %rd157, 2147483632;
	setp.ne.s64 	%p405, %rd1418, %rd1424;
	@%p405 bra 	$L__BB1_457;
$L__BB1_458:
	@%p233 bra 	$L__BB1_468;
	add.s32 	%r928, %r136, -1;
	setp.lt.u32 	%p407, %r928, 7;
	@%p407 bra 	$L__BB1_461;
	shl.b64 	%rd1121, %rd1424, 2;
	add.s64 	%rd1122, %rd10, %rd1121;
	ld.local.s32 	%rd1123, [%rd1122];
	ld.local.s32 	%rd1124, [%rd1122+4];
	add.s64 	%rd1125, %rd1123, %rd1124;
	ld.local.s32 	%rd1126, [%rd1122+8];
	add.s64 	%rd1127, %rd1125, %rd1126;
	ld.local.s32 	%rd1128, [%rd1122+12];
	add.s64 	%rd1129, %rd1127, %rd1128;
	ld.local.s32 	%rd1130, [%rd1122+16];
	add.s64 	%rd1131, %rd1129, %rd1130;
	ld.local.s32 	%rd1132, [%rd1122+20];
	add.s64 	%rd1133, %rd1131, %rd1132;
	ld.local.s32 	%rd1134, [%rd1122+24];
	add.s64 	%rd1135, %rd1133, %rd1134;
	ld.local.s32 	%rd1136, [%rd1122+28];
	add.s64 	%rd1137, %rd1135, %rd1136;
	sub.s64 	%rd1429, %rd1429, %rd1137;
	add.s64 	%rd1424, %rd1424, 8;
$L__BB1_461:
	and.b32  	%r231, %r1132, 7;
	setp.eq.s32 	%p408, %r231, 0;
	@%p408 bra 	$L__BB1_468;
	add.s32 	%r929, %r231, -1;
	setp.lt.u32 	%p409, %r929, 3;
	@%p409 bra 	$L__BB1_464;
	shl.b64 	%rd1139, %rd1424, 2;
	add.s64 	%rd1140, %rd10, %rd1139;
	ld.local.s32 	%rd1141, [%rd1140];
	ld.local.s32 	%rd1142, [%rd1140+4];
	add.s64 	%rd1143, %rd1141, %rd1142;
	ld.local.s32 	%rd1144, [%rd1140+8];
	add.s64 	%rd1145, %rd1143, %rd1144;
	ld.local.s32 	%rd1146, [%rd1140+12];
	add.s64 	%rd1147, %rd1145, %rd1146;
	sub.s64 	%rd1429, %rd1429, %rd1147;
	add.s64 	%rd1424, %rd1424, 4;
$L__BB1_464:
	setp.eq.s32 	%p410, %r141, 0;
	@%p410 bra 	$L__BB1_468;
	setp.eq.s32 	%p411, %r141, 1;
	shl.b64 	%rd1148, %rd1424, 2;
	add.s64 	%rd320, %rd10, %rd1148;
	ld.local.s32 	%rd1149, [%rd320];
	sub.s64 	%rd1429, %rd1429, %rd1149;
	@%p411 bra 	$L__BB1_468;
	setp.eq.s32 	%p412, %r141, 2;
	ld.local.s32 	%rd1150, [%rd320+4];
	sub.s64 	%rd1429, %rd1429, %rd1150;
	@%p412 bra 	$L__BB1_468;
	ld.local.s32 	%rd1151, [%rd320+8];
	sub.s64 	%rd1429, %rd1429, %rd1151;
$L__BB1_468:
	cvt.rn.f64.u64 	%fd1296, %rd1429;
	sub.s32 	%r930, %r135, %r1155;
	cvt.rn.f64.s32 	%fd1297, %r930;
	div.rn.f64 	%fd1298, %fd1296, %fd1297;
	cvt.rmi.f64.f64 	%fd1299, %fd1298;
	cvt.rzi.u64.f64 	%rd325, %fd1299;
	cvt.u64.u32 	%rd1152, %r930;
	mul.lo.s64 	%rd1153, %rd325, %rd1152;
	sub.s64 	%rd326, %rd1429, %rd1153;
	sub.s64 	%rd1431, %rd157, %rd325;
	add.s64 	%rd1154, %rd325, -1;
	setp.ge.u64 	%p413, %rd1154, %rd157;
	@%p413 bra 	$L__BB1_482;
	sub.s64 	%rd328, %rd325, %rd157;
	sub.s64 	%rd1155, %rd157, %rd325;
	add.s64 	%rd1156, %rd1155, 1;
	max.u64 	%rd1157, %rd1156, %rd157;
	add.s64 	%rd329, %rd328, %rd1157;
	and.b64  	%rd330, %rd329, 15;
	add.s64 	%rd1158, %rd325, %rd1157;
	sub.s64 	%rd1159, %rd157, %rd1158;
	setp.gt.u64 	%p414, %rd1159, -16;
	@%p414 bra 	$L__BB1_472;
	and.b64  	%rd331, %rd329, -16;
$L__BB1_471:
	.pragma "nounroll";
	shl.b64 	%rd1160, %rd1431, 2;
	add.s64 	%rd1161, %rd10, %rd1160;
	st.local.u32 	[%rd1161], %r135;
	st.local.u32 	[%rd1161+4], %r135;
	st.local.u32 	[%rd1161+8], %r135;
	st.local.u32 	[%rd1161+12], %r135;
	st.local.u32 	[%rd1161+16], %r135;
	st.local.u32 	[%rd1161+20], %r135;
	st.local.u32 	[%rd1161+24], %r135;
	st.local.u32 	[%rd1161+28], %r135;
	st.local.u32 	[%rd1161+32], %r135;
	st.local.u32 	[%rd1161+36], %r135;
	st.local.u32 	[%rd1161+40], %r135;
	st.local.u32 	[%rd1161+44], %r135;
	st.local.u32 	[%rd1161+48], %r135;
	st.local.u32 	[%rd1161+52], %r135;
	st.local.u32 	[%rd1161+56], %r135;
	st.local.u32 	[%rd1161+60], %r135;
	add.s64 	%rd1431, %rd1431, 16;
	add.s64 	%rd1162, %rd1431, %rd328;
	setp.ne.s64 	%p415, %rd1162, %rd331;
	@%p415 bra 	$L__BB1_471;
$L__BB1_472:
	setp.eq.s64 	%p416, %rd330, 0;
	@%p416 bra 	$L__BB1_482;
	and.b64  	%rd335, %rd329, 7;
	setp.lt.u64 	%p417, %rd330, 8;
	@%p417 bra 	$L__BB1_475;
	shl.b64 	%rd1163, %rd1431, 2;
	add.s64 	%rd1164, %rd10, %rd1163;
	st.local.u32 	[%rd1164], %r135;
	st.local.u32 	[%rd1164+4], %r135;
	st.local.u32 	[%rd1164+8], %r135;
	st.local.u32 	[%rd1164+12], %r135;
	st.local.u32 	[%rd1164+16], %r135;
	st.local.u32 	[%rd1164+20], %r135;
	st.local.u32 	[%rd1164+24], %r135;
	st.local.u32 	[%rd1164+28], %r135;
	add.s64 	%rd1431, %rd1431, 8;
$L__BB1_475:
	setp.eq.s64 	%p418, %rd335, 0;
	@%p418 bra 	$L__BB1_482;
	and.b64  	%rd338, %rd329, 3;
	setp.lt.u64 	%p419, %rd335, 4;
	@%p419 bra 	$L__BB1_478;
	shl.b64 	%rd1165, %rd1431, 2;
	add.s64 	%rd1166, %rd10, %rd1165;
	st.local.u32 	[%rd1166], %r135;
	st.local.u32 	[%rd1166+4], %r135;
	st.local.u32 	[%rd1166+8], %r135;
	st.local.u32 	[%rd1166+12], %r135;
	add.s64 	%rd1431, %rd1431, 4;
$L__BB1_478:
	setp.eq.s64 	%p420, %rd338, 0;
	@%p420 bra 	$L__BB1_482;
	shl.b64 	%rd1167, %rd1431, 2;
	add.s64 	%rd341, %rd10, %rd1167;
	st.local.u32 	[%rd341], %r135;
	setp.eq.s64 	%p421, %rd338, 1;
	@%p421 bra 	$L__BB1_482;
	st.local.u32 	[%rd341+4], %r135;
	setp.eq.s64 	%p422, %rd338, 2;
	@%p422 bra 	$L__BB1_482;
	st.local.u32 	[%rd341+8], %r135;
$L__BB1_482:
	setp.ge.u64 	%p423, %rd325, %rd157;
	@%p423 bra 	$L__BB1_484;
	not.b64 	%rd1168, %rd325;
	add.s64 	%rd1169, %rd1168, %rd157;
	shl.b64 	%rd1170, %rd1169, 2;
	add.s64 	%rd1171, %rd10, %rd1170;
	ld.local.u32 	%r931, [%rd1171];
	cvt.u32.u64 	%r932, %rd326;
	add.s32 	%r933, %r931, %r932;
	st.local.u32 	[%rd1171], %r933;
$L__BB1_484:
	add.s32 	%r1133, %r1133, 1;
	setp.ne.s32 	%p424, %r1133, 100000;
	mov.u64 	%rd1388, %rd1434;
	@%p424 bra 	$L__BB1_283;
$L__BB1_485:
	setp.eq.s32 	%p425, %r407, 1;
	add.s32 	%r934, %r1132, 1;
	and.b32  	%r935, %r934, 1;
	setp.ne.s32 	%p426, %r935, %r37;
	add.s32 	%r937, %r1132, 2;
	selp.b32 	%r938, %r937, %r934, %p426;
	selp.b32 	%r1132, %r938, %r934, %p425;
	setp.le.s32 	%p427, %r1132, %r404;
	@%p427 bra 	$L__BB1_177;
$L__BB1_486:
	setp.lt.u64 	%p430, %rd1434, %rd19;
	setp.lt.f64 	%p431, %fd1946, %fd134;
	and.pred  	%p432, %p430, %p431;
	@%p432 bra 	$L__BB1_175;
$L__BB1_487:
	cvt.rn.f64.u64 	%fd1951, %rd1434;
	mov.f64 	%fd1952, %fd1925;
$L__BB1_488:
	cvt.rzi.s32.f64 	%r234, %fd1951;
	setp.eq.s32 	%p433, %r234, 0;
	@%p433 bra 	$L__BB1_549;
	setp.lt.s32 	%p434, %r234, 1;
	@%p434 bra 	$L__BB1_496;
	and.b32  	%r235, %r234, 3;
	setp.lt.u32 	%p435, %r234, 4;
	mov.b32 	%r1164, 0;
	@%p435 bra 	$L__BB1_493;
	and.b32  	%r1164, %r234, 2147483644;
	mov.b32 	%r1163, 0;
$L__BB1_492:
	shl.b32 	%r941, %r1163, 2;
	mul.wide.u32 	%rd1173, %r941, 8;
	add.s64 	%rd1174, %rd1453, %rd1173;
	ld.local.f64 	%fd1300, [%rd1174+8];
	mul.wide.u32 	%rd1175, %r1163, 8;
	add.s64 	%rd1176, %rd1452, %rd1175;
	st.local.f64 	[%rd1176], %fd1300;
	ld.local.f64 	%fd1301, [%rd1174+40];
	st.local.f64 	[%rd1176+8], %fd1301;
	ld.local.f64 	%fd1302, [%rd1174+72];
	st.local.f64 	[%rd1176+16], %fd1302;
	ld.local.f64 	%fd1303, [%rd1174+104];
	st.local.f64 	[%rd1176+24], %fd1303;
	add.s32 	%r1163, %r1163, 4;
	setp.ne.s32 	%p436, %r1163, %r1164;
	@%p436 bra 	$L__BB1_492;
$L__BB1_493:
	setp.eq.s32 	%p437, %r235, 0;
	@%p437 bra 	$L__BB1_496;
	mov.b32 	%r1166, 0;
$L__BB1_495:
	.pragma "nounroll";
	shl.b32 	%r943, %r1164, 2;
	mul.wide.u32 	%rd1177, %r943, 8;
	add.s64 	%rd1178, %rd1453, %rd1177;
	ld.local.f64 	%fd1304, [%rd1178+8];
	mul.wide.u32 	%rd1179, %r1164, 8;
	add.s64 	%rd1180, %rd1452, %rd1179;
	st.local.f64 	[%rd1180], %fd1304;
	add.s32 	%r1164, %r1164, 1;
	add.s32 	%r1166, %r1166, 1;
	setp.ne.s32 	%p438, %r1166, %r235;
	@%p438 bra 	$L__BB1_495;
$L__BB1_496:
	max.f64 	%fd253, %fd1952, 0d3E112E0BE826D695;
	setp.lt.s32 	%p439, %r404, 1;
	@%p439 bra 	$L__BB1_512;
	setp.eq.s32 	%p440, %r7, 0;
	mov.b64 	%rd1441, 0;
	@%p440 bra 	$L__BB1_507;
	and.b32  	%r262, %r404, 2147483646;
	mov.b32 	%r1167, 0;
$L__BB1_499:
	mul.wide.u32 	%rd1182, %r1167, 8;
	add.s64 	%rd361, %rd18, %rd1182;
	ld.local.f64 	%fd259, [%rd361];
	fma.rn.f64 	%fd1305, %fd259, 0d3FF71547652B82FE, 0d4338000000000000;
	{
	.reg .b32 %temp; 
	mov.b64 	{%r269, %temp}, %fd1305;
	}
	mov.f64 	%fd1306, 0dC338000000000000;
	add.rn.f64 	%fd1307, %fd1305, %fd1306;
	fma.rn.f64 	%fd1308, %fd1307, 0dBFE62E42FEFA39EF, %fd259;
	fma.rn.f64 	%fd1309, %fd1307, 0dBC7ABC9E3B39803F, %fd1308;
	fma.rn.f64 	%fd1310, %fd1309, 0d3E5ADE1569CE2BDF, 0d3E928AF3FCA213EA;
	fma.rn.f64 	%fd1311, %fd1310, %fd1309, 0d3EC71DEE62401315;
	fma.rn.f64 	%fd1312, %fd1311, %fd1309, 0d3EFA01997C89EB71;
	fma.rn.f64 	%fd1313, %fd1312, %fd1309, 0d3F2A01A014761F65;
	fma.rn.f64 	%fd1314, %fd1313, %fd1309, 0d3F56C16C1852B7AF;
	fma.rn.f64 	%fd1315, %fd1314, %fd1309, 0d3F81111111122322;
	fma.rn.f64 	%fd1316, %fd1315, %fd1309, 0d3FA55555555502A1;
	fma.rn.f64 	%fd1317, %fd1316, %fd1309, 0d3FC5555555555511;
	fma.rn.f64 	%fd1318, %fd1317, %fd1309, 0d3FE000000000000B;
	fma.rn.f64 	%fd1319, %fd1318, %fd1309, 0d3FF0000000000000;
	fma.rn.f64 	%fd1320, %fd1319, %fd1309, 0d3FF0000000000000;
	{
	.reg .b32 %temp; 
	mov.b64 	{%r270, %temp}, %fd1320;
	}
	{
	.reg .b32 %temp; 
	mov.b64 	{%temp, %r271}, %fd1320;
	}
	shl.b32 	%r945, %r269, 20;
	add.s32 	%r946, %r945, %r271;
	mov.b64 	%fd1954, {%r270, %r946};
	{
	.reg .b32 %temp; 
	mov.b64 	{%temp, %r947}, %fd259;
	}
	mov.b32 	%f47, %r947;
	abs.f32 	%f21, %f47;
	setp.lt.f32 	%p441, %f21, 0f4086232B;
	@%p441 bra 	$L__BB1_502;
	setp.lt.f64 	%p442, %fd259, 0d0000000000000000;
	add.f64 	%fd1321, %fd259, 0d7FF0000000000000;
	selp.f64 	%fd1954, 0d0000000000000000, %fd1321, %p442;
	setp.geu.f32 	%p443, %f21, 0f40874800;
	@%p443 bra 	$L__BB1_502;
	shr.u32 	%r948, %r269, 31;
	add.s32 	%r949, %r269, %r948;
	shr.s32 	%r950, %r949, 1;
	shl.b32 	%r951, %r950, 20;
	add.s32 	%r952, %r271, %r951;
	mov.b64 	%fd1322, {%r270, %r952};
	sub.s32 	%r953, %r269, %r950;
	shl.b32 	%r954, %r953, 20;
	add.s32 	%r955, %r954, 1072693248;
	mov.b32 	%r956, 0;
	mov.b64 	%fd1323, {%r956, %r955};
	mul.f64 	%fd1954, %fd1323, %fd1322;
$L__BB1_502:
	add.f64 	%fd1324, %fd1954, 0d3FF0000000000000;
	rcp.rn.f64 	%fd1325, %fd1324;
	add.s64 	%rd362, %rd15, %rd1182;
	mov.f64 	%fd1326, 0d3FF0000000000000;
	sub.f64 	%fd1327, %fd1326, %fd1325;
	add.s64 	%rd363, %rd16, %rd1182;
	max.f64 	%fd1328, %fd1325, 0d3E112E0BE826D695;
	min.f64 	%fd1329, %fd1328, 0d3FEFFFFFFF768FA1;
	st.local.f64 	[%rd362], %fd1329;
	max.f64 	%fd1330, %fd1327, 0d3E112E0BE826D695;
	min.f64 	%fd1331, %fd1330, 0d3FEFFFFFFF768FA1;
	st.local.f64 	[%rd363], %fd1331;
	ld.local.f64 	%fd264, [%rd361+8];
	fma.rn.f64 	%fd1332, %fd264, 0d3FF71547652B82FE, 0d4338000000000000;
	{
	.reg .b32 %temp; 
	mov.b64 	{%r272, %temp}, %fd1332;
	}
	mov.f64 	%fd1333, 0dC338000000000000;
	add.rn.f64 	%fd1334, %fd1332, %fd1333;
	fma.rn.f64 	%fd1335, %fd1334, 0dBFE62E42FEFA39EF, %fd264;
	fma.rn.f64 	%fd1336, %fd1334, 0dBC7ABC9E3B39803F, %fd1335;
	fma.rn.f64 	%fd1337, %fd1336, 0d3E5ADE1569CE2BDF, 0d3E928AF3FCA213EA;
	fma.rn.f64 	%fd1338, %fd1337, %fd1336, 0d3EC71DEE62401315;
	fma.rn.f64 	%fd1339, %fd1338, %fd1336, 0d3EFA01997C89EB71;
	fma.rn.f64 	%fd1340, %fd1339, %fd1336, 0d3F2A01A014761F65;
	fma.rn.f64 	%fd1341, %fd1340, %fd1336, 0d3F56C16C1852B7AF;
	fma.rn.f64 	%fd1342, %fd1341, %fd1336, 0d3F81111111122322;
	fma.rn.f64 	%fd1343, %fd1342, %fd1336, 0d3FA55555555502A1;
	fma.rn.f64 	%fd1344, %fd1343, %fd1336, 0d3FC5555555555511;
	fma.rn.f64 	%fd1345, %fd1344, %fd1336, 0d3FE000000000000B;
	fma.rn.f64 	%fd1346, %fd1345, %fd1336, 0d3FF0000000000000;
	fma.rn.f64 	%fd1347, %fd1346, %fd1336, 0d3FF0000000000000;
	{
	.reg .b32 %temp; 
	mov.b64 	{%r273, %temp}, %fd1347;
	}
	{
	.reg .b32 %temp; 
	mov.b64 	{%temp, %r274}, %fd1347;
	}
	shl.b32 	%r957, %r272, 20;
	add.s32 	%r958, %r957, %r274;
	mov.b64 	%fd1955, {%r273, %r958};
	{
	.reg .b32 %temp; 
	mov.b64 	{%temp, %r959}, %fd264;
	}
	mov.b32 	%f48, %r959;
	abs.f32 	%f22, %f48;
	setp.lt.f32 	%p444, %f22, 0f4086232B;
	@%p444 bra 	$L__BB1_505;
	setp.lt.f64 	%p445, %fd264, 0d0000000000000000;
	add.f64 	%fd1348, %fd264, 0d7FF0000000000000;
	selp.f64 	%fd1955, 0d0000000000000000, %fd1348, %p445;
	setp.geu.f32 	%p446, %f22, 0f40874800;
	@%p446 bra 	$L__BB1_505;
	shr.u32 	%r960, %r272, 31;
	add.s32 	%r961, %r272, %r960;
	shr.s32 	%r962, %r961, 1;
	shl.b32 	%r963, %r962, 20;
	add.s32 	%r964, %r274, %r963;
	mov.b64 	%fd1349, {%r273, %r964};
	sub.s32 	%r965, %r272, %r962;
	shl.b32 	%r966, %r965, 20;
	add.s32 	%r967, %r966, 1072693248;
	mov.b32 	%r968, 0;
	mov.b64 	%fd1350, {%r968, %r967};
	mul.f64 	%fd1955, %fd1350, %fd1349;
$L__BB1_505:
	add.f64 	%fd1351, %fd1955, 0d3FF0000000000000;
	rcp.rn.f64 	%fd1352, %fd1351;
	mov.f64 	%fd1353, 0d3FF0000000000000;
	sub.f64 	%fd1354, %fd1353, %fd1352;
	max.f64 	%fd1355, %fd1352, 0d3E112E0BE826D695;
	min.f64 	%fd1356, %fd1355, 0d3FEFFFFFFF768FA1;
	st.local.f64 	[%rd362+8], %fd1356;
	max.f64 	%fd1357, %fd1354, 0d3E112E0BE826D695;
	min.f64 	%fd1358, %fd1357, 0d3FEFFFFFFF768FA1;
	st.local.f64 	[%rd363+8], %fd1358;
	add.s32 	%r1167, %r1167, 2;
	setp.eq.s32 	%p447, %r1167, %r262;
	@%p447 bra 	$L__BB1_506;
	bra.uni 	$L__BB1_499;
$L__BB1_506:
	cvt.u64.u32 	%rd1441, %r262;
$L__BB1_507:
	and.b32  	%r969, %r404, 1;
	setp.eq.b32 	%p448, %r969, 1;
	not.pred 	%p449, %p448;
	@%p449 bra 	$L__BB1_512;
	shl.b64 	%rd1184, %rd1441, 3;
	add.s64 	%rd1185, %rd18, %rd1184;
	ld.local.f64 	%fd254, [%rd1185];
	fma.rn.f64 	%fd1359, %fd254, 0d3FF71547652B82FE, 0d4338000000000000;
	{
	.reg .b32 %temp; 
	mov.b64 	{%r263, %temp}, %fd1359;
	}
	mov.f64 	%fd1360, 0dC338000000000000;
	add.rn.f64 	%fd1361, %fd1359, %fd1360;
	fma.rn.f64 	%fd1362, %fd1361, 0dBFE62E42FEFA39EF, %fd254;
	fma.rn.f64 	%fd1363, %fd1361, 0dBC7ABC9E3B39803F, %fd1362;
	fma.rn.f64 	%fd1364, %fd1363, 0d3E5ADE1569CE2BDF, 0d3E928AF3FCA213EA;
	fma.rn.f64 	%fd1365, %fd1364, %fd1363, 0d3EC71DEE62401315;
	fma.rn.f64 	%fd1366, %fd1365, %fd1363, 0d3EFA01997C89EB71;
	fma.rn.f64 	%fd1367, %fd1366, %fd1363, 0d3F2A01A014761F65;
	fma.rn.f64 	%fd1368, %fd1367, %fd1363, 0d3F56C16C1852B7AF;
	fma.rn.f64 	%fd1369, %fd1368, %fd1363, 0d3F81111111122322;
	fma.rn.f64 	%fd1370, %fd1369, %fd1363, 0d3FA55555555502A1;
	fma.rn.f64 	%fd1371, %fd1370, %fd1363, 0d3FC5555555555511;
	fma.rn.f64 	%fd1372, %fd1371, %fd1363, 0d3FE000000000000B;
	fma.rn.f64 	%fd1373, %fd1372, %fd1363, 0d3FF0000000000000;
	fma.rn.f64 	%fd1374, %fd1373, %fd1363, 0d3FF0000000000000;
	{
	.reg .b32 %temp; 
	mov.b64 	{%r264, %temp}, %fd1374;
	}
	{
	.reg .b32 %temp; 
	mov.b64 	{%temp, %r265}, %fd1374;
	}
	shl.b32 	%r970, %r263, 20;
	add.s32 	%r971, %r970, %r265;
	mov.b64 	%fd1953, {%r264, %r971};
	{
	.reg .b32 %temp; 
	mov.b64 	{%temp, %r972}, %fd254;
	}
	mov.b32 	%f49, %r972;
	abs.f32 	%f20, %f49;
	setp.lt.f32 	%p450, %f20, 0f4086232B;
	@%p450 bra 	$L__BB1_511;
	setp.lt.f64 	%p451, %fd254, 0d0000000000000000;
	add.f64 	%fd1375, %fd254, 0d7FF0000000000000;
	selp.f64 	%fd1953, 0d0000000000000000, %fd1375, %p451;
	setp.geu.f32 	%p452, %f20, 0f40874800;
	@%p452 bra 	$L__BB1_511;
	shr.u32 	%r973, %r263, 31;
	add.s32 	%r974, %r263, %r973;
	shr.s32 	%r975, %r974, 1;
	shl.b32 	%r976, %r975, 20;
	add.s32 	%r977, %r265, %r976;
	mov.b64 	%fd1376, {%r264, %r977};
	sub.s32 	%r978, %r263, %r975;
	shl.b32 	%r979, %r978, 20;
	add.s32 	%r980, %r979, 1072693248;
	mov.b32 	%r981, 0;
	mov.b64 	%fd1377, {%r981, %r980};
	mul.f64 	%fd1953, %fd1377, %fd1376;
$L__BB1_511:
	add.f64 	%fd1378, %fd1953, 0d3FF0000000000000;
	rcp.rn.f64 	%fd1379, %fd1378;
	add.s64 	%rd1187, %rd15, %rd1184;
	mov.f64 	%fd1380, 0d3FF0000000000000;
	sub.f64 	%fd1381, %fd1380, %fd1379;
	add.s64 	%rd1188, %rd16, %rd1184;
	max.f64 	%fd1382, %fd1379, 0d3E112E0BE826D695;
	min.f64 	%fd1383, %fd1382, 0d3FEFFFFFFF768FA1;
	st.local.f64 	[%rd1187], %fd1383;
	max.f64 	%fd1384, %fd1381, 0d3E112E0BE826D695;
	min.f64 	%fd1385, %fd1384, 0d3FEFFFFFFF768FA1;
	st.local.f64 	[%rd1188], %fd1385;
$L__BB1_512:
	setp.lt.s32 	%p453, %r234, 1;
	@%p453 bra 	$L__BB1_534;
	and.b32  	%r266, %r234, 3;
	setp.lt.u32 	%p454, %r234, 4;
	mov.b32 	%r1169, 0;
	@%p454 bra 	$L__BB1_528;
	and.b32  	%r1169, %r234, 2147483644;
	mov.b32 	%r1168, 0;
$L__BB1_515:
	mul.wide.u32 	%rd1189, %r1168, 8;
	add.s64 	%rd364, %rd1452, %rd1189;
	ld.local.f64 	%fd269, [%rd364];
	neg.f64 	%fd1386, %fd269;
	fma.rn.f64 	%fd1387, %fd269, 0dBFF71547652B82FE, 0d4338000000000000;
	{
	.reg .b32 %temp; 
	mov.b64 	{%r277, %temp}, %fd1387;
	}
	mov.f64 	%fd1388, 0dC338000000000000;
	add.rn.f64 	%fd1389, %fd1387, %fd1388;
	fma.rn.f64 	%fd1390, %fd1389, 0dBFE62E42FEFA39EF, %fd1386;
	fma.rn.f64 	%fd1391, %fd1389, 0dBC7ABC9E3B39803F, %fd1390;
	fma.rn.f64 	%fd1392, %fd1391, 0d3E5ADE1569CE2BDF, 0d3E928AF3FCA213EA;
	fma.rn.f64 	%fd1393, %fd1392, %fd1391, 0d3EC71DEE62401315;
	fma.rn.f64 	%fd1394, %fd1393, %fd1391, 0d3EFA01997C89EB71;
	fma.rn.f64 	%fd1395, %fd1394, %fd1391, 0d3F2A01A014761F65;
	fma.rn.f64 	%fd1396, %fd1395, %fd1391, 0d3F56C16C1852B7AF;
	fma.rn.f64 	%fd1397, %fd1396, %fd1391, 0d3F81111111122322;
	fma.rn.f64 	%fd1398, %fd1397, %fd1391, 0d3FA55555555502A1;
	fma.rn.f64 	%fd1399, %fd1398, %fd1391, 0d3FC5555555555511;
	fma.rn.f64 	%fd1400, %fd1399, %fd1391, 0d3FE000000000000B;
	fma.rn.f64 	%fd1401, %fd1400, %fd1391, 0d3FF0000000000000;
	fma.rn.f64 	%fd1402, %fd1401, %fd1391, 0d3FF0000000000000;
	{
	.reg .b32 %temp; 
	mov.b64 	{%r278, %temp}, %fd1402;
	}
	{
	.reg .b32 %temp; 
	mov.b64 	{%temp, %r279}, %fd1402;
	}
	shl.b32 	%r984, %r277, 20;
	add.s32 	%r985, %r984, %r279;
	mov.b64 	%fd1956, {%r278, %r985};
	{
	.reg .b32 %temp; 
	mov.b64 	{%temp, %r986}, %fd1386;
	}
	mov.b32 	%f50, %r986;
	abs.f32 	%f23, %f50;
	setp.lt.f32 	%p455, %f23, 0f4086232B;
	@%p455 bra 	$L__BB1_518;
	setp.gt.f64 	%p456, %fd269, 0d0000000000000000;
	mov.f64 	%fd1403, 0d7FF0000000000000;
	sub.f64 	%fd1404, %fd1403, %fd269;
	selp.f64 	%fd1956, 0d0000000000000000, %fd1404, %p456;
	setp.geu.f32 	%p457, %f23, 0f40874800;
	@%p457 bra 	$L__BB1_518;
	shr.u32 	%r987, %r277, 31;
	add.s32 	%r988, %r277, %r987;
	shr.s32 	%r989, %r988, 1;
	shl.b32 	%r990, %r989, 20;
	add.s32 	%r991, %r279, %r990;
	mov.b64 	%fd1405, {%r278, %r991};
	sub.s32 	%r992, %r277, %r989;
	shl.b32 	%r993, %r992, 20;
	add.s32 	%r994, %r993, 1072693248;
	mov.b32 	%r995, 0;
	mov.b64 	%fd1406, {%r995, %r994};
	mul.f64 	%fd1956, %fd1406, %fd1405;
$L__BB1_518:
	add.s64 	%rd365, %rd17, %rd1189;
	st.local.f64 	[%rd365], %fd1956;
	ld.local.f64 	%fd274, [%rd364+8];
	neg.f64 	%fd1407, %fd274;
	fma.rn.f64 	%fd1408, %fd274, 0dBFF71547652B82FE, 0d4338000000000000;
	{
	.reg .b32 %temp; 
	mov.b64 	{%r280, %temp}, %fd1408;
	}
	mov.f64 	%fd1409, 0dC338000000000000;
	add.rn.f64 	%fd1410, %fd1408, %fd1409;
	fma.rn.f64 	%fd1411, %fd1410, 0dBFE62E42FEFA39EF, %fd1407;
	fma.rn.f64 	%fd1412, %fd1410, 0dBC7ABC9E3B39803F, %fd1411;
	fma.rn.f64 	%fd1413, %fd1412, 0d3E5ADE1569CE2BDF, 0d3E928AF3FCA213EA;
	fma.rn.f64 	%fd1414, %fd1413, %fd1412, 0d3EC71DEE62401315;
	fma.rn.f64 	%fd1415, %fd1414, %fd1412, 0d3EFA01997C89EB71;
	fma.rn.f64 	%fd1416, %fd1415, %fd1412, 0d3F2A01A014761F65;
	fma.rn.f64 	%fd1417, %fd1416, %fd1412, 0d3F56C16C1852B7AF;
	fma.rn.f64 	%fd1418, %fd1417, %fd1412, 0d3F81111111122322;
	fma.rn.f64 	%fd1419, %fd1418, %fd1412, 0d3FA55555555502A1;
	fma.rn.f64 	%fd1420, %fd1419, %fd1412, 0d3FC5555555555511;
	fma.rn.f64 	%fd1421, %fd1420, %fd1412, 0d3FE000000000000B;
	fma.rn.f64 	%fd1422, %fd1421, %fd1412, 0d3FF0000000000000;
	fma.rn.f64 	%fd1423, %fd1422, %fd1412, 0d3FF0000000000000;
	{
	.reg .b32 %temp; 
	mov.b64 	{%r281, %temp}, %fd1423;
	}
	{
	.reg .b32 %temp; 
	mov.b64 	{%temp, %r282}, %fd1423;
	}
	shl.b32 	%r996, %r280, 20;
	add.s32 	%r997, %r996, %r282;
	mov.b64 	%fd1957, {%r281, %r997};
	{
	.reg .b32 %temp; 
	mov.b64 	{%temp, %r998}, %fd1407;
	}
	mov.b32 	%f51, %r998;
	abs.f32 	%f24, %f51;
	setp.lt.f32 	%p458, %f24, 0f4086232B;
	@%p458 bra 	$L__BB1_521;
	setp.gt.f64 	%p459, %fd274, 0d0000000000000000;
	mov.f64 	%fd1424, 0d7FF0000000000000;
	sub.f64 	%fd1425, %fd1424, %fd274;
	selp.f64 	%fd1957, 0d0000000000000000, %fd1425, %p459;
	setp.geu.f32 	%p460, %f24, 0f40874800;
	@%p460 bra 	$L__BB1_521;
	shr.u32 	%r999, %r280, 31;
	add.s32 	%r1000, %r280, %r999;
	shr.s32 	%r1001, %r1000, 1;
	shl.b32 	%r1002, %r1001, 20;
	add.s32 	%r1003, %r282, %r1002;
	mov.b64 	%fd1426, {%r281, %r1003};
	sub.s32 	%r1004, %r280, %r1001;
	shl.b32 	%r1005, %r1004, 20;
	add.s32 	%r1006, %r1005, 1072693248;
	mov.b32 	%r1007, 0;
	mov.b64 	%fd1427, {%r1007, %r1006};
	mul.f64 	%fd1957, %fd1427, %fd1426;
$L__BB1_521:
	st.local.f64 	[%rd365+8], %fd1957;
	ld.local.f64 	%fd279, [%rd364+16];
	neg.f64 	%fd1428, %fd279;
	fma.rn.f64 	%fd1429, %fd279, 0dBFF71547652B82FE, 0d4338000000000000;
	{
	.reg .b32 %temp; 
	mov.b64 	{%r283, %temp}, %fd1429;
	}
	mov.f64 	%fd1430, 0dC338000000000000;
	add.rn.f64 	%fd1431, %fd1429, %fd1430;
	fma.rn.f64 	%fd1432, %fd1431, 0dBFE62E42FEFA39EF, %fd1428;
	fma.rn.f64 	%fd1433, %fd1431, 0dBC7ABC9E3B39803F, %fd1432;
	fma.rn.f64 	%fd1434, %fd1433, 0d3E5ADE1569CE2BDF, 0d3E928AF3FCA213EA;
	fma.rn.f64 	%fd1435, %fd1434, %fd1433, 0d3EC71DEE62401315;
	fma.rn.f64 	%fd1436, %fd1435, %fd1433, 0d3EFA01997C89EB71;
	fma.rn.f64 	%fd1437, %fd1436, %fd1433, 0d3F2A01A014761F65;
	fma.rn.f64 	%fd1438, %fd1437, %fd1433, 0d3F56C16C1852B7AF;
	fma.rn.f64 	%fd1439, %fd1438, %fd1433, 0d3F81111111122322;
	fma.rn.f64 	%fd1440, %fd1439, %fd1433, 0d3FA55555555502A1;
	fma.rn.f64 	%fd1441, %fd1440, %fd1433, 0d3FC5555555555511;
	fma.rn.f64 	%fd1442, %fd1441, %fd1433, 0d3FE000000000000B;
	fma.rn.f64 	%fd1443, %fd1442, %fd1433, 0d3FF0000000000000;
	fma.rn.f64 	%fd1444, %fd1443, %fd1433, 0d3FF0000000000000;
	{
	.reg .b32 %temp; 
	mov.b64 	{%r284, %temp}, %fd1444;
	}
	{
	.reg .b32 %temp; 
	mov.b64 	{%temp, %r285}, %fd1444;
	}
	shl.b32 	%r1008, %r283, 20;
	add.s32 	%r1009, %r1008, %r285;
	mov.b64 	%fd1958, {%r284, %r1009};
	{
	.reg .b32 %temp; 
	mov.b64 	{%temp, %r1010}, %fd1428;
	}
	mov.b32 	%f52, %r1010;
	abs.f32 	%f25, %f52;
	setp.lt.f32 	%p461, %f25, 0f4086232B;
	@%p461 bra 	$L__BB1_524;
	setp.gt.f64 	%p462, %fd279, 0d0000000000000000;
	mov.f64 	%fd1445, 0d7FF0000000000000;
	sub.f64 	%fd1446, %fd1445, %fd279;
	selp.f64 	%fd1958, 0d0000000000000000, %fd1446, %p462;
	setp.geu.f32 	%p463, %f25, 0f40874800;
	@%p463 bra 	$L__BB1_524;
	shr.u32 	%r1011, %r283, 31;
	add.s32 	%r1012, %r283, %r1011;
	shr.s32 	%r1013, %r1012, 1;
	shl.b32 	%r1014, %r1013, 20;
	add.s32 	%r1015, %r285, %r1014;
	mov.b64 	%fd1447, {%r284, %r1015};
	sub.s32 	%r1016, %r283, %r1013;
	shl.b32 	%r1017, %r1016, 20;
	add.s32 	%r1018, %r1017, 1072693248;
	mov.b32 	%r1019, 0;
	mov.b64 	%fd1448, {%r1019, %r1018};
	mul.f64 	%fd1958, %fd1448, %fd1447;
$L__BB1_524:
	st.local.f64 	[%rd365+16], %fd1958;
	ld.local.f64 	%fd284, [%rd364+24];
	neg.f64 	%fd1449, %fd284;
	fma.rn.f64 	%fd1450, %fd284, 0dBFF71547652B82FE, 0d4338000000000000;
	{
	.reg .b32 %temp; 
	mov.b64 	{%r286, %temp}, %fd1450;
	}
	mov.f64 	%fd1451, 0dC338000000000000;
	add.rn.f64 	%fd1452, %fd1450, %fd1451;
	fma.rn.f64 	%fd1453, %fd1452, 0dBFE62E42FEFA39EF, %fd1449;
	fma.rn.f64 	%fd1454, %fd1452, 0dBC7ABC9E3B39803F, %fd1453;
	fma.rn.f64 	%fd1455, %fd1454, 0d3E5ADE1569CE2BDF, 0d3E928AF3FCA213EA;
	fma.rn.f64 	%fd1456, %fd1455, %fd1454, 0d3EC71DEE62401315;
	fma.rn.f64 	%fd1457, %fd1456, %fd1454, 0d3EFA01997C89EB71;
	fma.rn.f64 	%fd1458, %fd1457, %fd1454, 0d3F2A01A014761F65;
	fma.rn.f64 	%fd1459, %fd1458, %fd1454, 0d3F56C16C1852B7AF;
	fma.rn.f64 	%fd1460, %fd1459, %fd1454, 0d3F81111111122322;
	fma.rn.f64 	%fd1461, %fd1460, %fd1454, 0d3FA55555555502A1;
	fma.rn.f64 	%fd1462, %fd1461, %fd1454, 0d3FC5555555555511;
	fma.rn.f64 	%fd1463, %fd1462, %fd1454, 0d3FE000000000000B;
	fma.rn.f64 	%fd1464, %fd1463, %fd1454, 0d3FF0000000000000;
	fma.rn.f64 	%fd1465, %fd1464, %fd1454, 0d3FF0000000000000;
	{
	.reg .b32 %temp; 
	mov.b64 	{%r287, %temp}, %fd1465;
	}
	{
	.reg .b32 %temp; 
	mov.b64 	{%temp, %r288}, %fd1465;
	}
	shl.b32 	%r1020, %r286, 20;
	add.s32 	%r1021, %r1020, %r288;
	mov.b64 	%fd1959, {%r287, %r1021};
	{
	.reg .b32 %temp; 
	mov.b64 	{%temp, %r1022}, %fd1449;
	}
	mov.b32 	%f53, %r1022;
	abs.f32 	%f26, %f53;
	setp.lt.f32 	%p464, %f26, 0f4086232B;
	@%p464 bra 	$L__BB1_527;
	setp.gt.f64 	%p465, %fd284, 0d0000000000000000;
	mov.f64 	%fd1466, 0d7FF0000000000000;
	sub.f64 	%fd1467, %fd1466, %fd284;
	selp.f64 	%fd1959, 0d0000000000000000, %fd1467, %p465;
	setp.geu.f32 	%p466, %f26, 0f40874800;
	@%p466 bra 	$L__BB1_527;
	shr.u32 	%r1023, %r286, 31;
	add.s32 	%r1024, %r286, %r1023;
	shr.s32 	%r1025, %r1024, 1;
	shl.b32 	%r1026, %r1025, 20;
	add.s32 	%r1027, %r288, %r1026;
	mov.b64 	%fd1468, {%r287, %r1027};
	sub.s32 	%r1028, %r286, %r1025;
	shl.b32 	%r1029, %r1028, 20;
	add.s32 	%r1030, %r1029, 1072693248;
	mov.b32 	%r1031, 0;
	mov.b64 	%fd1469, {%r1031, %r1030};
	mul.f64 	%fd1959, %fd1469, %fd1468;
$L__BB1_527:
	st.local.f64 	[%rd365+24], %fd1959;
	add.s32 	%r1168, %r1168, 4;
	setp.ne.s32 	%p467, %r1168, %r1169;
	@%p467 bra 	$L__BB1_515;
$L__BB1_528:
	setp.eq.s32 	%p468, %r266, 0;
	@%p468 bra 	$L__BB1_534;
	mov.b32 	%r1171, 0;
$L__BB1_530:
	.pragma "nounroll";
	mul.wide.u32 	%rd1191, %r1169, 8;
	add.s64 	%rd1192, %rd1452, %rd1191;
	ld.local.f64 	%fd289, [%rd1192];
	neg.f64 	%fd1470, %fd289;
	fma.rn.f64 	%fd1471, %fd289, 0dBFF71547652B82FE, 0d4338000000000000;
	{
	.reg .b32 %temp; 
	mov.b64 	{%r293, %temp}, %fd1471;
	}
	mov.f64 	%fd1472, 0dC338000000000000;
	add.rn.f64 	%fd1473, %fd1471, %fd1472;
	fma.rn.f64 	%fd1474, %fd1473, 0dBFE62E42FEFA39EF, %fd1470;
	fma.rn.f64 	%fd1475, %fd1473, 0dBC7ABC9E3B39803F, %fd1474;
	fma.rn.f64 	%fd1476, %fd1475, 0d3E5ADE1569CE2BDF, 0d3E928AF3FCA213EA;
	fma.rn.f64 	%fd1477, %fd1476, %fd1475, 0d3EC71DEE62401315;
	fma.rn.f64 	%fd1478, %fd1477, %fd1475, 0d3EFA01997C89EB71;
	fma.rn.f64 	%fd1479, %fd1478, %fd1475, 0d3F2A01A014761F65;
	fma.rn.f64 	%fd1480, %fd1479, %fd1475, 0d3F56C16C1852B7AF;
	fma.rn.f64 	%fd1481, %fd1480, %fd1475, 0d3F81111111122322;
	fma.rn.f64 	%fd1482, %fd1481, %fd1475, 0d3FA55555555502A1;
	fma.rn.f64 	%fd1483, %fd1482, %fd1475, 0d3FC5555555555511;
	fma.rn.f64 	%fd1484, %fd1483, %fd1475, 0d3FE000000000000B;
	fma.rn.f64 	%fd1485, %fd1484, %fd1475, 0d3FF0000000000000;
	fma.rn.f64 	%fd1486, %fd1485, %fd1475, 0d3FF0000000000000;
	{
	.reg .b32 %temp; 
	mov.b64 	{%r294, %temp}, %fd1486;
	}
	{
	.reg .b32 %temp; 
	mov.b64 	{%temp, %r295}, %fd1486;
	}
	shl.b32 	%r1033, %r293, 20;
	add.s32 	%r1034, %r1033, %r295;
	mov.b64 	%fd1960, {%r294, %r1034};
	{
	.reg .b32 %temp; 
	mov.b64 	{%temp, %r1035}, %fd1470;
	}
	mov.b32 	%f54, %r1035;
	abs.f32 	%f27, %f54;
	setp.lt.f32 	%p469, %f27, 0f4086232B;
	@%p469 bra 	$L__BB1_533;
	setp.gt.f64 	%p470, %fd289, 0d0000000000000000;
	mov.f64 	%fd1487, 0d7FF0000000000000;
	sub.f64 	%fd1488, %fd1487, %fd289;
	selp.f64 	%fd1960, 0d0000000000000000, %fd1488, %p470;
	setp.geu.f32 	%p471, %f27, 0f40874800;
	@%p471 bra 	$L__BB1_533;
	shr.u32 	%r1036, %r293, 31;
	add.s32 	%r1037, %r293, %r1036;
	shr.s32 	%r1038, %r1037, 1;
	shl.b32 	%r1039, %r1038, 20;
	add.s32 	%r1040, %r295, %r1039;
	mov.b64 	%fd1489, {%r294, %r1040};
	sub.s32 	%r1041, %r293, %r1038;
	shl.b32 	%r1042, %r1041, 20;
	add.s32 	%r1043, %r1042, 1072693248;
	mov.b32 	%r1044, 0;
	mov.b64 	%fd1490, {%r1044, %r1043};
	mul.f64 	%fd1960, %fd1490, %fd1489;
$L__BB1_533:
	add.s64 	%rd1194, %rd17, %rd1191;
	st.local.f64 	[%rd1194], %fd1960;
	add.s32 	%r1169, %r1169, 1;
	add.s32 	%r1171, %r1171, 1;
	setp.ne.s32 	%p472, %r1171, %r266;
	@%p472 bra 	$L__BB1_530;
$L__BB1_534:
	setp.lt.s32 	%p473, %r404, 1;
	mov.b64 	%rd1195, 0;
	st.local.u64 	[%rd1453], %rd1195;
	st.local.u64 	[%rd1453+8], %rd1195;
	st.local.u64 	[%rd1453+16], %rd1195;
	st.local.u64 	[%rd1453+24], %rd1195;
	st.local.u64 	[%rd1453+32], %rd1195;
	st.local.u64 	[%rd1453+40], %rd1195;
	st.local.u64 	[%rd1453+48], %rd1195;
	st.local.u64 	[%rd1453+56], %rd1195;
	add.s64 	%rd1448, %rd1453, 64;
	st.local.u64 	[%rd1453+64], %rd1195;
	st.local.u64 	[%rd1453+72], %rd1195;
	st.local.u64 	[%rd1453+80], %rd1195;
	st.local.u64 	[%rd1453+88], %rd1195;
	st.local.u64 	[%rd1453+96], %rd1195;
	st.local.u64 	[%rd1453+104], %rd1195;
	st.local.u64 	[%rd1453+112], %rd1195;
	st.local.u64 	[%rd1452], %rd1195;
	st.local.u64 	[%rd1452+8], %rd1195;
	st.local.u64 	[%rd1452+16], %rd1195;
	st.local.u64 	[%rd1452+24], %rd1195;
	st.local.u64 	[%rd1452+32], %rd1195;
	st.local.u64 	[%rd1452+40], %rd1195;
	st.local.u64 	[%rd1452+48], %rd1195;
	st.local.u64 	[%rd1452+56], %rd1195;
	add.s64 	%rd1450, %rd1452, 64;
	st.local.u64 	[%rd1452+64], %rd1195;
	st.local.u64 	[%rd1452+72], %rd1195;
	st.local.u64 	[%rd1452+80], %rd1195;
	st.local.u64 	[%rd1452+88], %rd1195;
	st.local.u64 	[%rd1452+96], %rd1195;
	st.local.u64 	[%rd1452+104], %rd1195;
	st.local.u64 	[%rd1452+112], %rd1195;
	@%p473 bra 	$L__BB1_603;
	and.b32  	%r298, %r234, 7;
	add.s32 	%r299, %r298, -1;
	and.b32  	%r300, %r234, 3;
	and.b32  	%r301, %r234, 2147483640;
	and.b32  	%r302, %r234, 1;
	neg.s32 	%r303, %r301;
	shl.b32 	%r304, %r404, 3;
	mul.wide.u32 	%rd368, %r304, 8;
	mul.lo.s32 	%r305, %r404, 7;
	mul.lo.s32 	%r306, %r404, 6;
	mul.lo.s32 	%r307, %r404, 5;
	shl.b32 	%r308, %r404, 2;
	mul.lo.s32 	%r309, %r404, 3;
	shl.b32 	%r310, %r404, 1;
	add.s64 	%rd369, %rd17, 32;
	mov.b32 	%r1172, 0;
$L__BB1_536:
	setp.lt.s32 	%p474, %r234, 1;
	@%p474 bra 	$L__BB1_574;
	setp.lt.u32 	%p475, %r234, 8;
	mul.wide.u32 	%rd1196, %r1172, 8;
	add.s64 	%rd370, %rd1453, %rd1196;
	add.s64 	%rd371, %rd1452, %rd1196;
	ld.local.f64 	%fd1975, [%rd370];
	ld.local.f64 	%fd1976, [%rd371];
	mov.b32 	%r1182, 0;
	@%p475 bra 	$L__BB1_540;
	add.s64 	%rd1443, %rd13, %rd1196;
	add.s32 	%r1179, %r305, %r1172;
	add.s32 	%r1178, %r306, %r1172;
	add.s32 	%r1177, %r307, %r1172;
	add.s32 	%r1176, %r308, %r1172;
	add.s32 	%r1175, %r309, %r1172;
	add.s32 	%r1174, %r310, %r1172;
	add.s32 	%r1173, %r404, %r1172;
	mov.u64 	%rd1442, %rd369;
	mov.u32 	%r1180, %r303;
$L__BB1_539:
	.pragma "nounroll";
	ld.local.f64 	%fd1492, [%rd1443];
	ld.local.f64 	%fd1493, [%rd1442+-32];
	fma.rn.f64 	%fd1494, %fd1492, %fd1493, %fd1975;
	mov.f64 	%fd1495, 0d3FF0000000000000;
	sub.f64 	%fd1496, %fd1495, %fd1492;
	fma.rn.f64 	%fd1497, %fd1496, %fd1493, %fd1976;
	mul.wide.u32 	%rd1198, %r1173, 8;
	add.s64 	%rd1199, %rd13, %rd1198;
	ld.local.f64 	%fd1498, [%rd1199];
	ld.local.f64 	%fd1499, [%rd1442+-24];
	fma.rn.f64 	%fd1500, %fd1498, %fd1499, %fd1494;
	sub.f64 	%fd1501, %fd1495, %fd1498;
	fma.rn.f64 	%fd1502, %fd1501, %fd1499, %fd1497;
	mul.wide.u32 	%rd1200, %r1174, 8;
	add.s64 	%rd1201, %rd13, %rd1200;
	ld.local.f64 	%fd1503, [%rd1201];
	ld.local.f64 	%fd1504, [%rd1442+-16];
	fma.rn.f64 	%fd1505, %fd1503, %fd1504, %fd1500;
	sub.f64 	%fd1506, %fd1495, %fd1503;
	fma.rn.f64 	%fd1507, %fd1506, %fd1504, %fd1502;
	mul.wide.u32 	%rd1202, %r1175, 8;
	add.s64 	%rd1203, %rd13, %rd1202;
	ld.local.f64 	%fd1508, [%rd1203];
	ld.local.f64 	%fd1509, [%rd1442+-8];
	fma.rn.f64 	%fd1510, %fd1508, %fd1509, %fd1505;
	sub.f64 	%fd1511, %fd1495, %fd1508;
	fma.rn.f64 	%fd1512, %fd1511, %fd1509, %fd1507;
	mul.wide.u32 	%rd1204, %r1176, 8;
	add.s64 	%rd1205, %rd13, %rd1204;
	ld.local.f64 	%fd1513, [%rd1205];
	ld.local.f64 	%fd1514, [%rd1442];
	fma.rn.f64 	%fd1515, %fd1513, %fd1514, %fd1510;
	sub.f64 	%fd1516, %fd1495, %fd1513;
	fma.rn.f64 	%fd1517, %fd1516, %fd1514, %fd1512;
	mul.wide.u32 	%rd1206, %r1177, 8;
	add.s64 	%rd1207, %rd13, %rd1206;
	ld.local.f64 	%fd1518, [%rd1207];
	ld.local.f64 	%fd1519, [%rd1442+8];
	fma.rn.f64 	%fd1520, %fd1518, %fd1519, %fd1515;
	sub.f64 	%fd1521, %fd1495, %fd1518;
	fma.rn.f64 	%fd1522, %fd1521, %fd1519, %fd1517;
	mul.wide.u32 	%rd1208, %r1178, 8;
	add.s64 	%rd1209, %rd13, %rd1208;
	ld.local.f64 	%fd1523, [%rd1209];
	ld.local.f64 	%fd1524, [%rd1442+16];
	fma.rn.f64 	%fd1525, %fd1523, %fd1524, %fd1520;
	sub.f64 	%fd1526, %fd1495, %fd1523;
	fma.rn.f64 	%fd1527, %fd1526, %fd1524, %fd1522;
	mul.wide.u32 	%rd1210, %r1179, 8;
	add.s64 	%rd1211, %rd13, %rd1210;
	ld.local.f64 	%fd1528, [%rd1211];
	ld.local.f64 	%fd1529, [%rd1442+24];
	fma.rn.f64 	%fd1975, %fd1528, %fd1529, %fd1525;
	sub.f64 	%fd1530, %fd1495, %fd1528;
	fma.rn.f64 	%fd1976, %fd1530, %fd1529, %fd1527;
	add.s32 	%r1180, %r1180, 8;
	add.s64 	%rd1443, %rd1443, %rd368;
	add.s32 	%r1179, %r1179, %r304;
	add.s32 	%r1178, %r1178, %r304;
	add.s32 	%r1177, %r1177, %r304;
	add.s32 	%r1176, %r1176, %r304;
	add.s32 	%r1175, %r1175, %r304;
	add.s32 	%r1174, %r1174, %r304;
	add.s64 	%rd1442, %rd1442, 64;
	add.s32 	%r1173, %r1173, %r304;
	setp.ne.s32 	%p476, %r1180, 0;
	mov.u32 	%r1182, %r301;
	@%p476 bra 	$L__BB1_539;
$L__BB1_540:
	setp.eq.s32 	%p477, %r298, 0;
	@%p477 bra 	$L__BB1_548;
	setp.lt.u32 	%p478, %r299, 3;
	@%p478 bra 	$L__BB1_543;
	mad.lo.s32 	%r1047, %r1182, %r404, %r1172;
	mul.wide.u32 	%rd1212, %r1047, 8;
	add.s64 	%rd1213, %rd13, %rd1212;
	ld.local.f64 	%fd1532, [%rd1213];
	mul.wide.u32 	%rd1214, %r1182, 8;
	add.s64 	%rd1215, %rd17, %rd1214;
	ld.local.f64 	%fd1533, [%rd1215];
	fma.rn.f64 	%fd1534, %fd1532, %fd1533, %fd1975;
	mov.f64 	%fd1535, 0d3FF0000000000000;
	sub.f64 	%fd1536, %fd1535, %fd1532;
	fma.rn.f64 	%fd1537, %fd1536, %fd1533, %fd1976;
	add.s32 	%r1048, %r1047, %r404;
	mul.wide.u32 	%rd1216, %r1048, 8;
	add.s64 	%rd1217, %rd13, %rd1216;
	ld.local.f64 	%fd1538, [%rd1217];
	ld.local.f64 	%fd1539, [%rd1215+8];
	fma.rn.f64 	%fd1540, %fd1538, %fd1539, %fd1534;
	sub.f64 	%fd1541, %fd1535, %fd1538;
	fma.rn.f64 	%fd1542, %fd1541, %fd1539, %fd1537;
	add.s32 	%r1049, %r1048, %r404;
	mul.wide.u32 	%rd1218, %r1049, 8;
	add.s64 	%rd1219, %rd13, %rd1218;
	ld.local.f64 	%fd1543, [%rd1219];
	ld.local.f64 	%fd1544, [%rd1215+16];
	fma.rn.f64 	%fd1545, %fd1543, %fd1544, %fd1540;
	sub.f64 	%fd1546, %fd1535, %fd1543;
	fma.rn.f64 	%fd1547, %fd1546, %fd1544, %fd1542;
	add.s32 	%r1050, %r1049, %r404;
	mul.wide.u32 	%rd1220, %r1050, 8;
	add.s64 	%rd1221, %rd13, %rd1220;
	ld.local.f64 	%fd1548, [%rd1221];
	ld.local.f64 	%fd1549, [%rd1215+24];
	fma.rn.f64 	%fd1975, %fd1548, %fd1549, %fd1545;
	sub.f64 	%fd1550, %fd1535, %fd1548;
	fma.rn.f64 	%fd1976, %fd1550, %fd1549, %fd1547;
	add.s32 	%r1182, %r1182, 4;
$L__BB1_543:
	setp.eq.s32 	%p479, %r300, 0;
	@%p479 bra 	$L__BB1_548;
	setp.eq.s32 	%p480, %r300, 1;
	@%p480 bra 	$L__BB1_546;
	mad.lo.s32 	%r1051, %r1182, %r404, %r1172;
	mul.wide.u32 	%rd1222, %r1051, 8;
	add.s64 	%rd1223, %rd13, %rd1222;
	ld.local.f64 	%fd1552, [%rd1223];
	mul.wide.u32 	%rd1224, %r1182, 8;
	add.s64 	%rd1225, %rd17, %rd1224;
	ld.local.f64 	%fd1553, [%rd1225];
	fma.rn.f64 	%fd1554, %fd1552, %fd1553, %fd1975;
	mov.f64 	%fd1555, 0d3FF0000000000000;
	sub.f64 	%fd1556, %fd1555, %fd1552;
	fma.rn.f64 	%fd1557, %fd1556, %fd1553, %fd1976;
	add.s32 	%r1052, %r1051, %r404;
	mul.wide.u32 	%rd1226, %r1052, 8;
	add.s64 	%rd1227, %rd13, %rd1226;
	ld.local.f64 	%fd1558, [%rd1227];
	ld.local.f64 	%fd1559, [%rd1225+8];
	fma.rn.f64 	%fd1975, %fd1558, %fd1559, %fd1554;
	sub.f64 	%fd1560, %fd1555, %fd1558;
	fma.rn.f64 	%fd1976, %fd1560, %fd1559, %fd1557;
	add.s32 	%r1182, %r1182, 2;
$L__BB1_546:
	setp.eq.s32 	%p481, %r302, 0;
	@%p481 bra 	$L__BB1_548;
	mad.lo.s32 	%r1053, %r1182, %r404, %r1172;
	mul.wide.u32 	%rd1228, %r1053, 8;
	add.s64 	%rd1229, %rd13, %rd1228;
	ld.local.f64 	%fd1561, [%rd1229];
	mul.wide.u32 	%rd1230, %r1182, 8;
	add.s64 	%rd1231, %rd17, %rd1230;
	ld.local.f64 	%fd1562, [%rd1231];
	fma.rn.f64 	%fd1975, %fd1561, %fd1562, %fd1975;
	mov.f64 	%fd1563, 0d3FF0000000000000;
	sub.f64 	%fd1564, %fd1563, %fd1561;
	fma.rn.f64 	%fd1976, %fd1564, %fd1562, %fd1976;
$L__BB1_548:
	st.local.f64 	[%rd370], %fd1975;
	st.local.f64 	[%rd371], %fd1976;
	bra.uni 	$L__BB1_574;
$L__BB1_549:
	setp.lt.s32 	%p500, %r404, 1;
	@%p500 bra 	$L__BB1_603;
	setp.lt.u32 	%p501, %r7, 15;
	mov.b32 	%r1157, 0;
	@%p501 bra 	$L__BB1_553;
	and.b32  	%r1157, %r404, 2147483632;
	neg.s32 	%r1161, %r1157;
	add.s64 	%rd1439, %rd18, 64;
	add.s64 	%rd1438, %rd13, 64;
$L__BB1_552:
	.pragma "nounroll";
	ld.local.f64 	%fd1808, [%rd1439+-64];
	st.local.f64 	[%rd1438+-64], %fd1808;
	ld.local.f64 	%fd1809, [%rd1439+-56];
	st.local.f64 	[%rd1438+-56], %fd1809;
	ld.local.f64 	%fd1810, [%rd1439+-48];
	st.local.f64 	[%rd1438+-48], %fd1810;
	ld.local.f64 	%fd1811, [%rd1439+-40];
	st.local.f64 	[%rd1438+-40], %fd1811;
	ld.local.f64 	%fd1812, [%rd1439+-32];
	st.local.f64 	[%rd1438+-32], %fd1812;
	ld.local.f64 	%fd1813, [%rd1439+-24];
	st.local.f64 	[%rd1438+-24], %fd1813;
	ld.local.f64 	%fd1814, [%rd1439+-16];
	st.local.f64 	[%rd1438+-16], %fd1814;
	ld.local.f64 	%fd1815, [%rd1439+-8];
	st.local.f64 	[%rd1438+-8], %fd1815;
	ld.local.f64 	%fd1816, [%rd1439];
	st.local.f64 	[%rd1438], %fd1816;
	ld.local.f64 	%fd1817, [%rd1439+8];
	st.local.f64 	[%rd1438+8], %fd1817;
	ld.local.f64 	%fd1818, [%rd1439+16];
	st.local.f64 	[%rd1438+16], %fd1818;
	ld.local.f64 	%fd1819, [%rd1439+24];
	st.local.f64 	[%rd1438+24], %fd1819;
	ld.local.f64 	%fd1820, [%rd1439+32];
	st.local.f64 	[%rd1438+32], %fd1820;
	ld.local.f64 	%fd1821, [%rd1439+40];
	st.local.f64 	[%rd1438+40], %fd1821;
	ld.local.f64 	%fd1822, [%rd1439+48];
	st.local.f64 	[%rd1438+48], %fd1822;
	ld.local.f64 	%fd1823, [%rd1439+56];
	st.local.f64 	[%rd1438+56], %fd1823;
	add.s32 	%r1161, %r1161, 16;
	add.s64 	%rd1439, %rd1439, 128;
	add.s64 	%rd1438, %rd1438, 128;
	setp.eq.s32 	%p502, %r1161, 0;
	@%p502 bra 	$L__BB1_553;
	bra.uni 	$L__BB1_552;
$L__BB1_553:
	setp.eq.s32 	%p503, %r8, 0;
	@%p503 bra 	$L__BB1_562;
	and.b32  	%r240, %r404, 7;
	setp.lt.u32 	%p504, %r8, 8;
	@%p504 bra 	$L__BB1_556;
	mul.wide.u32 	%rd1243, %r1157, 8;
	add.s64 	%rd1244, %rd18, %rd1243;
	ld.local.f64 	%fd1824, [%rd1244];
	add.s64 	%rd1245, %rd13, %rd1243;
	st.local.f64 	[%rd1245], %fd1824;
	ld.local.f64 	%fd1825, [%rd1244+8];
	st.local.f64 	[%rd1245+8], %fd1825;
	ld.local.f64 	%fd1826, [%rd1244+16];
	st.local.f64 	[%rd1245+16], %fd1826;
	ld.local.f64 	%fd1827, [%rd1244+24];
	st.local.f64 	[%rd1245+24], %fd1827;
	ld.local.f64 	%fd1828, [%rd1244+32];
	st.local.f64 	[%rd1245+32], %fd1828;
	ld.local.f64 	%fd1829, [%rd1244+40];
	st.local.f64 	[%rd1245+40], %fd1829;
	ld.local.f64 	%fd1830, [%rd1244+48];
	st.local.f64 	[%rd1245+48], %fd1830;
	ld.local.f64 	%fd1831, [%rd1244+56];
	st.local.f64 	[%rd1245+56], %fd1831;
	add.s32 	%r1157, %r1157, 8;
$L__BB1_556:
	setp.eq.s32 	%p505, %r240, 0;
	@%p505 bra 	$L__BB1_562;
	and.b32  	%r243, %r404, 3;
	setp.lt.u32 	%p506, %r240, 4;
	@%p506 bra 	$L__BB1_559;
	mul.wide.u32 	%rd1246, %r1157, 8;
	add.s64 	%rd1247, %rd18, %rd1246;
	ld.local.f64 	%fd1832, [%rd1247];
	add.s64 	%rd1248, %rd13, %rd1246;
	st.local.f64 	[%rd1248], %fd1832;
	ld.local.f64 	%fd1833, [%rd1247+8];
	st.local.f64 	[%rd1248+8], %fd1833;
	ld.local.f64 	%fd1834, [%rd1247+16];
	st.local.f64 	[%rd1248+16], %fd1834;
	ld.local.f64 	%fd1835, [%rd1247+24];
	st.local.f64 	[%rd1248+24], %fd1835;
	add.s32 	%r1157, %r1157, 4;
$L__BB1_559:
	setp.eq.s32 	%p507, %r243, 0;
	@%p507 bra 	$L__BB1_562;
	mul.wide.u32 	%rd1249, %r1157, 8;
	add.s64 	%rd1437, %rd13, %rd1249;
	add.s64 	%rd1436, %rd18, %rd1249;
	neg.s32 	%r1160, %r243;
$L__BB1_561:
	.pragma "nounroll";
	ld.local.f64 	%fd1836, [%rd1436];
	st.local.f64 	[%rd1437], %fd1836;
	add.s64 	%rd1437, %rd1437, 8;
	add.s64 	%rd1436, %rd1436, 8;
	add.s32 	%r1160, %r1160, 1;
	setp.ne.s32 	%p508, %r1160, 0;
	@%p508 bra 	$L__BB1_561;
$L__BB1_562:
	setp.lt.u32 	%p509, %r7, 15;
	mov.b32 	%r1198, 0;
	@%p509 bra 	$L__BB1_565;
	and.b32  	%r1198, %r404, 2147483632;
	neg.s32 	%r1162, %r1198;
	add.s64 	%rd1440, %rd16, 64;
$L__BB1_564:
	.pragma "nounroll";
	mov.b64 	%rd1250, 0;
	st.local.u64 	[%rd1440+-64], %rd1250;
	st.local.u64 	[%rd1440+-56], %rd1250;
	st.local.u64 	[%rd1440+-48], %rd1250;
	st.local.u64 	[%rd1440+-40], %rd1250;
	st.local.u64 	[%rd1440+-32], %rd1250;
	st.local.u64 	[%rd1440+-24], %rd1250;
	st.local.u64 	[%rd1440+-16], %rd1250;
	st.local.u64 	[%rd1440+-8], %rd1250;
	st.local.u64 	[%rd1440], %rd1250;
	st.local.u64 	[%rd1440+8], %rd1250;
	st.local.u64 	[%rd1440+16], %rd1250;
	st.local.u64 	[%rd1440+24], %rd1250;
	st.local.u64 	[%rd1440+32], %rd1250;
	st.local.u64 	[%rd1440+40], %rd1250;
	st.local.u64 	[%rd1440+48], %rd1250;
	st.local.u64 	[%rd1440+56], %rd1250;
	add.s32 	%r1162, %r1162, 16;
	add.s64 	%rd1440, %rd1440, 128;
	setp.eq.s32 	%p510, %r1162, 0;
	@%p510 bra 	$L__BB1_565;
	bra.uni 	$L__BB1_564;
$L__BB1_565:
	setp.eq.s32 	%p511, %r8, 0;
	@%p511 bra 	$L__BB1_603;
	and.b32  	%r379, %r404, 7;
	setp.lt.u32 	%p512, %r8, 8;
	@%p512 bra 	$L__BB1_568;
	mul.wide.u32 	%rd1251, %r1198, 8;
	add.s64 	%rd1252, %rd16, %rd1251;
	mov.b64 	%rd1253, 0;
	st.local.u64 	[%rd1252], %rd1253;
	st.local.u64 	[%rd1252+8], %rd1253;
	st.local.u64 	[%rd1252+16], %rd1253;
	st.local.u64 	[%rd1252+24], %rd1253;
	st.local.u64 	[%rd1252+32], %rd1253;
	st.local.u64 	[%rd1252+40], %rd1253;
	st.local.u64 	[%rd1252+48], %rd1253;
	st.local.u64 	[%rd1252+56], %rd1253;
	add.s32 	%r1198, %r1198, 8;
$L__BB1_568:
	setp.eq.s32 	%p513, %r379, 0;
	@%p513 bra 	$L__BB1_603;
	and.b32  	%r382, %r404, 3;
	setp.lt.u32 	%p514, %r379, 4;
	@%p514 bra 	$L__BB1_571;
	mul.wide.u32 	%rd1254, %r1198, 8;
	add.s64 	%rd1255, %rd16, %rd1254;
	mov.b64 	%rd1256, 0;
	st.local.u64 	[%rd1255], %rd1256;
	st.local.u64 	[%rd1255+8], %rd1256;
	st.local.u64 	[%rd1255+16], %rd1256;
	st.local.u64 	[%rd1255+24], %rd1256;
	add.s32 	%r1198, %r1198, 4;
$L__BB1_571:
	setp.eq.s32 	%p515, %r382, 0;
	@%p515 bra 	$L__BB1_603;
	mul.wide.u32 	%rd1257, %r1198, 8;
	add.s64 	%rd1457, %rd16, %rd1257;
	neg.s32 	%r1201, %r382;
$L__BB1_573:
	.pragma "nounroll";
	mov.b64 	%rd1258, 0;
	st.local.u64 	[%rd1457], %rd1258;
	add.s64 	%rd1457, %rd1457, 8;
	add.s32 	%r1201, %r1201, 1;
	setp.ne.s32 	%p516, %r1201, 0;
	@%p516 bra 	$L__BB1_573;
	bra.uni 	$L__BB1_603;
$L__BB1_574:
	add.s32 	%r1172, %r1172, 1;
	setp.eq.s32 	%p482, %r1172, %r404;
	@%p482 bra 	$L__BB1_575;
	bra.uni 	$L__BB1_536;
$L__BB1_575:
	setp.lt.u32 	%p483, %r7, 15;
	mov.b32 	%r1184, 0;
	@%p483 bra 	$L__BB1_578;
	and.b32  	%r1184, %r404, 2147483632;
	neg.s32 	%r1188, %r1184;
	add.s64 	%rd1451, %rd16, 64;
	add.s64 	%rd1449, %rd15, 64;
$L__BB1_577:
	.pragma "nounroll";
	ld.local.f64 	%fd1565, [%rd1451+-64];
	ld.local.f64 	%fd1566, [%rd1450+-64];
	fma.rn.f64 	%fd1567, %fd253, %fd1565, %fd1566;
	st.local.f64 	[%rd1450+-64], %fd1567;
	ld.local.f64 	%fd1568, [%rd1449+-64];
	ld.local.f64 	%fd1569, [%rd1448+-64];
	fma.rn.f64 	%fd1570, %fd253, %fd1568, %fd1569;
	st.local.f64 	[%rd1448+-64], %fd1570;
	ld.local.f64 	%fd1571, [%rd1451+-56];
	ld.local.f64 	%fd1572, [%rd1450+-56];
	fma.rn.f64 	%fd1573, %fd253, %fd1571, %fd1572;
	st.local.f64 	[%rd1450+-56], %fd1573;
	ld.local.f64 	%fd1574, [%rd1449+-56];
	ld.local.f64 	%fd1575, [%rd1448+-56];
	fma.rn.f64 	%fd1576, %fd253, %fd1574, %fd1575;
	st.local.f64 	[%rd1448+-56], %fd1576;
	ld.local.f64 	%fd1577, [%rd1451+-48];
	ld.local.f64 	%fd1578, [%rd1450+-48];
	fma.rn.f64 	%fd1579, %fd253, %fd1577, %fd1578;
	st.local.f64 	[%rd1450+-48], %fd1579;
	ld.local.f64 	%fd1580, [%rd1449+-48];
	ld.local.f64 	%fd1581, [%rd1448+-48];
	fma.rn.f64 	%fd1582, %fd253, %fd1580, %fd1581;
	st.local.f64 	[%rd1448+-48], %fd1582;
	ld.local.f64 	%fd1583, [%rd1451+-40];
	ld.local.f64 	%fd1584, [%rd1450+-40];
	fma.rn.f64 	%fd1585, %fd253, %fd1583, %fd1584;
	st.local.f64 	[%rd1450+-40], %fd1585;
	ld.local.f64 	%fd1586, [%rd1449+-40];
	ld.local.f64 	%fd1587, [%rd1448+-40];
	fma.rn.f64 	%fd1588, %fd253, %fd1586, %fd1587;
	st.local.f64 	[%rd1448+-40], %fd1588;
	ld.local.f64 	%fd1589, [%rd1451+-32];
	ld.local.f64 	%fd1590, [%rd1450+-32];
	fma.rn.f64 	%fd1591, %fd253, %fd1589, %fd1590;
	st.local.f64 	[%rd1450+-32], %fd1591;
	ld.local.f64 	%fd1592, [%rd1449+-32];
	ld.local.f64 	%fd1593, [%rd1448+-32];
	fma.rn.f64 	%fd1594, %fd253, %fd1592, %fd1593;
	st.local.f64 	[%rd1448+-32], %fd1594;
	ld.local.f64 	%fd1595, [%rd1451+-24];
	ld.local.f64 	%fd1596, [%rd1450+-24];
	fma.rn.f64 	%fd1597, %fd253, %fd1595, %fd1596;
	st.local.f64 	[%rd1450+-24], %fd1597;
	ld.local.f64 	%fd1598, [%rd1449+-24];
	ld.local.f64 	%fd1599, [%rd1448+-24];
	fma.rn.f64 	%fd1600, %fd253, %fd1598, %fd1599;
	st.local.f64 	[%rd1448+-24], %fd1600;
	ld.local.f64 	%fd1601, [%rd1451+-16];
	ld.local.f64 	%fd1602, [%rd1450+-16];
	fma.rn.f64 	%fd1603, %fd253, %fd1601, %fd1602;
	st.local.f64 	[%rd1450+-16], %fd1603;
	ld.local.f64 	%fd1604, [%rd1449+-16];
	ld.local.f64 	%fd1605, [%rd1448+-16];
	fma.rn.f64 	%fd1606, %fd253, %fd1604, %fd1605;
	st.local.f64 	[%rd1448+-16], %fd1606;
	ld.local.f64 	%fd1607, [%rd1451+-8];
	ld.local.f64 	%fd1608, [%rd1450+-8];
	fma.rn.f64 	%fd1609, %fd253, %fd1607, %fd1608;
	st.local.f64 	[%rd1450+-8], %fd1609;
	ld.local.f64 	%fd1610, [%rd1449+-8];
	ld.local.f64 	%fd1611, [%rd1448+-8];
	fma.rn.f64 	%fd1612, %fd253, %fd1610, %fd1611;
	st.local.f64 	[%rd1448+-8], %fd1612;
	ld.local.f64 	%fd1613, [%rd1451];
	ld.local.f64 	%fd1614, [%rd1450];
	fma.rn.f64 	%fd1615, %fd253, %fd1613, %fd1614;
	st.local.f64 	[%rd1450], %fd1615;
	ld.local.f64 	%fd1616, [%rd1449];
	ld.local.f64 	%fd1617, [%rd1448];
	fma.rn.f64 	%fd1618, %fd253, %fd1616, %fd1617;
	st.local.f64 	[%rd1448], %fd1618;
	ld.local.f64 	%fd1619, [%rd1451+8];
	ld.local.f64 	%fd1620, [%rd1450+8];
	fma.rn.f64 	%fd1621, %fd253, %fd1619, %fd1620;
	st.local.f64 	[%rd1450+8], %fd1621;
	ld.local.f64 	%fd1622, [%rd1449+8];
	ld.local.f64 	%fd1623, [%rd1448+8];
	fma.rn.f64 	%fd1624, %fd253, %fd1622, %fd1623;
	st.local.f64 	[%rd1448+8], %fd1624;
	ld.local.f64 	%fd1625, [%rd1451+16];
	ld.local.f64 	%fd1626, [%rd1450+16];
	fma.rn.f64 	%fd1627, %fd253, %fd1625, %fd1626;
	st.local.f64 	[%rd1450+16], %fd1627;
	ld.local.f64 	%fd1628, [%rd1449+16];
	ld.local.f64 	%fd1629, [%rd1448+16];
	fma.rn.f64 	%fd1630, %fd253, %fd1628, %fd1629;
	st.local.f64 	[%rd1448+16], %fd1630;
	ld.local.f64 	%fd1631, [%rd1451+24];
	ld.local.f64 	%fd1632, [%rd1450+24];
	fma.rn.f64 	%fd1633, %fd253, %fd1631, %fd1632;
	st.local.f64 	[%rd1450+24], %fd1633;
	ld.local.f64 	%fd1634, [%rd1449+24];
	ld.local.f64 	%fd1635, [%rd1448+24];
	fma.rn.f64 	%fd1636, %fd253, %fd1634, %fd1635;
	st.local.f64 	[%rd1448+24], %fd1636;
	ld.local.f64 	%fd1637, [%rd1451+32];
	ld.local.f64 	%fd1638, [%rd1450+32];
	fma.rn.f64 	%fd1639, %fd253, %fd1637, %fd1638;
	st.local.f64 	[%rd1450+32], %fd1639;
	ld.local.f64 	%fd1640, [%rd1449+32];
	ld.local.f64 	%fd1641, [%rd1448+32];
	fma.rn.f64 	%fd1642, %fd253, %fd1640, %fd1641;
	st.local.f64 	[%rd1448+32], %fd1642;
	ld.local.f64 	%fd1643, [%rd1451+40];
	ld.local.f64 	%fd1644, [%rd1450+40];
	fma.rn.f64 	%fd1645, %fd253, %fd1643, %fd1644;
	st.local.f64 	[%rd1450+40], %fd1645;
	ld.local.f64 	%fd1646, [%rd1449+40];
	ld.local.f64 	%fd1647, [%rd1448+40];
	fma.rn.f64 	%fd1648, %fd253, %fd1646, %fd1647;
	st.local.f64 	[%rd1448+40], %fd1648;
	ld.local.f64 	%fd1649, [%rd1451+48];
	ld.local.f64 	%fd1650, [%rd1450+48];
	fma.rn.f64 	%fd1651, %fd253, %fd1649, %fd1650;
	st.local.f64 	[%rd1450+48], %fd1651;
	ld.local.f64 	%fd1652, [%rd1449+48];
	ld.local.f64 	%fd1653, [%rd1448+48];
	fma.rn.f64 	%fd1654, %fd253, %fd1652, %fd1653;
	st.local.f64 	[%rd1448+48], %fd1654;
	ld.local.f64 	%fd1655, [%rd1451+56];
	ld.local.f64 	%fd1656, [%rd1450+56];
	fma.rn.f64 	%fd1657, %fd253, %fd1655, %fd1656;
	st.local.f64 	[%rd1450+56], %fd1657;
	ld.local.f64 	%fd1658, [%rd1449+56];
	ld.local.f64 	%fd1659, [%rd1448+56];
	fma.rn.f64 	%fd1660, %fd253, %fd1658, %fd1659;
	st.local.f64 	[%rd1448+56], %fd1660;
	add.s32 	%r1188, %r1188, 16;
	add.s64 	%rd1451, %rd1451, 128;
	add.s64 	%rd1450, %rd1450, 128;
	add.s64 	%rd1449, %rd1449, 128;
	add.s64 	%rd1448, %rd1448, 128;
	setp.eq.s32 	%p484, %r1188, 0;
	@%p484 bra 	$L__BB1_578;
	bra.uni 	$L__BB1_577;
$L__BB1_578:
	setp.eq.s32 	%p485, %r8, 0;
	@%p485 bra 	$L__BB1_587;
	and.b32  	%r344, %r404, 7;
	setp.lt.u32 	%p486, %r8, 8;
	@%p486 bra 	$L__BB1_581;
	mul.wide.u32 	%rd1232, %r1184, 8;
	add.s64 	%rd1233, %rd16, %rd1232;
	ld.local.f64 	%fd1661, [%rd1233];
	add.s64 	%rd1234, %rd1452, %rd1232;
	ld.local.f64 	%fd1662, [%rd1234];
	fma.rn.f64 	%fd1663, %fd253, %fd1661, %fd1662;
	st.local.f64 	[%rd1234], %fd1663;
	add.s64 	%rd1235, %rd15, %rd1232;
	ld.local.f64 	%fd1664, [%rd1235];
	add.s64 	%rd1236, %rd1453, %rd1232;
	ld.local.f64 	%fd1665, [%rd1236];
	fma.rn.f64 	%fd1666, %fd253, %fd1664, %fd1665;
	st.local.f64 	[%rd1236], %fd1666;
	ld.local.f64 	%fd1667, [%rd1233+8];
	ld.local.f64 	%fd1668, [%rd1234+8];
	fma.rn.f64 	%fd1669, %fd253, %fd1667, %fd1668;
	st.local.f64 	[%rd1234+8], %fd1669;
	ld.local.f64 	%fd1670, [%rd1235+8];
	ld.local.f64 	%fd1671, [%rd1236+8];
	fma.rn.f64 	%fd1672, %fd253, %fd1670, %fd1671;
	st.local.f64 	[%rd1236+8], %fd1672;
	ld.local.f64 	%fd1673, [%rd1233+16];
	ld.local.f64 	%fd1674, [%rd1234+16];
	fma.rn.f64 	%fd1675, %fd253, %fd1673, %fd1674;
	st.local.f64 	[%rd1234+16], %fd1675;
	ld.local.f64 	%fd1676, [%rd1235+16];
	ld.local.f64 	%fd1677, [%rd1236+16];
	fma.rn.f64 	%fd1678, %fd253, %fd1676, %fd1677;
	st.local.f64 	[%rd1236+16], %fd1678;
	ld.local.f64 	%fd1679, [%rd1233+24];
	ld.local.f64 	%fd1680, [%rd1234+24];
	fma.rn.f64 	%fd1681, %fd253, %fd1679, %fd1680;
	st.local.f64 	[%rd1234+24], %fd1681;
	ld.local.f64 	%fd1682, [%rd1235+24];
	ld.local.f64 	%fd1683, [%rd1236+24];
	fma.rn.f64 	%fd1684, %fd253, %fd1682, %fd1683;
	st.local.f64 	[%rd1236+24], %fd1684;
	ld.local.f64 	%fd1685, [%rd1233+32];
	ld.local.f64 	%fd1686, [%rd1234+32];
	fma.rn.f64 	%fd1687, %fd253, %fd1685, %fd1686;
	st.local.f64 	[%rd1234+32], %fd1687;
	ld.local.f64 	%fd1688, [%rd1235+32];
	ld.local.f64 	%fd1689, [%rd1236+32];
	fma.rn.f64 	%fd1690, %fd253, %fd1688, %fd1689;
	st.local.f64 	[%rd1236+32], %fd1690;
	ld.local.f64 	%fd1691, [%rd1233+40];
	ld.local.f64 	%fd1692, [%rd1234+40];
	fma.rn.f64 	%fd1693, %fd253, %fd1691, %fd1692;
	st.local.f64 	[%rd1234+40], %fd1693;
	ld.local.f64 	%fd1694, [%rd1235+40];
	ld.local.f64 	%fd1695, [%rd1236+40];
	fma.rn.f64 	%fd1696, %fd253, %fd1694, %fd1695;
	st.local.f64 	[%rd1236+40], %fd1696;
	ld.local.f64 	%fd1697, [%rd1233+48];
	ld.local.f64 	%fd1698, [%rd1234+48];
	fma.rn.f64 	%fd1699, %fd253, %fd1697, %fd1698;
	st.local.f64 	[%rd1234+48], %fd1699;
	ld.local.f64 	%fd1700, [%rd1235+48];
	ld.local.f64 	%fd1701, [%rd1236+48];
	fma.rn.f64 	%fd1702, %fd253, %fd1700, %fd1701;
	st.local.f64 	[%rd1236+48], %fd1702;
	ld.local.f64 	%fd1703, [%rd1233+56];
	ld.local.f64 	%fd1704, [%rd1234+56];
	fma.rn.f64 	%fd1705, %fd253, %fd1703, %fd1704;
	st.local.f64 	[%rd1234+56], %fd1705;
	ld.local.f64 	%fd1706, [%rd1235+56];
	ld.local.f64 	%fd1707, [%rd1236+56];
	fma.rn.f64 	%fd1708, %fd253, %fd1706, %fd1707;
	st.local.f64 	[%rd1236+56], %fd1708;
	add.s32 	%r1184, %r1184, 8;
$L__BB1_581:
	setp.eq.s32 	%p487, %r344, 0;
	@%p487 bra 	$L__BB1_587;
	and.b32  	%r347, %r404, 3;
	setp.lt.u32 	%p488, %r344, 4;
	@%p488 bra 	$L__BB1_584;
	mul.wide.u32 	%rd1237, %r1184, 8;
	add.s64 	%rd1238, %rd16, %rd1237;
	ld.local.f64 	%fd1709, [%rd1238];
	add.s64 	%rd1239, %rd1452, %rd1237;
	ld.local.f64 	%fd1710, [%rd1239];
	fma.rn.f64 	%fd1711, %fd253, %fd1709, %fd1710;
	st.local.f64 	[%rd1239], %fd1711;
	add.s64 	%rd1240, %rd15, %rd1237;
	ld.local.f64 	%fd1712, [%rd1240];
	add.s64 	%rd1241, %rd1453, %rd1237;
	ld.local.f64 	%fd1713, [%rd1241];
	fma.rn.f64 	%fd1714, %fd253, %fd1712, %fd1713;
	st.local.f64 	[%rd1241], %fd1714;
	ld.local.f64 	%fd1715, [%rd1238+8];
	ld.local.f64 	%fd1716, [%rd1239+8];
	fma.rn.f64 	%fd1717, %fd253, %fd1715, %fd1716;
	st.local.f64 	[%rd1239+8], %fd1717;
	ld.local.f64 	%fd1718, [%rd1240+8];
	ld.local.f64 	%fd1719, [%rd1241+8];
	fma.rn.f64 	%fd1720, %fd253, %fd1718, %fd1719;
	st.local.f64 	[%rd1241+8], %fd1720;
	ld.local.f64 	%fd1721, [%rd1238+16];
	ld.local.f64 	%fd1722, [%rd1239+16];
	fma.rn.f64 	%fd1723, %fd253, %fd1721, %fd1722;
	st.local.f64 	[%rd1239+16], %fd1723;
	ld.local.f64 	%fd1724, [%rd1240+16];
	ld.local.f64 	%fd1725, [%rd1241+16];
	fma.rn.f64 	%fd1726, %fd253, %fd1724, %fd1725;
	st.local.f64 	[%rd1241+16], %fd1726;
	ld.local.f64 	%fd1727, [%rd1238+24];
	ld.local.f64 	%fd1728, [%rd1239+24];
	fma.rn.f64 	%fd1729, %fd253, %fd1727, %fd1728;
	st.local.f64 	[%rd1239+24], %fd1729;
	ld.local.f64 	%fd1730, [%rd1240+24];
	ld.local.f64 	%fd1731, [%rd1241+24];
	fma.rn.f64 	%fd1732, %fd253, %fd1730, %fd1731;
	st.local.f64 	[%rd1241+24], %fd1732;
	add.s32 	%r1184, %r1184, 4;
$L__BB1_584:
	setp.eq.s32 	%p489, %r347, 0;
	@%p489 bra 	$L__BB1_587;
	mul.wide.u32 	%rd1242, %r1184, 8;
	add.s64 	%rd1447, %rd1453, %rd1242;
	add.s64 	%rd1446, %rd15, %rd1242;
	add.s64 	%rd1445, %rd1452, %rd1242;
	add.s64 	%rd1444, %rd16, %rd1242;
	neg.s32 	%r1187, %r347;
$L__BB1_586:
	.pragma "nounroll";
	ld.local.f64 	%fd1733, [%rd1444];
	ld.local.f64 	%fd1734, [%rd1445];
	fma.rn.f64 	%fd1735, %fd253, %fd1733, %fd1734;
	st.local.f64 	[%rd1445], %fd1735;
	ld.local.f64 	%fd1736, [%rd1446];
	ld.local.f64 	%fd1737, [%rd1447];
	fma.rn.f64 	%fd1738, %fd253, %fd1736, %fd1737;
	st.local.f64 	[%rd1447], %fd1738;
	add.s64 	%rd1447, %rd1447, 8;
	add.s64 	%rd1446, %rd1446, 8;
	add.s64 	%rd1445, %rd1445, 8;
	add.s64 	%rd1444, %rd1444, 8;
	add.s32 	%r1187, %r1187, 1;
	setp.ne.s32 	%p490, %r1187, 0;
	@%p490 bra 	$L__BB1_586;
$L__BB1_587:
	neg.s32 	%r1189, %r404;
	mov.u64 	%rd1454, %rd13;
	mov.u64 	%rd1456, %rd16;
$L__BB1_588:
	ld.local.f64 	%fd1739, [%rd1452];
	max.f64 	%fd1977, %fd1739, 0d39B4484BFEEBC2A0;
	{
	.reg .b32 %temp; 
	mov.b64 	{%temp, %r1190}, %fd1977;
	}
	{
	.reg .b32 %temp; 
	mov.b64 	{%r1191, %temp}, %fd1977;
	}
	setp.gt.s32 	%p491, %r1190, 1048575;
	mov.b32 	%r1192, -1023;
	@%p491 bra 	$L__BB1_590;
	mul.f64 	%fd1977, %fd1977, 0d4350000000000000;
	{
	.reg .b32 %temp; 
	mov.b64 	{%temp, %r1190}, %fd1977;
	}
	{
	.reg .b32 %temp; 
	mov.b64 	{%r1191, %temp}, %fd1977;
	}
	mov.b32 	%r1192, -1077;
$L__BB1_590:
	add.s32 	%r1057, %r1190, -1;
	setp.gt.u32 	%p492, %r1057, 2146435070;
	@%p492 bra 	$L__BB1_594;
	shr.u32 	%r1060, %r1190, 20;
	add.s32 	%r1193, %r1192, %r1060;
	and.b32  	%r1061, %r1190, 1048575;
	or.b32  	%r1062, %r1061, 1072693248;
	mov.b64 	%fd1978, {%r1191, %r1062};
	setp.lt.u32 	%p494, %r1062, 1073127583;
	@%p494 bra 	$L__BB1_593;
	{
	.reg .b32 %temp; 
	mov.b64 	{%r1063, %temp}, %fd1978;
	}
	{
	.reg .b32 %temp; 
	mov.b64 	{%temp, %r1064}, %fd1978;
	}
	add.s32 	%r1065, %r1064, -1048576;
	mov.b64 	%fd1978, {%r1063, %r1065};
	add.s32 	%r1193, %r1193, 1;
$L__BB1_593:
	add.f64 	%fd1741, %fd1978, 0dBFF0000000000000;
	add.f64 	%fd1742, %fd1978, 0d3FF0000000000000;
	rcp.approx.ftz.f64 	%fd1743, %fd1742;
	neg.f64 	%fd1744, %fd1742;
	fma.rn.f64 	%fd1745, %fd1744, %fd1743, 0d3FF0000000000000;
	fma.rn.f64 	%fd1746, %fd1745, %fd1745, %fd1745;
	fma.rn.f64 	%fd1747, %fd1746, %fd1743, %fd1743;
	mul.f64 	%fd1748, %fd1741, %fd1747;
	fma.rn.f64 	%fd1749, %fd1741, %fd1747, %fd1748;
	mul.f64 	%fd1750, %fd1749, %fd1749;
	fma.rn.f64 	%fd1751, %fd1750, 0d3EB1380B3AE80F1E, 0d3ED0EE258B7A8B04;
	fma.rn.f64 	%fd1752, %fd1751, %fd1750, 0d3EF3B2669F02676F;
	fma.rn.f64 	%fd1753, %fd1752, %fd1750, 0d3F1745CBA9AB0956;
	fma.rn.f64 	%fd1754, %fd1753, %fd1750, 0d3F3C71C72D1B5154;
	fma.rn.f64 	%fd1755, %fd1754, %fd1750, 0d3F624924923BE72D;
	fma.rn.f64 	%fd1756, %fd1755, %fd1750, 0d3F8999999999A3C4;
	fma.rn.f64 	%fd1757, %fd1756, %fd1750, 0d3FB5555555555554;
	sub.f64 	%fd1758, %fd1741, %fd1749;
	add.f64 	%fd1759, %fd1758, %fd1758;
	neg.f64 	%fd1760, %fd1749;
	fma.rn.f64 	%fd1761, %fd1760, %fd1741, %fd1759;
	mul.f64 	%fd1762, %fd1747, %fd1761;
	mul.f64 	%fd1763, %fd1750, %fd1757;
	fma.rn.f64 	%fd1764, %fd1763, %fd1749, %fd1762;
	xor.b32  	%r1066, %r1193, -2147483648;
	mov.b32 	%r1067, 1127219200;
	mov.b64 	%fd1765, {%r1066, %r1067};
	sub.f64 	%fd1766, %fd1765, %fd25;
	fma.rn.f64 	%fd1767, %fd1766, 0d3FE62E42FEFA39EF, %fd1749;
	fma.rn.f64 	%fd1768, %fd1766, 0dBFE62E42FEFA39EF, %fd1767;
	sub.f64 	%fd1769, %fd1768, %fd1749;
	sub.f64 	%fd1770, %fd1764, %fd1769;
	fma.rn.f64 	%fd1771, %fd1766, 0d3C7ABC9E3B39803F, %fd1770;
	add.f64 	%fd1979, %fd1767, %fd1771;
	bra.uni 	$L__BB1_595;
$L__BB1_594:
	fma.rn.f64 	%fd1740, %fd1977, 0d7FF0000000000000, 0d7FF0000000000000;
	{
	.reg .b32 %temp; 
	mov.b64 	{%temp, %r1058}, %fd1977;
	}
	and.b32  	%r1059, %r1058, 2147483647;
	setp.eq.s32 	%p493, %r1059, 0;
	selp.f64 	%fd1979, 0dFFF0000000000000, %fd1740, %p493;
$L__BB1_595:
	ld.local.f64 	%fd1772, [%rd1453];
	max.f64 	%fd1980, %fd1772, 0d39B4484BFEEBC2A0;
	{
	.reg .b32 %temp; 
	mov.b64 	{%temp, %r1194}, %fd1980;
	}
	{
	.reg .b32 %temp; 
	mov.b64 	{%r1195, %temp}, %fd1980;
	}
	setp.gt.s32 	%p495, %r1194, 1048575;
	mov.b32 	%r1196, -1023;
	@%p495 bra 	$L__BB1_597;
	mul.f64 	%fd1980, %fd1980, 0d4350000000000000;
	{
	.reg .b32 %temp; 
	mov.b64 	{%temp, %r1194}, %fd1980;
	}
	{
	.reg .b32 %temp; 
	mov.b64 	{%r1195, %temp}, %fd1980;
	}
	mov.b32 	%r1196, -1077;
$L__BB1_597:
	add.s32 	%r1070, %r1194, -1;
	setp.gt.u32 	%p496, %r1070, 2146435070;
	@%p496 bra 	$L__BB1_601;
	shr.u32 	%r1073, %r1194, 20;
	add.s32 	%r1197, %r1196, %r1073;
	and.b32  	%r1074, %r1194, 1048575;
	or.b32  	%r1075, %r1074, 1072693248;
	mov.b64 	%fd1981, {%r1195, %r1075};
	setp.lt.u32 	%p498, %r1075, 1073127583;
	@%p498 bra 	$L__BB1_600;
	{
	.reg .b32 %temp; 
	mov.b64 	{%r1076, %temp}, %fd1981;
	}
	{
	.reg .b32 %temp; 
	mov.b64 	{%temp, %r1077}, %fd1981;
	}
	add.s32 	%r1078, %r1077, -1048576;
	mov.b64 	%fd1981, {%r1076, %r1078};
	add.s32 	%r1197, %r1197, 1;
$L__BB1_600:
	add.f64 	%fd1774, %fd1981, 0dBFF0000000000000;
	add.f64 	%fd1775, %fd1981, 0d3FF0000000000000;
	rcp.approx.ftz.f64 	%fd1776, %fd1775;
	neg.f64 	%fd1777, %fd1775;
	fma.rn.f64 	%fd1778, %fd1777, %fd1776, 0d3FF0000000000000;
	fma.rn.f64 	%fd1779, %fd1778, %fd1778, %fd1778;
	fma.rn.f64 	%fd1780, %fd1779, %fd1776, %fd1776;
	mul.f64 	%fd1781, %fd1774, %fd1780;
	fma.rn.f64 	%fd1782, %fd1774, %fd1780, %fd1781;
	mul.f64 	%fd1783, %fd1782, %fd1782;
	fma.rn.f64 	%fd1784, %fd1783, 0d3EB1380B3AE80F1E, 0d3ED0EE258B7A8B04;
	fma.rn.f64 	%fd1785, %fd1784, %fd1783, 0d3EF3B2669F02676F;
	fma.rn.f64 	%fd1786, %fd1785, %fd1783, 0d3F1745CBA9AB0956;
	fma.rn.f64 	%fd1787, %fd1786, %fd1783, 0d3F3C71C72D1B5154;
	fma.rn.f64 	%fd1788, %fd1787, %fd1783, 0d3F624924923BE72D;
	fma.rn.f64 	%fd1789, %fd1788, %fd1783, 0d3F8999999999A3C4;
	fma.rn.f64 	%fd1790, %fd1789, %fd1783, 0d3FB5555555555554;
	sub.f64 	%fd1791, %fd1774, %fd1782;
	add.f64 	%fd1792, %fd1791, %fd1791;
	neg.f64 	%fd1793, %fd1782;
	fma.rn.f64 	%fd1794, %fd1793, %fd1774, %fd1792;
	mul.f64 	%fd1795, %fd1780, %fd1794;
	mul.f64 	%fd1796, %fd1783, %fd1790;
	fma.rn.f64 	%fd1797, %fd1796, %fd1782, %fd1795;
	xor.b32  	%r1079, %r1197, -2147483648;
	mov.b32 	%r1080, 1127219200;
	mov.b64 	%fd1798, {%r1079, %r1080};
	sub.f64 	%fd1799, %fd1798, %fd25;
	fma.rn.f64 	%fd1800, %fd1799, 0d3FE62E42FEFA39EF, %fd1782;
	fma.rn.f64 	%fd1801, %fd1799, 0dBFE62E42FEFA39EF, %fd1800;
	sub.f64 	%fd1802, %fd1801, %fd1782;
	sub.f64 	%fd1803, %fd1797, %fd1802;
	fma.rn.f64 	%fd1804, %fd1799, 0d3C7ABC9E3B39803F, %fd1803;
	add.f64 	%fd1982, %fd1800, %fd1804;
	bra.uni 	$L__BB1_602;
$L__BB1_601:
	fma.rn.f64 	%fd1773, %fd1980, 0d7FF0000000000000, 0d7FF0000000000000;
	{
	.reg .b32 %temp; 
	mov.b64 	{%temp, %r1071}, %fd1980;
	}
	and.b32  	%r1072, %r1071, 2147483647;
	setp.eq.s32 	%p497, %r1072, 0;
	selp.f64 	%fd1982, 0dFFF0000000000000, %fd1773, %p497;
$L__BB1_602:
	sub.f64 	%fd1805, %fd1979, %fd1982;
	st.local.f64 	[%rd1454], %fd1805;
	ld.local.f64 	%fd1806, [%rd18];
	sub.f64 	%fd1807, %fd1805, %fd1806;
	st.local.f64 	[%rd1456], %fd1807;
	add.s32 	%r1189, %r1189, 1;
	setp.eq.s32 	%p499, %r1189, 0;
	add.s64 	%rd1456, %rd1456, 8;
	add.s64 	%rd18, %rd18, 8;
	add.s64 	%rd1454, %rd1454, 8;
	add.s64 	%rd1453, %rd1453, 8;
	add.s64 	%rd1452, %rd1452, 8;
	@%p499 bra 	$L__BB1_603;
	bra.uni 	$L__BB1_588;
$L__BB1_603:
	cvt.rzi.s32.f64 	%r388, %fd1946;
	setp.lt.s32 	%p517, %r404, 1;
	@%p517 bra 	$L__BB1_615;
	and.b32  	%r389, %r404, 7;
	setp.lt.u32 	%p518, %r7, 7;
	mov.b32 	%r1205, 0;
	@%p518 bra 	$L__BB1_607;
	and.b32  	%r1205, %r404, 2147483640;
	neg.s32 	%r1203, %r1205;
	mad.lo.s32 	%r1084, %r3, %r404, %r1;
	mad.lo.s32 	%r1202, %r4, %r1084, %r2;
	shl.b32 	%r393, %r404, 3;
	add.s64 	%rd1459, %rd13, 32;
	add.s64 	%rd1458, %rd16, 32;
	shl.b64 	%rd1262, %rd20, 3;
$L__BB1_606:
	.pragma "nounroll";
	ld.local.f64 	%fd1837, [%rd1459+-32];
	mul.wide.s32 	%rd1259, %r1202, 8;
	add.s64 	%rd1260, %rd3, %rd1259;
	st.global.f64 	[%rd1260], %fd1837;
	ld.local.f64 	%fd1838, [%rd1458+-32];
	add.s64 	%rd1261, %rd2, %rd1259;
	st.global.f64 	[%rd1261], %fd1838;
	ld.local.f64 	%fd1839, [%rd1459+-24];
	add.s64 	%rd1263, %rd1260, %rd1262;
	st.global.f64 	[%rd1263], %fd1839;
	ld.local.f64 	%fd1840, [%rd1458+-24];
	add.s64 	%rd1264, %rd1261, %rd1262;
	st.global.f64 	[%rd1264], %fd1840;
	ld.local.f64 	%fd1841, [%rd1459+-16];
	add.s64 	%rd1265, %rd1263, %rd1262;
	st.global.f64 	[%rd1265], %fd1841;
	ld.local.f64 	%fd1842, [%rd1458+-16];
	add.s64 	%rd1266, %rd1264, %rd1262;
	st.global.f64 	[%rd1266], %fd1842;
	ld.local.f64 	%fd1843, [%rd1459+-8];
	add.s64 	%rd1267, %rd1265, %rd1262;
	st.global.f64 	[%rd1267], %fd1843;
	ld.local.f64 	%fd1844, [%rd1458+-8];
	add.s64 	%rd1268, %rd1266, %rd1262;
	st.global.f64 	[%rd1268], %fd1844;
	ld.local.f64 	%fd1845, [%rd1459];
	add.s64 	%rd1269, %rd1267, %rd1262;
	st.global.f64 	[%rd1269], %fd1845;
	ld.local.f64 	%fd1846, [%rd1458];
	add.s64 	%rd1270, %rd1268, %rd1262;
	st.global.f64 	[%rd1270], %fd1846;
	ld.local.f64 	%fd1847, [%rd1459+8];
	add.s64 	%rd1271, %rd1269, %rd1262;
	st.global.f64 	[%rd1271], %fd1847;
	ld.local.f64 	%fd1848, [%rd1458+8];
	add.s64 	%rd1272, %rd1270, %rd1262;
	st.global.f64 	[%rd1272], %fd1848;
	ld.local.f64 	%fd1849, [%rd1459+16];
	add.s64 	%rd1273, %rd1271, %rd1262;
	st.global.f64 	[%rd1273], %fd1849;
	ld.local.f64 	%fd1850, [%rd1458+16];
	add.s64 	%rd1274, %rd1272, %rd1262;
	st.global.f64 	[%rd1274], %fd1850;
	ld.local.f64 	%fd1851, [%rd1459+24];
	add.s64 	%rd1275, %rd1273, %rd1262;
	st.global.f64 	[%rd1275], %fd1851;
	ld.local.f64 	%fd1852, [%rd1458+24];
	add.s64 	%rd1276, %rd1274, %rd1262;
	st.global.f64 	[%rd1276], %fd1852;
	add.s32 	%r1203, %r1203, 8;
	add.s32 	%r1202, %r1202, %r393;
	add.s64 	%rd1459, %rd1459, 64;
	add.s64 	%rd1458, %rd1458, 64;
	setp.ne.s32 	%p519, %r1203, 0;
	@%p519 bra 	$L__BB1_606;
$L__BB1_607:
	setp.eq.s32 	%p520, %r389, 0;
	@%p520 bra 	$L__BB1_615;
	and.b32  	%r399, %r404, 3;
	setp.lt.u32 	%p521, %r389, 4;
	@%p521 bra 	$L__BB1_610;
	add.s32 	%r1085, %r1205, %r5;
	mad.lo.s32 	%r1086, %r1085, %r404, %r6;
	mul.wide.u32 	%rd1277, %r1205, 8;
	add.s64 	%rd1278, %rd13, %rd1277;
	ld.local.f64 	%fd1853, [%rd1278];
	mul.wide.s32 	%rd1279, %r1086, 8;
	add.s64 	%rd1280, %rd3, %rd1279;
	st.global.f64 	[%rd1280], %fd1853;
	add.s64 	%rd1281, %rd16, %rd1277;
	ld.local.f64 	%fd1854, [%rd1281];
	add.s64 	%rd1282, %rd2, %rd1279;
	st.global.f64 	[%rd1282], %fd1854;
	ld.local.f64 	%fd1855, [%rd1278+8];
	shl.b64 	%rd1283, %rd20, 3;
	add.s64 	%rd1284, %rd1280, %rd1283;
	st.global.f64 	[%rd1284], %fd1855;
	ld.local.f64 	%fd1856, [%rd1281+8];
	add.s64 	%rd1285, %rd1282, %rd1283;
	st.global.f64 	[%rd1285], %fd1856;
	ld.local.f64 	%fd1857, [%rd1278+16];
	add.s64 	%rd1286, %rd1284, %rd1283;
	st.global.f64 	[%rd1286], %fd1857;
	ld.local.f64 	%fd1858, [%rd1281+16];
	add.s64 	%rd1287, %rd1285, %rd1283;
	st.global.f64 	[%rd1287], %fd1858;
	ld.local.f64 	%fd1859, [%rd1278+24];
	add.s64 	%rd1288, %rd1286, %rd1283;
	st.global.f64 	[%rd1288], %fd1859;
	ld.local.f64 	%fd1860, [%rd1281+24];
	add.s64 	%rd1289, %rd1287, %rd1283;
	st.global.f64 	[%rd1289], %fd1860;
	add.s32 	%r1205, %r1205, 4;
$L__BB1_610:
	setp.eq.s32 	%p522, %r399, 0;
	@%p522 bra 	$L__BB1_615;
	setp.eq.s32 	%p523, %r399, 1;
	@%p523 bra 	$L__BB1_613;
	add.s32 	%r1087, %r1205, %r5;
	mad.lo.s32 	%r1088, %r1087, %r404, %r6;
	mul.wide.u32 	%rd1290, %r1205, 8;
	add.s64 	%rd1291, %rd13, %rd1290;
	ld.local.f64 	%fd1861, [%rd1291];
	mul.wide.s32 	%rd1292, %r1088, 8;
	add.s64 	%rd1293, %rd3, %rd1292;
	st.global.f64 	[%rd1293], %fd1861;
	add.s64 	%rd1294, %rd16, %rd1290;
	ld.local.f64 	%fd1862, [%rd1294];
	add.s64 	%rd1295, %rd2, %rd1292;
	st.global.f64 	[%rd1295], %fd1862;
	ld.local.f64 	%fd1863, [%rd1291+8];
	shl.b64 	%rd1296, %rd20, 3;
	add.s64 	%rd1297, %rd1293, %rd1296;
	st.global.f64 	[%rd1297], %fd1863;
	ld.local.f64 	%fd1864, [%rd1294+8];
	add.s64 	%rd1298, %rd1295, %rd1296;
	st.global.f64 	[%rd1298], %fd1864;
	add.s32 	%r1205, %r1205, 2;
$L__BB1_613:
	and.b32  	%r1089, %r404, 1;
	setp.eq.b32 	%p524, %r1089, 1;
	not.pred 	%p525, %p524;
	@%p525 bra 	$L__BB1_615;
	add.s32 	%r1090, %r1205, %r5;
	mad.lo.s32 	%r1091, %r1090, %r404, %r6;
	mul.wide.u32 	%rd1299, %r1205, 8;
	add.s64 	%rd1300, %rd13, %rd1299;
	ld.local.f64 	%fd1865, [%rd1300];
	mul.wide.s32 	%rd1301, %r1091, 8;
	add.s64 	%rd1302, %rd3, %rd1301;
	st.global.f64 	[%rd1302], %fd1865;
	add.s64 	%rd1303, %rd16, %rd1299;
	ld.local.f64 	%fd1866, [%rd1303];
	add.s64 	%rd1304, %rd2, %rd1301;
	st.global.f64 	[%rd1304], %fd1866;
$L__BB1_615:
	ld.param.u64 	%rd1308, [_Z22sogrand_columns_kernelPKdPdS1_PKhiiimdiPii_param_10];
	cvta.to.global.u64 	%rd1305, %rd1308;
	mul.wide.u32 	%rd1306, %r3, 4;
	add.s64 	%rd1307, %rd1305, %rd1306;
	atom.global.add.u32 	%r1092, [%rd1307], %r388;
$L__BB1_616:
	ret;
$L__BB1_617:
	shl.b64 	%rd1082, %rd1416, 2;
	add.s64 	%rd1083, %rd10, %rd1082;
	st.local.u32 	[%rd1083], %r1155;
	ld.local.u32 	%r927, [%rd293];
	st.local.u32 	[%rd1083+4], %r927;
	st.local.u32 	[%rd1083+8], %r927;
	ld.local.u32 	%r1155, [%rd293];
	st.local.u32 	[%rd1083+12], %r1155;
	add.s64 	%rd1416, %rd1416, 4;
	setp.lt.u64 	%p403, %rd1416, %rd157;
	@%p403 bra 	$L__BB1_617;
	bra.uni 	$L__BB1_455;

}
	// .globl	_Z19sogrand_rows_kernelPKdPdS1_PKhiiimdiPii
.visible .entry _Z19sogrand_rows_kernelPKdPdS1_PKhiiimdiPii(
	.param .u64 .ptr .align 1 _Z19sogrand_rows_kernelPKdPdS1_PKhiiimdiPii_param_0,
	.param .u64 .ptr .align 1 _Z19sogrand_rows_kernelPKdPdS1_PKhiiimdiPii_param_1,
	.param .u64 .ptr .align 1 _Z19sogrand_rows_kernelPKdPdS1_PKhiiimdiPii_param_2,
	.param .u64 .ptr .align 1 _Z19sogrand_rows_kernelPKdPdS1_PKhiiimdiPii_param_3,
	.param .u32 _Z19sogrand_rows_kernelPKdPdS1_PKhiiimdiPii_param_4,
	.param .u32 _Z19sogrand_rows_kernelPKdPdS1_PKhiiimdiPii_param_5,
	.param .u32 _Z19sogrand_rows_kernelPKdPdS1_PKhiiimdiPii_param_6,
	.param .u64 _Z19sogrand_rows_kernelPKdPdS1_PKhiiimdiPii_param_7,
	.param .f64 _Z19sogrand_rows_kernelPKdPdS1_PKhiiimdiPii_param_8,
	.param .u32 _Z19sogrand_rows_kernelPKdPdS1_PKhiiimdiPii_param_9,
	.param .u64 .ptr .align 1 _Z19sogrand_rows_kernelPKdPdS1_PKhiiimdiPii_param_10,
	.param .u32 _Z19sogrand_rows_kernelPKdPdS1_PKhiiimdiPii_param_11
)
{
	.local .align 8 .b8 	__local_depot2[1336];
	.reg .b64 	%SP;
	.reg .b64 	%SPL;
	.reg .pred 	%p<526>;
	.reg .b16 	%rs<642>;
	.reg .b32 	%r<1209>;
	.reg .b32 	%f<55>;
	.reg .b64 	%rd<1415>;
	.reg .b64 	%fd<2009>;

	mov.u64 	%SPL, __local_depot2;
	ld.param.u64 	%rd428, [_Z19sogrand_rows_kernelPKdPdS1_PKhiiimdiPii_param_0];
	ld.param.u64 	%rd429, [_Z19sogrand_rows_kernelPKdPdS1_PKhiiimdiPii_param_1];
	ld.param.u64 	%rd430, [_Z19sogrand_rows_kernelPKdPdS1_PKhiiimdiPii_param_2];
	ld.param.u64 	%rd431, [_Z19sogrand_rows_kernelPKdPdS1_PKhiiimdiPii_param_3];
	ld.param.u32 	%r407, [_Z19sogrand_rows_kernelPKdPdS1_PKhiiimdiPii_param_4];
	ld.param.u32 	%r408, [_Z19sogrand_rows_kernelPKdPdS1_PKhiiimdiPii_param_5];
	ld.param.u32 	%r409, [_Z19sogrand_rows_kernelPKdPdS1_PKhiiimdiPii_param_6];
	ld.param.u64 	%rd426, [_Z19sogrand_rows_kernelPKdPdS1_PKhiiimdiPii_param_7];
	ld.param.f64 	%fd338, [_Z19sogrand_rows_kernelPKdPdS1_PKhiiimdiPii_param_8];
	ld.param.u32 	%r410, [_Z19sogrand_rows_kernelPKdPdS1_PKhiiimdiPii_param_9];
	ld.param.u32 	%r411, [_Z19sogrand_rows_kernelPKdPdS1_PKhiiimdiPii_param_11];
	cvta.to.global.u64 	%rd1, %rd428;
	cvta.to.global.u64 	%rd2, %rd430;
	cvta.to.global.u64 	%rd3, %rd429;
	cvta.to.global.u64 	%rd4, %rd431;
	add.u64 	%rd5, %SPL, 0;
	add.u64 	%rd6, %SPL, 150;
	add.u64 	%rd7, %SPL, 120;
	add.u64 	%rd8, %SPL, 135;
	add.u64 	%rd1405, %SPL, 528;
	add.u64 	%rd10, %SPL, 1272;
	add.u64 	%rd11, %SPL, 1212;
	add.u64 	%rd12, %SPL, 1152;
	add.u64 	%rd13, %SPL, 168;
	add.u64 	%rd1406, %SPL, 648;
	add.u64 	%rd15, %SPL, 888;
	add.u64 	%rd16, %SPL, 768;
	add.u64 	%rd17, %SPL, 1128;
	add.u64 	%rd18, %SPL, 1008;
	mov.u32 	%r1, %ctaid.x;
	mov.u32 	%r2, %tid.x;
	mov.u32 	%r3, %ctaid.y;
	max.s32 	%r412, %r1, %r2;
	setp.ge.s32 	%p3, %r412, %r407;
	setp.ge.s32 	%p4, %r3, %r411;
	or.pred  	%p5, %p3, %p4;
	@%p5 bra 	$L__BB2_617;
	mul.lo.s32 	%r414, %r407, %r407;
	mul.lo.s32 	%r415, %r414, %r407;
	mul.lo.s32 	%r416, %r415, %r3;
	mad.lo.s32 	%r417, %r407, %r1, %r2;
	mad.lo.s32 	%r4, %r417, %r407, %r416;
	add.s32 	%r5, %r407, -1;
	and.b32  	%r6, %r407, 15;
	setp.lt.u32 	%p6, %r5, 15;
	mov.b32 	%r1095, 0;
	@%p6 bra 	$L__BB2_4;
	and.b32  	%r1095, %r407, -16;
	mov.b32 	%r1093, 0;
$L__BB2_3:
	.pragma "nounroll";
	add.s32 	%r419, %r4, %r1093;
	mul.wide.s32 	%rd446, %r419, 8;
	add.s64 	%rd447, %rd1, %rd446;
	ld.global.nc.f64 	%fd339, [%rd447];
	mul.wide.u32 	%rd448, %r1093, 8;
	add.s64 	%rd449, %rd18, %rd448;
	st.local.f64 	[%rd449], %fd339;
	ld.global.nc.f64 	%fd340, [%rd447+8];
	st.local.f64 	[%rd449+8], %fd340;
	ld.global.nc.f64 	%fd341, [%rd447+16];
	st.local.f64 	[%rd449+16], %fd341;
	ld.global.nc.f64 	%fd342, [%rd447+24];
	st.local.f64 	[%rd449+24], %fd342;
	ld.global.nc.f64 	%fd343, [%rd447+32];
	st.local.f64 	[%rd449+32], %fd343;
	ld.global.nc.f64 	%fd344, [%rd447+40];
	st.local.f64 	[%rd449+40], %fd344;
	ld.global.nc.f64 	%fd345, [%rd447+48];
	st.local.f64 	[%rd449+48], %fd345;
	ld.global.nc.f64 	%fd346, [%rd447+56];
	st.local.f64 	[%rd449+56], %fd346;
	ld.global.nc.f64 	%fd347, [%rd447+64];
	st.local.f64 	[%rd449+64], %fd347;
	ld.global.nc.f64 	%fd348, [%rd447+72];
	st.local.f64 	[%rd449+72], %fd348;
	ld.global.nc.f64 	%fd349, [%rd447+80];
	st.local.f64 	[%rd449+80], %fd349;
	ld.global.nc.f64 	%fd350, [%rd447+88];
	st.local.f64 	[%rd449+88], %fd350;
	ld.global.nc.f64 	%fd351, [%rd447+96];
	st.local.f64 	[%rd449+96], %fd351;
	ld.global.nc.f64 	%fd352, [%rd447+104];
	st.local.f64 	[%rd449+104], %fd352;
	ld.global.nc.f64 	%fd353, [%rd447+112];
	st.local.f64 	[%rd449+112], %fd353;
	ld.global.nc.f64 	%fd354, [%rd447+120];
	st.local.f64 	[%rd449+120], %fd354;
	add.s32 	%r1093, %r1093, 16;
	setp.ne.s32 	%p7, %r1093, %r1095;
	@%p7 bra 	$L__BB2_3;
$L__BB2_4:
	setp.eq.s32 	%p8, %r6, 0;
	@%p8 bra 	$L__BB2_13;
	and.b32  	%r11, %r407, 7;
	setp.lt.u32 	%p9, %r6, 8;
	@%p9 bra 	$L__BB2_7;
	add.s32 	%r420, %r4, %r1095;
	mul.wide.s32 	%rd450, %r420, 8;
	add.s64 	%rd451, %rd1, %rd450;
	ld.global.nc.f64 	%fd355, [%rd451];
	mul.wide.u32 	%rd452, %r1095, 8;
	add.s64 	%rd453, %rd18, %rd452;
	st.local.f64 	[%rd453], %fd355;
	ld.global.nc.f64 	%fd356, [%rd451+8];
	st.local.f64 	[%rd453+8], %fd356;
	ld.global.nc.f64 	%fd357, [%rd451+16];
	st.local.f64 	[%rd453+16], %fd357;
	ld.global.nc.f64 	%fd358, [%rd451+24];
	st.local.f64 	[%rd453+24], %fd358;
	ld.global.nc.f64 	%fd359, [%rd451+32];
	st.local.f64 	[%rd453+32], %fd359;
	ld.global.nc.f64 	%fd360, [%rd451+40];
	st.local.f64 	[%rd453+40], %fd360;
	ld.global.nc.f64 	%fd361, [%rd451+48];
	st.local.f64 	[%rd453+48], %fd361;
	ld.global.nc.f64 	%fd362, [%rd451+56];
	st.local.f64 	[%rd453+56], %fd362;
	add.s32 	%r1095, %r1095, 8;
$L__BB2_7:
	setp.eq.s32 	%p10, %r11, 0;
	@%p10 bra 	$L__BB2_13;
	and.b32  	%r14, %r407, 3;
	setp.lt.u32 	%p11, %r11, 4;
	@%p11 bra 	$L__BB2_10;
	add.s32 	%r421, %r4, %r1095;
	mul.wide.s32 	%rd454, %r421, 8;
	add.s64 	%rd455, %rd1, %rd454;
	ld.global.nc.f64 	%fd363, [%rd455];
	mul.wide.u32 	%rd456, %r1095, 8;
	add.s64 	%rd457, %rd18, %rd456;
	st.local.f64 	[%rd457], %fd363;
	ld.global.nc.f64 	%fd364, [%rd455+8];
	st.local.f64 	[%rd457+8], %fd364;
	ld.global.nc.f64 	%fd365, [%rd455+16];
	st.local.f64 	[%rd457+16], %fd365;
	ld.global.nc.f64 	%fd366, [%rd455+24];
	st.local.f64 	[%rd457+24], %fd366;
	add.s32 	%r1095, %r1095, 4;
$L__BB2_10:
	setp.eq.s32 	%p12, %r14, 0;
	@%p12 bra 	$L__BB2_13;
	mov.b32 	%r1098, 0;
$L__BB2_12:
	.pragma "nounroll";
	add.s32 	%r423, %r4, %r1095;
	mul.wide.s32 	%rd458, %r423, 8;
	add.s64 	%rd459, %rd1, %rd458;
	ld.global.nc.f64 	%fd367, [%rd459];
	mul.wide.u32 	%rd460, %r1095, 8;
	add.s64 	%rd461, %rd18, %rd460;
	st.local.f64 	[%rd461], %fd367;
	add.s32 	%r1095, %r1095, 1;
	add.s32 	%r1098, %r1098, 1;
	setp.ne.s32 	%p13, %r1098, %r14;
	@%p13 bra 	$L__BB2_12;
$L__BB2_13:
	setp.lt.u32 	%p14, %r5, 15;
	sub.s32 	%r21, %r407, %r408;
	cvt.s64.s32 	%rd19, %r409;
	cvt.u64.u32 	%rd20, %r407;
	and.b64  	%rd21, %rd20, 15;
	mov.b64 	%rd1262, 0;
	@%p14 bra 	$L__BB2_16;
	and.b64  	%rd1262, %rd20, 2147483632;
	mov.b64 	%rd1267, 0;
$L__BB2_15:
	.pragma "nounroll";
	shl.b64 	%rd464, %rd1267, 3;
	add.s64 	%rd465, %rd5, %rd464;
	st.local.u64 	[%rd465], %rd1267;
	add.s64 	%rd466, %rd1267, 1;
	st.local.u64 	[%rd465+8], %rd466;
	add.s64 	%rd467, %rd1267, 2;
	st.local.u64 	[%rd465+16], %rd467;
	add.s64 	%rd468, %rd1267, 3;
	st.local.u64 	[%rd465+24], %rd468;
	add.s64 	%rd469, %rd1267, 4;
	st.local.u64 	[%rd465+32], %rd469;
	add.s64 	%rd470, %rd1267, 5;
	st.local.u64 	[%rd465+40], %rd470;
	add.s64 	%rd471, %rd1267, 6;
	st.local.u64 	[%rd465+48], %rd471;
	add.s64 	%rd472, %rd1267, 7;
	st.local.u64 	[%rd465+56], %rd472;
	add.s64 	%rd473, %rd1267, 8;
	st.local.u64 	[%rd465+64], %rd473;
	add.s64 	%rd474, %rd1267, 9;
	st.local.u64 	[%rd465+72], %rd474;
	add.s64 	%rd475, %rd1267, 10;
	st.local.u64 	[%rd465+80], %rd475;
	add.s64 	%rd476, %rd1267, 11;
	st.local.u64 	[%rd465+88], %rd476;
	add.s64 	%rd477, %rd1267, 12;
	st.local.u64 	[%rd465+96], %rd477;
	add.s64 	%rd478, %rd1267, 13;
	st.local.u64 	[%rd465+104], %rd478;
	add.s64 	%rd479, %rd1267, 14;
	st.local.u64 	[%rd465+112], %rd479;
	add.s64 	%rd480, %rd1267, 15;
	st.local.u64 	[%rd465+120], %rd480;
	add.s64 	%rd1267, %rd1267, 16;
	setp.eq.s64 	%p15, %rd1267, %rd1262;
	@%p15 bra 	$L__BB2_16;
	bra.uni 	$L__BB2_15;
$L__BB2_16:
	setp.eq.s64 	%p16, %rd21, 0;
	@%p16 bra 	$L__BB2_25;
	and.b64  	%rd24, %rd20, 7;
	setp.lt.u64 	%p17, %rd21, 8;
	@%p17 bra 	$L__BB2_19;
	shl.b64 	%rd481, %rd1262, 3;
	add.s64 	%rd482, %rd5, %rd481;
	st.local.u64 	[%rd482], %rd1262;
	add.s64 	%rd483, %rd1262, 1;
	st.local.u64 	[%rd482+8], %rd483;
	add.s64 	%rd484, %rd1262, 2;
	st.local.u64 	[%rd482+16], %rd484;
	add.s64 	%rd485, %rd1262, 3;
	st.local.u64 	[%rd482+24], %rd485;
	add.s64 	%rd486, %rd1262, 4;
	st.local.u64 	[%rd482+32], %rd486;
	add.s64 	%rd487, %rd1262, 5;
	st.local.u64 	[%rd482+40], %rd487;
	add.s64 	%rd488, %rd1262, 6;
	st.local.u64 	[%rd482+48], %rd488;
	add.s64 	%rd489, %rd1262, 7;
	st.local.u64 	[%rd482+56], %rd489;
	add.s64 	%rd1262, %rd1262, 8;
$L__BB2_19:
	setp.eq.s64 	%p18, %rd24, 0;
	@%p18 bra 	$L__BB2_25;
	and.b64  	%rd27, %rd20, 3;
	setp.lt.u64 	%p19, %rd24, 4;
	@%p19 bra 	$L__BB2_22;
	shl.b64 	%rd490, %rd1262, 3;
	add.s64 	%rd491, %rd5, %rd490;
	st.local.u64 	[%rd491], %rd1262;
	add.s64 	%rd492, %rd1262, 1;
	st.local.u64 	[%rd491+8], %rd492;
	add.s64 	%rd493, %rd1262, 2;
	st.local.u64 	[%rd491+16], %rd493;
	add.s64 	%rd494, %rd1262, 3;
	st.local.u64 	[%rd491+24], %rd494;
	add.s64 	%rd1262, %rd1262, 4;
$L__BB2_22:
	setp.eq.s64 	%p20, %rd27, 0;
	@%p20 bra 	$L__BB2_25;
	mov.b64 	%rd1266, 0;
$L__BB2_24:
	.pragma "nounroll";
	shl.b64 	%rd496, %rd1262, 3;
	add.s64 	%rd497, %rd5, %rd496;
	st.local.u64 	[%rd497], %rd1262;
	add.s64 	%rd1262, %rd1262, 1;
	add.s64 	%rd1266, %rd1266, 1;
	setp.ne.s64 	%p21, %rd1266, %rd27;
	@%p21 bra 	$L__BB2_24;
$L__BB2_25:
	setp.eq.s32 	%p22, %r409, 0;
	@%p22 bra 	$L__BB2_37;
	shl.b64 	%rd499, %rd19, 2;
	max.u64 	%rd34, %rd499, 1;
	and.b64  	%rd35, %rd34, 13;
	setp.lt.u64 	%p23, %rd499, 16;
	mov.b64 	%rd1268, 0;
	@%p23 bra 	$L__BB2_29;
	and.b64  	%rd1268, %rd34, -16;
	mov.b64 	%rd1271, 0;
$L__BB2_28:
	.pragma "nounroll";
	shl.b64 	%rd501, %rd1271, 3;
	add.s64 	%rd502, %rd1406, %rd501;
	mov.b64 	%rd503, 0;
	st.local.u64 	[%rd502], %rd503;
	st.local.u64 	[%rd502+8], %rd503;
	st.local.u64 	[%rd502+16], %rd503;
	st.local.u64 	[%rd502+24], %rd503;
	st.local.u64 	[%rd502+32], %rd503;
	st.local.u64 	[%rd502+40], %rd503;
	st.local.u64 	[%rd502+48], %rd503;
	st.local.u64 	[%rd502+56], %rd503;
	st.local.u64 	[%rd502+64], %rd503;
	st.local.u64 	[%rd502+72], %rd503;
	st.local.u64 	[%rd502+80], %rd503;
	st.local.u64 	[%rd502+88], %rd503;
	st.local.u64 	[%rd502+96], %rd503;
	st.local.u64 	[%rd502+104], %rd503;
	st.local.u64 	[%rd502+112], %rd503;
	st.local.u64 	[%rd502+120], %rd503;
	add.s64 	%rd1271, %rd1271, 16;
	setp.eq.s64 	%p24, %rd1271, %rd1268;
	@%p24 bra 	$L__BB2_29;
	bra.uni 	$L__BB2_28;
$L__BB2_29:
	setp.eq.s64 	%p25, %rd35, 0;
	@%p25 bra 	$L__BB2_37;
	and.b64  	%rd40, %rd34, 5;
	setp.lt.u64 	%p26, %rd35, 8;
	@%p26 bra 	$L__BB2_32;
	shl.b64 	%rd504, %rd1268, 3;
	add.s64 	%rd505, %rd1406, %rd504;
	mov.b64 	%rd506, 0;
	st.local.u64 	[%rd505], %rd506;
	st.local.u64 	[%rd505+8], %rd506;
	st.local.u64 	[%rd505+16], %rd506;
	st.local.u64 	[%rd505+24], %rd506;
	st.local.u64 	[%rd505+32], %rd506;
	st.local.u64 	[%rd505+40], %rd506;
	st.local.u64 	[%rd505+48], %rd506;
	st.local.u64 	[%rd505+56], %rd506;
	add.s64 	%rd1268, %rd1268, 8;
$L__BB2_32:
	setp.eq.s64 	%p27, %rd40, 0;
	@%p27 bra 	$L__BB2_37;
	setp.lt.u64 	%p28, %rd40, 4;
	@%p28 bra 	$L__BB2_35;
	shl.b64 	%rd507, %rd1268, 3;
	add.s64 	%rd508, %rd1406, %rd507;
	mov.b64 	%rd509, 0;
	st.local.u64 	[%rd508], %rd509;
	st.local.u64 	[%rd508+8], %rd509;
	st.local.u64 	[%rd508+16], %rd509;
	st.local.u64 	[%rd508+24], %rd509;
	add.s64 	%rd1268, %rd1268, 4;
$L__BB2_35:
	and.b64  	%rd510, %rd34, 1;
	setp.eq.b64 	%p29, %rd510, 1;
	not.pred 	%p30, %p29;
	@%p30 bra 	$L__BB2_37;
	shl.b64 	%rd511, %rd1268, 3;
	add.s64 	%rd512, %rd1406, %rd511;
	mov.b64 	%rd513, 0;
	st.local.u64 	[%rd512], %rd513;
$L__BB2_37:
	setp.lt.u32 	%p31, %r5, 15;
	mov.b64 	%rd1272, 0;
	@%p31 bra 	$L__BB2_40;
	and.b64  	%rd1272, %rd20, 2147483632;
	mov.b64 	%rd1277, 0;
$L__BB2_39:
	.pragma "nounroll";
	shl.b64 	%rd516, %rd1277, 3;
	add.s64 	%rd517, %rd18, %rd516;
	ld.local.f64 	%fd368, [%rd517];
	setp.leu.f64 	%p32, %fd368, 0d0000000000000000;
	selp.u16 	%rs29, 1, 0, %p32;
	add.s64 	%rd518, %rd6, %rd1277;
	st.local.u8 	[%rd518], %rs29;
	ld.local.f64 	%fd369, [%rd517+8];
	setp.leu.f64 	%p33, %fd369, 0d0000000000000000;
	selp.u16 	%rs30, 1, 0, %p33;
	st.local.u8 	[%rd518+1], %rs30;
	ld.local.f64 	%fd370, [%rd517+16];
	setp.leu.f64 	%p34, %fd370, 0d0000000000000000;
	selp.u16 	%rs31, 1, 0, %p34;
	st.local.u8 	[%rd518+2], %rs31;
	ld.local.f64 	%fd371, [%rd517+24];
	setp.leu.f64 	%p35, %fd371, 0d0000000000000000;
	selp.u16 	%rs32, 1, 0, %p35;
	st.local.u8 	[%rd518+3], %rs32;
	ld.local.f64 	%fd372, [%rd517+32];
	setp.leu.f64 	%p36, %fd372, 0d0000000000000000;
	selp.u16 	%rs33, 1, 0, %p36;
	st.local.u8 	[%rd518+4], %rs33;
	ld.local.f64 	%fd373, [%rd517+40];
	setp.leu.f64 	%p37, %fd373, 0d0000000000000000;
	selp.u16 	%rs34, 1, 0, %p37;
	st.local.u8 	[%rd518+5], %rs34;
	ld.local.f64 	%fd374, [%rd517+48];
	setp.leu.f64 	%p38, %fd374, 0d0000000000000000;
	selp.u16 	%rs35, 1, 0, %p38;
	st.local.u8 	[%rd518+6], %rs35;
	ld.local.f64 	%fd375, [%rd517+56];
	setp.leu.f64 	%p39, %fd375, 0d0000000000000000;
	selp.u16 	%rs36, 1, 0, %p39;
	st.local.u8 	[%rd518+7], %rs36;
	ld.local.f64 	%fd376, [%rd517+64];
	setp.leu.f64 	%p40, %fd376, 0d0000000000000000;
	selp.u16 	%rs37, 1, 0, %p40;
	st.local.u8 	[%rd518+8], %rs37;
	ld.local.f64 	%fd377, [%rd517+72];
	setp.leu.f64 	%p41, %fd377, 0d0000000000000000;
	selp.u16 	%rs38, 1, 0, %p41;
	st.local.u8 	[%rd518+9], %rs38;
	ld.local.f64 	%fd378, [%rd517+80];
	setp.leu.f64 	%p42, %fd378, 0d0000000000000000;
	selp.u16 	%rs39, 1, 0, %p42;
	st.local.u8 	[%rd518+10], %rs39;
	ld.local.f64 	%fd379, [%rd517+88];
	setp.leu.f64 	%p43, %fd379, 0d0000000000000000;
	selp.u16 	%rs40, 1, 0, %p43;
	st.local.u8 	[%rd518+11], %rs40;
	ld.local.f64 	%fd380, [%rd517+96];
	setp.leu.f64 	%p44, %fd380, 0d0000000000000000;
	selp.u16 	%rs41, 1, 0, %p44;
	st.local.u8 	[%rd518+12], %rs41;
	ld.local.f64 	%fd381, [%rd517+104];
	setp.leu.f64 	%p45, %fd381, 0d0000000000000000;
	selp.u16 	%rs42, 1, 0, %p45;
	st.local.u8 	[%rd518+13], %rs42;
	ld.local.f64 	%fd382, [%rd517+112];
	setp.leu.f64 	%p46, %fd382, 0d0000000000000000;
	selp.u16 	%rs43, 1, 0, %p46;
	st.local.u8 	[%rd518+14], %rs43;
	ld.local.f64 	%fd383, [%rd517+120];
	setp.leu.f64 	%p47, %fd383, 0d0000000000000000;
	selp.u16 	%rs44, 1, 0, %p47;
	st.local.u8 	[%rd518+15], %rs44;
	add.s64 	%rd1277, %rd1277, 16;
	setp.eq.s64 	%p48, %rd1277, %rd1272;
	@%p48 bra 	$L__BB2_40;
	bra.uni 	$L__BB2_39;
$L__BB2_40:
	setp.eq.s64 	%p49, %rd21, 0;
	@%p49 bra 	$L__BB2_49;
	and.b64  	%rd49, %rd20, 7;
	setp.lt.u64 	%p50, %rd21, 8;
	@%p50 bra 	$L__BB2_43;
	shl.b64 	%rd519, %rd1272, 3;
	add.s64 	%rd520, %rd18, %rd519;
	ld.local.f64 	%fd384, [%rd520];
	setp.leu.f64 	%p51, %fd384, 0d0000000000000000;
	selp.u16 	%rs45, 1, 0, %p51;
	add.s64 	%rd521, %rd6, %rd1272;
	st.local.u8 	[%rd521], %rs45;
	ld.local.f64 	%fd385, [%rd520+8];
	setp.leu.f64 	%p52, %fd385, 0d0000000000000000;
	selp.u16 	%rs46, 1, 0, %p52;
	st.local.u8 	[%rd521+1], %rs46;
	ld.local.f64 	%fd386, [%rd520+16];
	setp.leu.f64 	%p53, %fd386, 0d0000000000000000;
	selp.u16 	%rs47, 1, 0, %p53;
	st.local.u8 	[%rd521+2], %rs47;
	ld.local.f64 	%fd387, [%rd520+24];
	setp.leu.f64 	%p54, %fd387, 0d0000000000000000;
	selp.u16 	%rs48, 1, 0, %p54;
	st.local.u8 	[%rd521+3], %rs48;
	ld.local.f64 	%fd388, [%rd520+32];
	setp.leu.f64 	%p55, %fd388, 0d0000000000000000;
	selp.u16 	%rs49, 1, 0, %p55;
	st.local.u8 	[%rd521+4], %rs49;
	ld.local.f64 	%fd389, [%rd520+40];
	setp.leu.f64 	%p56, %fd389, 0d0000000000000000;
	selp.u16 	%rs50, 1, 0, %p56;
	st.local.u8 	[%rd521+5], %rs50;
	ld.local.f64 	%fd390, [%rd520+48];
	setp.leu.f64 	%p57, %fd390, 0d0000000000000000;
	selp.u16 	%rs51, 1, 0, %p57;
	st.local.u8 	[%rd521+6], %rs51;
	ld.local.f64 	%fd391, [%rd520+56];
	setp.leu.f64 	%p58, %fd391, 0d0000000000000000;
	selp.u16 	%rs52, 1, 0, %p58;
	st.local.u8 	[%rd521+7], %rs52;
	add.s64 	%rd1272, %rd1272, 8;
$L__BB2_43:
	setp.eq.s64 	%p59, %rd49, 0;
	@%p59 bra 	$L__BB2_49;
	and.b64  	%rd52, %rd20, 3;
	setp.lt.u64 	%p60, %rd49, 4;
	@%p60 bra 	$L__BB2_46;
	shl.b64 	%rd522, %rd1272, 3;
	add.s64 	%rd523, %rd18, %rd522;
	ld.local.f64 	%fd392, [%rd523];
	setp.leu.f64 	%p61, %fd392, 0d0000000000000000;
	selp.u16 	%rs53, 1, 0, %p61;
	add.s64 	%rd524, %rd6, %rd1272;
	st.local.u8 	[%rd524], %rs53;
	ld.local.f64 	%fd393, [%rd523+8];
	setp.leu.f64 	%p62, %fd393, 0d0000000000000000;
	selp.u16 	%rs54, 1, 0, %p62;
	st.local.u8 	[%rd524+1], %rs54;
	ld.local.f64 	%fd394, [%rd523+16];
	setp.leu.f64 	%p63, %fd394, 0d0000000000000000;
	selp.u16 	%rs55, 1, 0, %p63;
	st.local.u8 	[%rd524+2], %rs55;
	ld.local.f64 	%fd395, [%rd523+24];
	setp.leu.f64 	%p64, %fd395, 0d0000000000000000;
	selp.u16 	%rs56, 1, 0, %p64;
	st.local.u8 	[%rd524+3], %rs56;
	add.s64 	%rd1272, %rd1272, 4;
$L__BB2_46:
	setp.eq.s64 	%p65, %rd52, 0;
	@%p65 bra 	$L__BB2_49;
	mov.b64 	%rd1276, 0;
$L__BB2_48:
	.pragma "nounroll";
	shl.b64 	%rd526, %rd1272, 3;
	add.s64 	%rd527, %rd18, %rd526;
	ld.local.f64 	%fd396, [%rd527];
	setp.leu.f64 	%p66, %fd396, 0d0000000000000000;
	selp.u16 	%rs57, 1, 0, %p66;
	add.s64 	%rd528, %rd6, %rd1272;
	st.local.u8 	[%rd528], %rs57;
	add.s64 	%rd1272, %rd1272, 1;
	add.s64 	%rd1276, %rd1276, 1;
	setp.ne.s64 	%p67, %rd1276, %rd52;
	@%p67 bra 	$L__BB2_48;
$L__BB2_49:
	setp.lt.u32 	%p68, %r5, 15;
	mov.b32 	%r1107, 0;
	mov.b64 	%rd1279, 0;
	@%p68 bra 	$L__BB2_52;
	and.b64  	%rd1279, %rd20, 2147483632;
	mov.b32 	%r1107, 0;
	mov.b64 	%rd1278, 0;
$L__BB2_51:
	.pragma "nounroll";
	add.s64 	%rd531, %rd6, %rd1278;
	ld.local.u8 	%r427, [%rd531];
	add.s32 	%r428, %r1107, %r427;
	ld.local.u8 	%r429, [%rd531+1];
	add.s32 	%r430, %r428, %r429;
	ld.local.u8 	%r431, [%rd531+2];
	add.s32 	%r432, %r430, %r431;
	ld.local.u8 	%r433, [%rd531+3];
	add.s32 	%r434, %r432, %r433;
	ld.local.u8 	%r435, [%rd531+4];
	add.s32 	%r436, %r434, %r435;
	ld.local.u8 	%r437, [%rd531+5];
	add.s32 	%r438, %r436, %r437;
	ld.local.u8 	%r439, [%rd531+6];
	add.s32 	%r440, %r438, %r439;
	ld.local.u8 	%r441, [%rd531+7];
	add.s32 	%r442, %r440, %r441;
	ld.local.u8 	%r443, [%rd531+8];
	add.s32 	%r444, %r442, %r443;
	ld.local.u8 	%r445, [%rd531+9];
	add.s32 	%r446, %r444, %r445;
	ld.local.u8 	%r447, [%rd531+10];
	add.s32 	%r448, %r446, %r447;
	ld.local.u8 	%r449, [%rd531+11];
	add.s32 	%r450, %r448, %r449;
	ld.local.u8 	%r451, [%rd531+12];
	add.s32 	%r452, %r450, %r451;
	ld.local.u8 	%r453, [%rd531+13];
	add.s32 	%r454, %r452, %r453;
	ld.local.u8 	%r455, [%rd531+14];
	add.s32 	%r456, %r454, %r455;
	ld.local.u8 	%r457, [%rd531+15];
	add.s32 	%r1107, %r456, %r457;
	add.s64 	%rd1278, %rd1278, 16;
	setp.ne.s64 	%p69, %rd1278, %rd1279;
	@%p69 bra 	$L__BB2_51;
$L__BB2_52:
	setp.eq.s64 	%p70, %rd21, 0;
	@%p70 bra 	$L__BB2_61;
	and.b64  	%rd65, %rd20, 7;
	setp.lt.u64 	%p71, %rd21, 8;
	@%p71 bra 	$L__BB2_55;
	add.s64 	%rd532, %rd6, %rd1279;
	ld.local.u8 	%r459, [%rd532];
	add.s32 	%r460, %r1107, %r459;
	ld.local.u8 	%r461, [%rd532+1];
	add.s32 	%r462, %r460, %r461;
	ld.local.u8 	%r463, [%rd532+2];
	add.s32 	%r464, %r462, %r463;
	ld.local.u8 	%r465, [%rd532+3];
	add.s32 	%r466, %r464, %r465;
	ld.local.u8 	%r467, [%rd532+4];
	add.s32 	%r468, %r466, %r467;
	ld.local.u8 	%r469, [%rd532+5];
	add.s32 	%r470, %r468, %r469;
	ld.local.u8 	%r471, [%rd532+6];
	add.s32 	%r472, %r470, %r471;
	ld.local.u8 	%r473, [%rd532+7];
	add.s32 	%r1107, %r472, %r473;
	add.s64 	%rd1279, %rd1279, 8;
$L__BB2_55:
	setp.eq.s64 	%p72, %rd65, 0;
	@%p72 bra 	$L__BB2_61;
	and.b64  	%rd68, %rd20, 3;
	setp.lt.u64 	%p73, %rd65, 4;
	@%p73 bra 	$L__BB2_58;
	add.s64 	%rd533, %rd6, %rd1279;
	ld.local.u8 	%r475, [%rd533];
	add.s32 	%r476, %r1107, %r475;
	ld.local.u8 	%r477, [%rd533+1];
	add.s32 	%r478, %r476, %r477;
	ld.local.u8 	%r479, [%rd533+2];
	add.s32 	%r480, %r478, %r479;
	ld.local.u8 	%r481, [%rd533+3];
	add.s32 	%r1107, %r480, %r481;
	add.s64 	%rd1279, %rd1279, 4;
$L__BB2_58:
	setp.eq.s64 	%p74, %rd68, 0;
	@%p74 bra 	$L__BB2_61;
	mov.b64 	%rd1283, 0;
$L__BB2_60:
	.pragma "nounroll";
	add.s64 	%rd535, %rd6, %rd1279;
	ld.local.u8 	%r482, [%rd535];
	add.s32 	%r1107, %r1107, %r482;
	add.s64 	%rd1279, %rd1279, 1;
	add.s64 	%rd1283, %rd1283, 1;
	setp.ne.s64 	%p75, %rd1283, %rd68;
	@%p75 bra 	$L__BB2_60;
$L__BB2_61:
	setp.lt.u32 	%p76, %r5, 15;
	and.b32  	%r35, %r1107, 1;
	mov.b64 	%rd1286, 0;
	@%p76 bra 	$L__BB2_64;
	and.b64  	%rd1286, %rd20, 2147483632;
	mov.b64 	%rd1284, 0;
$L__BB2_63:
	.pragma "nounroll";
	add.s64 	%rd538, %rd7, %rd1284;
	mov.b16 	%rs58, 0;
	st.local.u8 	[%rd538], %rs58;
	shl.b64 	%rd539, %rd1284, 3;
	add.s64 	%rd540, %rd18, %rd539;
	ld.local.f64 	%fd397, [%rd540];
	abs.f64 	%fd398, %fd397;
	add.s64 	%rd541, %rd1405, %rd539;
	st.local.f64 	[%rd541], %fd398;
	st.local.u8 	[%rd538+1], %rs58;
	ld.local.f64 	%fd399, [%rd540+8];
	abs.f64 	%fd400, %fd399;
	st.local.f64 	[%rd541+8], %fd400;
	st.local.u8 	[%rd538+2], %rs58;
	ld.local.f64 	%fd401, [%rd540+16];
	abs.f64 	%fd402, %fd401;
	st.local.f64 	[%rd541+16], %fd402;
	st.local.u8 	[%rd538+3], %rs58;
	ld.local.f64 	%fd403, [%rd540+24];
	abs.f64 	%fd404, %fd403;
	st.local.f64 	[%rd541+24], %fd404;
	st.local.u8 	[%rd538+4], %rs58;
	ld.local.f64 	%fd405, [%rd540+32];
	abs.f64 	%fd406, %fd405;
	st.local.f64 	[%rd541+32], %fd406;
	st.local.u8 	[%rd538+5], %rs58;
	ld.local.f64 	%fd407, [%rd540+40];
	abs.f64 	%fd408, %fd407;
	st.local.f64 	[%rd541+40], %fd408;
	st.local.u8 	[%rd538+6], %rs58;
	ld.local.f64 	%fd409, [%rd540+48];
	abs.f64 	%fd410, %fd409;
	st.local.f64 	[%rd541+48], %fd410;
	st.local.u8 	[%rd538+7], %rs58;
	ld.local.f64 	%fd411, [%rd540+56];
	abs.f64 	%fd412, %fd411;
	st.local.f64 	[%rd541+56], %fd412;
	st.local.u8 	[%rd538+8], %rs58;
	ld.local.f64 	%fd413, [%rd540+64];
	abs.f64 	%fd414, %fd413;
	st.local.f64 	[%rd541+64], %fd414;
	st.local.u8 	[%rd538+9], %rs58;
	ld.local.f64 	%fd415, [%rd540+72];
	abs.f64 	%fd416, %fd415;
	st.local.f64 	[%rd541+72], %fd416;
	st.local.u8 	[%rd538+10], %rs58;
	ld.local.f64 	%fd417, [%rd540+80];
	abs.f64 	%fd418, %fd417;
	st.local.f64 	[%rd541+80], %fd418;
	st.local.u8 	[%rd538+11], %rs58;
	ld.local.f64 	%fd419, [%rd540+88];
	abs.f64 	%fd420, %fd419;
	st.local.f64 	[%rd541+88], %fd420;
	st.local.u8 	[%rd538+12], %rs58;
	ld.local.f64 	%fd421, [%rd540+96];
	abs.f64 	%fd422, %fd421;
	st.local.f64 	[%rd541+96], %fd422;
	st.local.u8 	[%rd538+13], %rs58;
	ld.local.f64 	%fd423, [%rd540+104];
	abs.f64 	%fd424, %fd423;
	st.local.f64 	[%rd541+104], %fd424;
	st.local.u8 	[%rd538+14], %rs58;
	ld.local.f64 	%fd425, [%rd540+112];
	abs.f64 	%fd426, %fd425;
	st.local.f64 	[%rd541+112], %fd426;
	st.local.u8 	[%rd538+15], %rs58;
	ld.local.f64 	%fd427, [%rd540+120];
	abs.f64 	%fd428, %fd427;
	st.local.f64 	[%rd541+120], %fd428;
	add.s64 	%rd1284, %rd1284, 16;
	setp.ne.s64 	%p77, %rd1284, %rd1286;
	@%p77 bra 	$L__BB2_63;
$L__BB2_64:
	setp.eq.s64 	%p78, %rd21, 0;
	@%p78 bra 	$L__BB2_73;
	and.b64  	%rd79, %rd20, 7;
	setp.lt.u64 	%p79, %rd21, 8;
	@%p79 bra 	$L__BB2_67;
	add.s64 	%rd542, %rd7, %rd1286;
	mov.b16 	%rs59, 0;
	st.local.u8 	[%rd542], %rs59;
	shl.b64 	%rd543, %rd1286, 3;
	add.s64 	%rd544, %rd18, %rd543;
	ld.local.f64 	%fd429, [%rd544];
	abs.f64 	%fd430, %fd429;
	add.s64 	%rd545, %rd1405, %rd543;
	st.local.f64 	[%rd545], %fd430;
	st.local.u8 	[%rd542+1], %rs59;
	ld.local.f64 	%fd431, [%rd544+8];
	abs.f64 	%fd432, %fd431;
	st.local.f64 	[%rd545+8], %fd432;
	st.local.u8 	[%rd542+2], %rs59;
	ld.local.f64 	%fd433, [%rd544+16];
	abs.f64 	%fd434, %fd433;
	st.local.f64 	[%rd545+16], %fd434;
	st.local.u8 	[%rd542+3], %rs59;
	ld.local.f64 	%fd435, [%rd544+24];
	abs.f64 	%fd436, %fd435;
	st.local.f64 	[%rd545+24], %fd436;
	st.local.u8 	[%rd542+4], %rs59;
	ld.local.f64 	%fd437, [%rd544+32];
	abs.f64 	%fd438, %fd437;
	st.local.f64 	[%rd545+32], %fd438;
	st.local.u8 	[%rd542+5], %rs59;
	ld.local.f64 	%fd439, [%rd544+40];
	abs.f64 	%fd440, %fd439;
	st.local.f64 	[%rd545+40], %fd440;
	st.local.u8 	[%rd542+6], %rs59;
	ld.local.f64 	%fd441, [%rd544+48];
	abs.f64 	%fd442, %fd441;
	st.local.f64 	[%rd545+48], %fd442;
	st.local.u8 	[%rd542+7], %rs59;
	ld.local.f64 	%fd443, [%rd544+56];
	abs.f64 	%fd444, %fd443;
	st.local.f64 	[%rd545+56], %fd444;
	add.s64 	%rd1286, %rd1286, 8;
$L__BB2_67:
	setp.eq.s64 	%p80, %rd79, 0;
	@%p80 bra 	$L__BB2_73;
	and.b64  	%rd82, %rd20, 3;
	setp.lt.u64 	%p81, %rd79, 4;
	@%p81 bra 	$L__BB2_70;
	add.s64 	%rd546, %rd7, %rd1286;
	mov.b16 	%rs60, 0;
	st.local.u8 	[%rd546], %rs60;
	shl.b64 	%rd547, %rd1286, 3;
	add.s64 	%rd548, %rd18, %rd547;
	ld.local.f64 	%fd445, [%rd548];
	abs.f64 	%fd446, %fd445;
	add.s64 	%rd549, %rd1405, %rd547;
	st.local.f64 	[%rd549], %fd446;
	st.local.u8 	[%rd546+1], %rs60;
	ld.local.f64 	%fd447, [%rd548+8];
	abs.f64 	%fd448, %fd447;
	st.local.f64 	[%rd549+8], %fd448;
	st.local.u8 	[%rd546+2], %rs60;
	ld.local.f64 	%fd449, [%rd548+16];
	abs.f64 	%fd450, %fd449;
	st.local.f64 	[%rd549+16], %fd450;
	st.local.u8 	[%rd546+3], %rs60;
	ld.local.f64 	%fd451, [%rd548+24];
	abs.f64 	%fd452, %fd451;
	st.local.f64 	[%rd549+24], %fd452;
	add.s64 	%rd1286, %rd1286, 4;
$L__BB2_70:
	setp.eq.s64 	%p82, %rd82, 0;
	@%p82 bra 	$L__BB2_73;
	mov.b64 	%rd1289, 0;
$L__BB2_72:
	.pragma "nounroll";
	add.s64 	%rd551, %rd7, %rd1286;
	mov.b16 	%rs61, 0;
	st.local.u8 	[%rd551], %rs61;
	shl.b64 	%rd552, %rd1286, 3;
	add.s64 	%rd553, %rd18, %rd552;
	ld.local.f64 	%fd453, [%rd553];
	abs.f64 	%fd454, %fd453;
	add.s64 	%rd554, %rd1405, %rd552;
	st.local.f64 	[%rd554], %fd454;
	add.s64 	%rd1286, %rd1286, 1;
	add.s64 	%rd1289, %rd1289, 1;
	setp.ne.s64 	%p83, %rd1289, %rd82;
	@%p83 bra 	$L__BB2_72;
$L__BB2_73:
	setp.ne.s32 	%p84, %r410, 1;
	mov.f64 	%fd1951, 0d3FF0000000000000;
	@%p84 bra 	$L__BB2_89;
	setp.eq.s32 	%p85, %r407, 1;
	mov.f64 	%fd1898, 0d3FF0000000000000;
	mov.b64 	%rd1291, 0;
	@%p85 bra 	$L__BB2_83;
	and.b64  	%rd1291, %rd20, 2147483646;
	mov.f64 	%fd1898, 0d3FF0000000000000;
	mov.b64 	%rd1290, 0;
$L__BB2_76:
	shl.b64 	%rd557, %rd1290, 3;
	add.s64 	%rd91, %rd1405, %rd557;
	ld.local.f64 	%fd2, [%rd91];
	neg.f64 	%fd459, %fd2;
	fma.rn.f64 	%fd460, %fd2, 0dBFF71547652B82FE, 0d4338000000000000;
	{
	.reg .b32 %temp; 
	mov.b64 	{%r36, %temp}, %fd460;
	}
	mov.f64 	%fd461, 0dC338000000000000;
	add.rn.f64 	%fd462, %fd460, %fd461;
	fma.rn.f64 	%fd463, %fd462, 0dBFE62E42FEFA39EF, %fd459;
	fma.rn.f64 	%fd464, %fd462, 0dBC7ABC9E3B39803F, %fd463;
	fma.rn.f64 	%fd465, %fd464, 0d3E5ADE1569CE2BDF, 0d3E928AF3FCA213EA;
	fma.rn.f64 	%fd466, %fd465, %fd464, 0d3EC71DEE62401315;
	fma.rn.f64 	%fd467, %fd466, %fd464, 0d3EFA01997C89EB71;
	fma.rn.f64 	%fd468, %fd467, %fd464, 0d3F2A01A014761F65;
	fma.rn.f64 	%fd469, %fd468, %fd464, 0d3F56C16C1852B7AF;
	fma.rn.f64 	%fd470, %fd469, %fd464, 0d3F81111111122322;
	fma.rn.f64 	%fd471, %fd470, %fd464, 0d3FA55555555502A1;
	fma.rn.f64 	%fd472, %fd471, %fd464, 0d3FC5555555555511;
	fma.rn.f64 	%fd473, %fd472, %fd464, 0d3FE000000000000B;
	fma.rn.f64 	%fd474, %fd473, %fd464, 0d3FF0000000000000;
	fma.rn.f64 	%fd475, %fd474, %fd464, 0d3FF0000000000000;
	{
	.reg .b32 %temp; 
	mov.b64 	{%r37, %temp}, %fd475;
	}
	{
	.reg .b32 %temp; 
	mov.b64 	{%temp, %r38}, %fd475;
	}
	shl.b32 	%r483, %r36, 20;
	add.s32 	%r484, %r483, %r38;
	mov.b64 	%fd1896, {%r37, %r484};
	{
	.reg .b32 %temp; 
	mov.b64 	{%temp, %r485}, %fd459;
	}
	mov.b32 	%f28, %r485;
	abs.f32 	%f1, %f28;
	setp.lt.f32 	%p86, %f1, 0f4086232B;
	@%p86 bra 	$L__BB2_79;
	setp.gt.f64 	%p87, %fd2, 0d0000000000000000;
	mov.f64 	%fd476, 0d7FF0000000000000;
	sub.f64 	%fd477, %fd476, %fd2;
	selp.f64 	%fd1896, 0d0000000000000000, %fd477, %p87;
	setp.geu.f32 	%p88, %f1, 0f40874800;
	@%p88 bra 	$L__BB2_79;
	shr.u32 	%r486, %r36, 31;
	add.s32 	%r487, %r36, %r486;
	shr.s32 	%r488, %r487, 1;
	shl.b32 	%r489, %r488, 20;
	add.s32 	%r490, %r38, %r489;
	mov.b64 	%fd478, {%r37, %r490};
	sub.s32 	%r491, %r36, %r488;
	shl.b32 	%r492, %r491, 20;
	add.s32 	%r493, %r492, 1072693248;
	mov.b32 	%r494, 0;
	mov.b64 	%fd479, {%r494, %r493};
	mul.f64 	%fd1896, %fd479, %fd478;
$L__BB2_79:
	add.f64 	%fd480, %fd1896, %fd1896;
	add.f64 	%fd481, %fd1896, 0d3FF0000000000000;
	div.rn.f64 	%fd482, %fd480, %fd481;
	mov.f64 	%fd483, 0d3FF0000000000000;
	sub.f64 	%fd484, %fd483, %fd482;
	mul.f64 	%fd7, %fd1898, %fd484;
	ld.local.f64 	%fd8, [%rd91+8];
	neg.f64 	%fd485, %fd8;
	fma.rn.f64 	%fd486, %fd8, 0dBFF71547652B82FE, 0d4338000000000000;
	{
	.reg .b32 %temp; 
	mov.b64 	{%r39, %temp}, %fd486;
	}
	mov.f64 	%fd487, 0dC338000000000000;
	add.rn.f64 	%fd488, %fd486, %fd487;
	fma.rn.f64 	%fd489, %fd488, 0dBFE62E42FEFA39EF, %fd485;
	fma.rn.f64 	%fd490, %fd488, 0dBC7ABC9E3B39803F, %fd489;
	fma.rn.f64 	%fd491, %fd490, 0d3E5ADE1569CE2BDF, 0d3E928AF3FCA213EA;
	fma.rn.f64 	%fd492, %fd491, %fd490, 0d3EC71DEE62401315;
	fma.rn.f64 	%fd493, %fd492, %fd490, 0d3EFA01997C89EB71;
	fma.rn.f64 	%fd494, %fd493, %fd490, 0d3F2A01A014761F65;
	fma.rn.f64 	%fd495, %fd494, %fd490, 0d3F56C16C1852B7AF;
	fma.rn.f64 	%fd496, %fd495, %fd490, 0d3F81111111122322;
	fma.rn.f64 	%fd497, %fd496, %fd490, 0d3FA55555555502A1;
	fma.rn.f64 	%fd498, %fd497, %fd490, 0d3FC5555555555511;
	fma.rn.f64 	%fd499, %fd498, %fd490, 0d3FE000000000000B;
	fma.rn.f64 	%fd500, %fd499, %fd490, 0d3FF0000000000000;
	fma.rn.f64 	%fd501, %fd500, %fd490, 0d3FF0000000000000;
	{
	.reg .b32 %temp; 
	mov.b64 	{%r40, %temp}, %fd501;
	}
	{
	.reg .b32 %temp; 
	mov.b64 	{%temp, %r41}, %fd501;
	}
	shl.b32 	%r495, %r39, 20;
	add.s32 	%r496, %r495, %r41;
	mov.b64 	%fd1897, {%r40, %r496};
	{
	.reg .b32 %temp; 
	mov.b64 	{%temp, %r497}, %fd485;
	}
	mov.b32 	%f29, %r497;
	abs.f32 	%f2, %f29;
	setp.lt.f32 	%p89, %f2, 0f4086232B;
	@%p89 bra 	$L__BB2_82;
	setp.gt.f64 	%p90, %fd8, 0d0000000000000000;
	mov.f64 	%fd502, 0d7FF0000000000000;
	sub.f64 	%fd503, %fd502, %fd8;
	selp.f64 	%fd1897, 0d0000000000000000, %fd503, %p90;
	setp.geu.f32 	%p91, %f2, 0f40874800;
	@%p91 bra 	$L__BB2_82;
	shr.u32 	%r498, %r39, 31;
	add.s32 	%r499, %r39, %r498;
	shr.s32 	%r500, %r499, 1;
	shl.b32 	%r501, %r500, 20;
	add.s32 	%r502, %r41, %r501;
	mov.b64 	%fd504, {%r40, %r502};
	sub.s32 	%r503, %r39, %r500;
	shl.b32 	%r504, %r503, 20;
	add.s32 	%r505, %r504, 1072693248;
	mov.b32 	%r506, 0;
	mov.b64 	%fd505, {%r506, %r505};
	mul.f64 	%fd1897, %fd505, %fd504;
$L__BB2_82:
	add.f64 	%fd506, %fd1897, %fd1897;
	add.f64 	%fd507, %fd1897, 0d3FF0000000000000;
	div.rn.f64 	%fd508, %fd506, %fd507;
	mov.f64 	%fd509, 0d3FF0000000000000;
	sub.f64 	%fd510, %fd509, %fd508;
	mul.f64 	%fd1898, %fd7, %fd510;
	add.s64 	%rd1290, %rd1290, 2;
	setp.ne.s64 	%p92, %rd1290, %rd1291;
	@%p92 bra 	$L__BB2_76;
$L__BB2_83:
	and.b64  	%rd558, %rd20, 1;
	setp.eq.b64 	%p93, %rd558, 1;
	not.pred 	%p94, %p93;
	@%p94 bra 	$L__BB2_88;
	shl.b64 	%rd559, %rd1291, 3;
	add.s64 	%rd560, %rd1405, %rd559;
	ld.local.f64 	%fd16, [%rd560];
	neg.f64 	%fd511, %fd16;
	fma.rn.f64 	%fd512, %fd16, 0dBFF71547652B82FE, 0d4338000000000000;
	{
	.reg .b32 %temp; 
	mov.b64 	{%r42, %temp}, %fd512;
	}
	mov.f64 	%fd513, 0dC338000000000000;
	add.rn.f64 	%fd514, %fd512, %fd513;
	fma.rn.f64 	%fd515, %fd514, 0dBFE62E42FEFA39EF, %fd511;
	fma.rn.f64 	%fd516, %fd514, 0dBC7ABC9E3B39803F, %fd515;
	fma.rn.f64 	%fd517, %fd516, 0d3E5ADE1569CE2BDF, 0d3E928AF3FCA213EA;
	fma.rn.f64 	%fd518, %fd517, %fd516, 0d3EC71DEE62401315;
	fma.rn.f64 	%fd519, %fd518, %fd516, 0d3EFA01997C89EB71;
	fma.rn.f64 	%fd520, %fd519, %fd516, 0d3F2A01A014761F65;
	fma.rn.f64 	%fd521, %fd520, %fd516, 0d3F56C16C1852B7AF;
	fma.rn.f64 	%fd522, %fd521, %fd516, 0d3F81111111122322;
	fma.rn.f64 	%fd523, %fd522, %fd516, 0d3FA55555555502A1;
	fma.rn.f64 	%fd524, %fd523, %fd516, 0d3FC5555555555511;
	fma.rn.f64 	%fd525, %fd524, %fd516, 0d3FE000000000000B;
	fma.rn.f64 	%fd526, %fd525, %fd516, 0d3FF0000000000000;
	fma.rn.f64 	%fd527, %fd526, %fd516, 0d3FF0000000000000;
	{
	.reg .b32 %temp; 
	mov.b64 	{%r43, %temp}, %fd527;
	}
	{
	.reg .b32 %temp; 
	mov.b64 	{%temp, %r44}, %fd527;
	}
	shl.b32 	%r507, %r42, 20;
	add.s32 	%r508, %r507, %r44;
	mov.b64 	%fd1900, {%r43, %r508};
	{
	.reg .b32 %temp; 
	mov.b64 	{%temp, %r509}, %fd511;
	}
	mov.b32 	%f30, %r509;
	abs.f32 	%f3, %f30;
	setp.lt.f32 	%p95, %f3, 0f4086232B;
	@%p95 bra 	$L__BB2_87;
	setp.gt.f64 	%p96, %fd16, 0d0000000000000000;
	mov.f64 	%fd528, 0d7FF0000000000000;
	sub.f64 	%fd529, %fd528, %fd16;
	selp.f64 	%fd1900, 0d0000000000000000, %fd529, %p96;
	setp.geu.f32 	%p97, %f3, 0f40874800;
	@%p97 bra 	$L__BB2_87;
	shr.u32 	%r510, %r42, 31;
	add.s32 	%r511, %r42, %r510;
	shr.s32 	%r512, %r511, 1;
	shl.b32 	%r513, %r512, 20;
	add.s32 	%r514, %r44, %r513;
	mov.b64 	%fd530, {%r43, %r514};
	sub.s32 	%r515, %r42, %r512;
	shl.b32 	%r516, %r515, 20;
	add.s32 	%r517, %r516, 1072693248;
	mov.b32 	%r518, 0;
	mov.b64 	%fd531, {%r518, %r517};
	mul.f64 	%fd1900, %fd531, %fd530;
$L__BB2_87:
	add.f64 	%fd532, %fd1900, %fd1900;
	add.f64 	%fd533, %fd1900, 0d3FF0000000000000;
	div.rn.f64 	%fd534, %fd532, %fd533;
	mov.f64 	%fd535, 0d3FF0000000000000;
	sub.f64 	%fd536, %fd535, %fd534;
	mul.f64 	%fd1898, %fd1898, %fd536;
$L__BB2_88:
	add.f64 	%fd537, %fd1898, 0d3FF0000000000000;
	mul.f64 	%fd538, %fd537, 0d3FE0000000000000;
	setp.eq.s32 	%p98, %r35, 0;
	mov.f64 	%fd539, 0d3FF0000000000000;
	sub.f64 	%fd540, %fd539, %fd538;
	selp.f64 	%fd1951, %fd538, %fd540, %p98;
$L__BB2_89:
	mov.b32 	%r519, 1127219200;
	mov.b32 	%r520, -2147483648;
	mov.b64 	%fd25, {%r520, %r519};
	mov.f64 	%fd1903, 0d0000000000000000;
	mov.b64 	%rd1292, 0;
$L__BB2_90:
	shl.b64 	%rd562, %rd1292, 3;
	add.s64 	%rd563, %rd1405, %rd562;
	ld.local.f64 	%fd27, [%rd563];
	neg.f64 	%fd28, %fd27;
	setp.lt.f64 	%p99, %fd27, 0dC03E000000000000;
	mov.f64 	%fd1907, %fd28;
	@%p99 bra 	$L__BB2_102;
	setp.gt.f64 	%p100, %fd27, 0d403E000000000000;
	mov.f64 	%fd1907, 0d0000000000000000;
	@%p100 bra 	$L__BB2_102;
	fma.rn.f64 	%fd543, %fd28, 0d3FF71547652B82FE, 0d4338000000000000;
	{
	.reg .b32 %temp; 
	mov.b64 	{%r45, %temp}, %fd543;
	}
	mov.f64 	%fd544, 0dC338000000000000;
	add.rn.f64 	%fd545, %fd543, %fd544;
	fma.rn.f64 	%fd546, %fd545, 0dBFE62E42FEFA39EF, %fd28;
	fma.rn.f64 	%fd547, %fd545, 0dBC7ABC9E3B39803F, %fd546;
	fma.rn.f64 	%fd548, %fd547, 0d3E5ADE1569CE2BDF, 0d3E928AF3FCA213EA;
	fma.rn.f64 	%fd549, %fd548, %fd547, 0d3EC71DEE62401315;
	fma.rn.f64 	%fd550, %fd549, %fd547, 0d3EFA01997C89EB71;
	fma.rn.f64 	%fd551, %fd550, %fd547, 0d3F2A01A014761F65;
	fma.rn.f64 	%fd552, %fd551, %fd547, 0d3F56C16C1852B7AF;
	fma.rn.f64 	%fd553, %fd552, %fd547, 0d3F81111111122322;
	fma.rn.f64 	%fd554, %fd553, %fd547, 0d3FA55555555502A1;
	fma.rn.f64 	%fd555, %fd554, %fd547, 0d3FC5555555555511;
	fma.rn.f64 	%fd556, %fd555, %fd547, 0d3FE000000000000B;
	fma.rn.f64 	%fd557, %fd556, %fd547, 0d3FF0000000000000;
	fma.rn.f64 	%fd558, %fd557, %fd547, 0d3FF0000000000000;
	{
	.reg .b32 %temp; 
	mov.b64 	{%r46, %temp}, %fd558;
	}
	{
	.reg .b32 %temp; 
	mov.b64 	{%temp, %r47}, %fd558;
	}
	shl.b32 	%r521, %r45, 20;
	add.s32 	%r522, %r521, %r47;
	mov.b64 	%fd1904, {%r46, %r522};
	{
	.reg .b32 %temp; 
	mov.b64 	{%temp, %r523}, %fd28;
	}
	mov.b32 	%f31, %r523;
	abs.f32 	%f4, %f31;
	setp.lt.f32 	%p101, %f4, 0f4086232B;
	@%p101 bra 	$L__BB2_95;
	setp.gt.f64 	%p102, %fd27, 0d0000000000000000;
	mov.f64 	%fd559, 0d7FF0000000000000;
	sub.f64 	%fd560, %fd559, %fd27;
	selp.f64 	%fd1904, 0d0000000000000000, %fd560, %p102;
	setp.geu.f32 	%p103, %f4, 0f40874800;
	@%p103 bra 	$L__BB2_95;
	shr.u32 	%r524, %r45, 31;
	add.s32 	%r525, %r45, %r524;
	shr.s32 	%r526, %r525, 1;
	shl.b32 	%r527, %r526, 20;
	add.s32 	%r528, %r47, %r527;
	mov.b64 	%fd561, {%r46, %r528};
	sub.s32 	%r529, %r45, %r526;
	shl.b32 	%r530, %r529, 20;
	add.s32 	%r531, %r530, 1072693248;
	mov.b32 	%r532, 0;
	mov.b64 	%fd562, {%r532, %r531};
	mul.f64 	%fd1904, %fd562, %fd561;
$L__BB2_95:
	add.f64 	%fd1905, %fd1904, 0d3FF0000000000000;
	{
	.reg .b32 %temp; 
	mov.b64 	{%temp, %r1108}, %fd1905;
	}
	{
	.reg .b32 %temp; 
	mov.b64 	{%r1109, %temp}, %fd1905;
	}
	setp.gt.s32 	%p104, %r1108, 1048575;
	mov.b32 	%r1110, -1023;
	@%p104 bra 	$L__BB2_97;
	mul.f64 	%fd1905, %fd1905, 0d4350000000000000;
	{
	.reg .b32 %temp; 
	mov.b64 	{%temp, %r1108}, %fd1905;
	}
	{
	.reg .b32 %temp; 
	mov.b64 	{%r1109, %temp}, %fd1905;
	}
	mov.b32 	%r1110, -1077;
$L__BB2_97:
	add.s32 	%r535, %r1108, -1;
	setp.gt.u32 	%p105, %r535, 2146435070;
	@%p105 bra 	$L__BB2_101;
	shr.u32 	%r538, %r1108, 20;
	add.s32 	%r1111, %r1110, %r538;
	and.b32  	%r539, %r1108, 1048575;
	or.b32  	%r540, %r539, 1072693248;
	mov.b64 	%fd1906, {%r1109, %r540};
	setp.lt.u32 	%p107, %r540, 1073127583;
	@%p107 bra 	$L__BB2_100;
	{
	.reg .b32 %temp; 
	mov.b64 	{%r541, %temp}, %fd1906;
	}
	{
	.reg .b32 %temp; 
	mov.b64 	{%temp, %r542}, %fd1906;
	}
	add.s32 	%r543, %r542, -1048576;
	mov.b64 	%fd1906, {%r541, %r543};
	add.s32 	%r1111, %r1111, 1;
$L__BB2_100:
	add.f64 	%fd564, %fd1906, 0dBFF0000000000000;
	add.f64 	%fd565, %fd1906, 0d3FF0000000000000;
	rcp.approx.ftz.f64 	%fd566, %fd565;
	neg.f64 	%fd567, %fd565;
	fma.rn.f64 	%fd568, %fd567, %fd566, 0d3FF0000000000000;
	fma.rn.f64 	%fd569, %fd568, %fd568, %fd568;
	fma.rn.f64 	%fd570, %fd569, %fd566, %fd566;
	mul.f64 	%fd571, %fd564, %fd570;
	fma.rn.f64 	%fd572, %fd564, %fd570, %fd571;
	mul.f64 	%fd573, %fd572, %fd572;
	fma.rn.f64 	%fd574, %fd573, 0d3EB1380B3AE80F1E, 0d3ED0EE258B7A8B04;
	fma.rn.f64 	%fd575, %fd574, %fd573, 0d3EF3B2669F02676F;
	fma.rn.f64 	%fd576, %fd575, %fd573, 0d3F1745CBA9AB0956;
	fma.rn.f64 	%fd577, %fd576, %fd573, 0d3F3C71C72D1B5154;
	fma.rn.f64 	%fd578, %fd577, %fd573, 0d3F624924923BE72D;
	fma.rn.f64 	%fd579, %fd578, %fd573, 0d3F8999999999A3C4;
	fma.rn.f64 	%fd580, %fd579, %fd573, 0d3FB5555555555554;
	sub.f64 	%fd581, %fd564, %fd572;
	add.f64 	%fd582, %fd581, %fd581;
	neg.f64 	%fd583, %fd572;
	fma.rn.f64 	%fd584, %fd583, %fd564, %fd582;
	mul.f64 	%fd585, %fd570, %fd584;
	mul.f64 	%fd586, %fd573, %fd580;
	fma.rn.f64 	%fd587, %fd586, %fd572, %fd585;
	xor.b32  	%r544, %r1111, -2147483648;
	mov.b32 	%r545, 1127219200;
	mov.b64 	%fd588, {%r544, %r545};
	sub.f64 	%fd589, %fd588, %fd25;
	fma.rn.f64 	%fd590, %fd589, 0d3FE62E42FEFA39EF, %fd572;
	fma.rn.f64 	%fd591, %fd589, 0dBFE62E42FEFA39EF, %fd590;
	sub.f64 	%fd592, %fd591, %fd572;
	sub.f64 	%fd593, %fd587, %fd592;
	fma.rn.f64 	%fd594, %fd589, 0d3C7ABC9E3B39803F, %fd593;
	add.f64 	%fd1907, %fd590, %fd594;
	bra.uni 	$L__BB2_102;
$L__BB2_101:
	fma.rn.f64 	%fd563, %fd1905, 0d7FF0000000000000, 0d7FF0000000000000;
	{
	.reg .b32 %temp; 
	mov.b64 	{%temp, %r536}, %fd1905;
	}
	and.b32  	%r537, %r536, 2147483647;
	setp.eq.s32 	%p106, %r537, 0;
	selp.f64 	%fd1907, 0dFFF0000000000000, %fd563, %p106;
$L__BB2_102:
	add.f64 	%fd1903, %fd1903, %fd1907;
	add.s64 	%rd1292, %rd1292, 1;
	setp.ne.s64 	%p108, %rd1292, %rd20;
	@%p108 bra 	$L__BB2_90;
	setp.lt.u32 	%p109, %r407, 2;
	@%p109 bra 	$L__BB2_109;
	mov.b64 	%rd1293, 1;
$L__BB2_105:
	shl.b64 	%rd565, %rd1293, 3;
	add.s64 	%rd566, %rd1405, %rd565;
	ld.local.f64 	%fd43, [%rd566];
	add.s64 	%rd567, %rd5, %rd565;
	ld.local.u64 	%rd97, [%rd567];
	cvt.u32.u64 	%r1113, %rd1293;
$L__BB2_106:
	add.s32 	%r60, %r1113, -1;
	mul.wide.u32 	%rd568, %r60, 8;
	add.s64 	%rd98, %rd1405, %rd568;
	ld.local.f64 	%fd44, [%rd98];
	setp.leu.f64 	%p110, %fd44, %fd43;
	@%p110 bra 	$L__BB2_108;
	st.local.f64 	[%rd98+8], %fd44;
	add.s64 	%rd570, %rd5, %rd568;
	ld.local.u64 	%rd571, [%rd570];
	st.local.u64 	[%rd570+8], %rd571;
	setp.gt.s32 	%p111, %r1113, 1;
	mov.u32 	%r1113, %r60;
	@%p111 bra 	$L__BB2_106;
$L__BB2_108:
	mul.wide.s32 	%rd572, %r1113, 8;
	add.s64 	%rd573, %rd1405, %rd572;
	st.local.f64 	[%rd573], %fd43;
	add.s64 	%rd574, %rd5, %rd572;
	st.local.u64 	[%rd574], %rd97;
	add.s64 	%rd1293, %rd1293, 1;
	setp.ne.s64 	%p112, %rd1293, %rd20;
	@%p112 bra 	$L__BB2_105;
$L__BB2_109:
	cvt.rn.f64.u32 	%fd45, %r407;
	mul.f64 	%fd595, %fd45, 0d3FE0000000000000;
	mov.f64 	%fd596, 0d3FE0000000000000;
	add.rz.f64 	%fd597, %fd595, %fd596;
	cvt.rzi.f64.f64 	%fd46, %fd597;
	setp.leu.f64 	%p113, %fd46, 0d3FF0000000000000;
	mov.b32 	%r1114, 0;
	@%p113 bra 	$L__BB2_112;
	cvt.rzi.u64.f64 	%rd575, %fd46;
	shl.b64 	%rd576, %rd575, 3;
	add.s64 	%rd577, %rd1405, %rd576;
	ld.local.f64 	%fd598, [%rd577+-8];
	ld.local.f64 	%fd47, [%rd1405];
	sub.f64 	%fd599, %fd598, %fd47;
	add.f64 	%fd600, %fd46, 0dBFF0000000000000;
	div.rn.f64 	%fd48, %fd599, %fd600;
	setp.leu.f64 	%p114, %fd48, 0d3E112E0BE826D695;
	@%p114 bra 	$L__BB2_112;
	div.rn.f64 	%fd601, %fd47, %fd48;
	add.f64 	%fd602, %fd601, 0dBFF0000000000000;
	mov.f64 	%fd603, 0d3FE0000000000000;
	copysign.f64 	%fd604, %fd602, %fd603;
	add.rz.f64 	%fd605, %fd602, %fd604;
	cvt.rzi.f64.f64 	%fd606, %fd605;
	cvt.rzi.s32.f64 	%r548, %fd606;
	max.s32 	%r1114, %r548, 0;
$L__BB2_112:
	setp.lt.u32 	%p115, %r5, 15;
	mov.b64 	%rd1296, 0;
	@%p115 bra 	$L__BB2_115;
	and.b64  	%rd1296, %rd20, 2147483632;
	mov.b64 	%rd1294, 0;
$L__BB2_114:
	.pragma "nounroll";
	shl.b64 	%rd580, %rd1294, 3;
	add.s64 	%rd581, %rd5, %rd580;
	ld.local.u64 	%rd582, [%rd581];
	add.s64 	%rd583, %rd6, %rd582;
	ld.local.u8 	%rs62, [%rd583];
	add.s64 	%rd584, %rd7, %rd1294;
	ld.local.u8 	%rs63, [%rd584];
	xor.b16  	%rs64, %rs63, %rs62;
	add.s64 	%rd585, %rd8, %rd582;
	st.local.u8 	[%rd585], %rs64;
	ld.local.u64 	%rd586, [%rd581+8];
	add.s64 	%rd587, %rd6, %rd586;
	ld.local.u8 	%rs65, [%rd587];
	ld.local.u8 	%rs66, [%rd584+1];
	xor.b16  	%rs67, %rs66, %rs65;
	add.s64 	%rd588, %rd8, %rd586;
	st.local.u8 	[%rd588], %rs67;
	ld.local.u64 	%rd589, [%rd581+16];
	add.s64 	%rd590, %rd6, %rd589;
	ld.local.u8 	%rs68, [%rd590];
	ld.local.u8 	%rs69, [%rd584+2];
	xor.b16  	%rs70, %rs69, %rs68;
	add.s64 	%rd591, %rd8, %rd589;
	st.local.u8 	[%rd591], %rs70;
	ld.local.u64 	%rd592, [%rd581+24];
	add.s64 	%rd593, %rd6, %rd592;
	ld.local.u8 	%rs71, [%rd593];
	ld.local.u8 	%rs72, [%rd584+3];
	xor.b16  	%rs73, %rs72, %rs71;
	add.s64 	%rd594, %rd8, %rd592;
	st.local.u8 	[%rd594], %rs73;
	ld.local.u64 	%rd595, [%rd581+32];
	add.s64 	%rd596, %rd6, %rd595;
	ld.local.u8 	%rs74, [%rd596];
	ld.local.u8 	%rs75, [%rd584+4];
	xor.b16  	%rs76, %rs75, %rs74;
	add.s64 	%rd597, %rd8, %rd595;
	st.local.u8 	[%rd597], %rs76;
	ld.local.u64 	%rd598, [%rd581+40];
	add.s64 	%rd599, %rd6, %rd598;
	ld.local.u8 	%rs77, [%rd599];
	ld.local.u8 	%rs78, [%rd584+5];
	xor.b16  	%rs79, %rs78, %rs77;
	add.s64 	%rd600, %rd8, %rd598;
	st.local.u8 	[%rd600], %rs79;
	ld.local.u64 	%rd601, [%rd581+48];
	add.s64 	%rd602, %rd6, %rd601;
	ld.local.u8 	%rs80, [%rd602];
	ld.local.u8 	%rs81, [%rd584+6];
	xor.b16  	%rs82, %rs81, %rs80;
	add.s64 	%rd603, %rd8, %rd601;
	st.local.u8 	[%rd603], %rs82;
	ld.local.u64 	%rd604, [%rd581+56];
	add.s64 	%rd605, %rd6, %rd604;
	ld.local.u8 	%rs83, [%rd605];
	ld.local.u8 	%rs84, [%rd584+7];
	xor.b16  	%rs85, %rs84, %rs83;
	add.s64 	%rd606, %rd8, %rd604;
	st.local.u8 	[%rd606], %rs85;
	ld.local.u64 	%rd607, [%rd581+64];
	add.s64 	%rd608, %rd6, %rd607;
	ld.local.u8 	%rs86, [%rd608];
	ld.local.u8 	%rs87, [%rd584+8];
	xor.b16  	%rs88, %rs87, %rs86;
	add.s64 	%rd609, %rd8, %rd607;
	st.local.u8 	[%rd609], %rs88;
	ld.local.u64 	%rd610, [%rd581+72];
	add.s64 	%rd611, %rd6, %rd610;
	ld.local.u8 	%rs89, [%rd611];
	ld.local.u8 	%rs90, [%rd584+9];
	xor.b16  	%rs91, %rs90, %rs89;
	add.s64 	%rd612, %rd8, %rd610;
	st.local.u8 	[%rd612], %rs91;
	ld.local.u64 	%rd613, [%rd581+80];
	add.s64 	%rd614, %rd6, %rd613;
	ld.local.u8 	%rs92, [%rd614];
	ld.local.u8 	%rs93, [%rd584+10];
	xor.b16  	%rs94, %rs93, %rs92;
	add.s64 	%rd615, %rd8, %rd613;
	st.local.u8 	[%rd615], %rs94;
	ld.local.u64 	%rd616, [%rd581+88];
	add.s64 	%rd617, %rd6, %rd616;
	ld.local.u8 	%rs95, [%rd617];
	ld.local.u8 	%rs96, [%rd584+11];
	xor.b16  	%rs97, %rs96, %rs95;
	add.s64 	%rd618, %rd8, %rd616;
	st.local.u8 	[%rd618], %rs97;
	ld.local.u64 	%rd619, [%rd581+96];
	add.s64 	%rd620, %rd6, %rd619;
	ld.local.u8 	%rs98, [%rd620];
	ld.local.u8 	%rs99, [%rd584+12];
	xor.b16  	%rs100, %rs99, %rs98;
	add.s64 	%rd621, %rd8, %rd619;
	st.local.u8 	[%rd621], %rs100;
	ld.local.u64 	%rd622, [%rd581+104];
	add.s64 	%rd623, %rd6, %rd622;
	ld.local.u8 	%rs101, [%rd623];
	ld.local.u8 	%rs102, [%rd584+13];
	xor.b16  	%rs103, %rs102, %rs101;
	add.s64 	%rd624, %rd8, %rd622;
	st.local.u8 	[%rd624], %rs103;
	ld.local.u64 	%rd625, [%rd581+112];
	add.s64 	%rd626, %rd6, %rd625;
	ld.local.u8 	%rs104, [%rd626];
	ld.local.u8 	%rs105, [%rd584+14];
	xor.b16  	%rs106, %rs105, %rs104;
	add.s64 	%rd627, %rd8, %rd625;
	st.local.u8 	[%rd627], %rs106;
	ld.local.u64 	%rd628, [%rd581+120];
	add.s64 	%rd629, %rd6, %rd628;
	ld.local.u8 	%rs107, [%rd629];
	ld.local.u8 	%rs108, [%rd584+15];
	xor.b16  	%rs109, %rs108, %rs107;
	add.s64 	%rd630, %rd8, %rd628;
	st.local.u8 	[%rd630], %rs109;
	add.s64 	%rd1294, %rd1294, 16;
	setp.ne.s64 	%p116, %rd1294, %rd1296;
	@%p116 bra 	$L__BB2_114;
$L__BB2_115:
	setp.eq.s64 	%p117, %rd21, 0;
	@%p117 bra 	$L__BB2_124;
	and.b64  	%rd104, %rd20, 7;
	setp.lt.u64 	%p118, %rd21, 8;
	@%p118 bra 	$L__BB2_118;
	shl.b64 	%rd631, %rd1296, 3;
	add.s64 	%rd632, %rd5, %rd631;
	ld.local.u64 	%rd633, [%rd632];
	add.s64 	%rd634, %rd6, %rd633;
	ld.local.u8 	%rs110, [%rd634];
	add.s64 	%rd635, %rd7, %rd1296;
	ld.local.u8 	%rs111, [%rd635];
	xor.b16  	%rs112, %rs111, %rs110;
	add.s64 	%rd636, %rd8, %rd633;
	st.local.u8 	[%rd636], %rs112;
	ld.local.u64 	%rd637, [%rd632+8];
	add.s64 	%rd638, %rd6, %rd637;
	ld.local.u8 	%rs113, [%rd638];
	ld.local.u8 	%rs114, [%rd635+1];
	xor.b16  	%rs115, %rs114, %rs113;
	add.s64 	%rd639, %rd8, %rd637;
	st.local.u8 	[%rd639], %rs115;
	ld.local.u64 	%rd640, [%rd632+16];
	add.s64 	%rd641, %rd6, %rd640;
	ld.local.u8 	%rs116, [%rd641];
	ld.local.u8 	%rs117, [%rd635+2];
	xor.b16  	%rs118, %rs117, %rs116;
	add.s64 	%rd642, %rd8, %rd640;
	st.local.u8 	[%rd642], %rs118;
	ld.local.u64 	%rd643, [%rd632+24];
	add.s64 	%rd644, %rd6, %rd643;
	ld.local.u8 	%rs119, [%rd644];
	ld.local.u8 	%rs120, [%rd635+3];
	xor.b16  	%rs121, %rs120, %rs119;
	add.s64 	%rd645, %rd8, %rd643;
	st.local.u8 	[%rd645], %rs121;
	ld.local.u64 	%rd646, [%rd632+32];
	add.s64 	%rd647, %rd6, %rd646;
	ld.local.u8 	%rs122, [%rd647];
	ld.local.u8 	%rs123, [%rd635+4];
	xor.b16  	%rs124, %rs123, %rs122;
	add.s64 	%rd648, %rd8, %rd646;
	st.local.u8 	[%rd648], %rs124;
	ld.local.u64 	%rd649, [%rd632+40];
	add.s64 	%rd650, %rd6, %rd649;
	ld.local.u8 	%rs125, [%rd650];
	ld.local.u8 	%rs126, [%rd635+5];
	xor.b16  	%rs127, %rs126, %rs125;
	add.s64 	%rd651, %rd8, %rd649;
	st.local.u8 	[%rd651], %rs127;
	ld.local.u64 	%rd652, [%rd632+48];
	add.s64 	%rd653, %rd6, %rd652;
	ld.local.u8 	%rs128, [%rd653];
	ld.local.u8 	%rs129, [%rd635+6];
	xor.b16  	%rs130, %rs129, %rs128;
	add.s64 	%rd654, %rd8, %rd652;
	st.local.u8 	[%rd654], %rs130;
	ld.local.u64 	%rd655, [%rd632+56];
	add.s64 	%rd656, %rd6, %rd655;
	ld.local.u8 	%rs131, [%rd656];
	ld.local.u8 	%rs132, [%rd635+7];
	xor.b16  	%rs133, %rs132, %rs131;
	add.s64 	%rd657, %rd8, %rd655;
	st.local.u8 	[%rd657], %rs133;
	add.s64 	%rd1296, %rd1296, 8;
$L__BB2_118:
	setp.eq.s64 	%p119, %rd104, 0;
	@%p119 bra 	$L__BB2_124;
	and.b64  	%rd107, %rd20, 3;
	setp.lt.u64 	%p120, %rd104, 4;
	@%p120 bra 	$L__BB2_121;
	shl.b64 	%rd658, %rd1296, 3;
	add.s64 	%rd659, %rd5, %rd658;
	ld.local.u64 	%rd660, [%rd659];
	add.s64 	%rd661, %rd6, %rd660;
	ld.local.u8 	%rs134, [%rd661];
	add.s64 	%rd662, %rd7, %rd1296;
	ld.local.u8 	%rs135, [%rd662];
	xor.b16  	%rs136, %rs135, %rs134;
	add.s64 	%rd663, %rd8, %rd660;
	st.local.u8 	[%rd663], %rs136;
	ld.local.u64 	%rd664, [%rd659+8];
	add.s64 	%rd665, %rd6, %rd664;
	ld.local.u8 	%rs137, [%rd665];
	ld.local.u8 	%rs138, [%rd662+1];
	xor.b16  	%rs139, %rs138, %rs137;
	add.s64 	%rd666, %rd8, %rd664;
	st.local.u8 	[%rd666], %rs139;
	ld.local.u64 	%rd667, [%rd659+16];
	add.s64 	%rd668, %rd6, %rd667;
	ld.local.u8 	%rs140, [%rd668];
	ld.local.u8 	%rs141, [%rd662+2];
	xor.b16  	%rs142, %rs141, %rs140;
	add.s64 	%rd669, %rd8, %rd667;
	st.local.u8 	[%rd669], %rs142;
	ld.local.u64 	%rd670, [%rd659+24];
	add.s64 	%rd671, %rd6, %rd670;
	ld.local.u8 	%rs143, [%rd671];
	ld.local.u8 	%rs144, [%rd662+3];
	xor.b16  	%rs145, %rs144, %rs143;
	add.s64 	%rd672, %rd8, %rd670;
	st.local.u8 	[%rd672], %rs145;
	add.s64 	%rd1296, %rd1296, 4;
$L__BB2_121:
	setp.eq.s64 	%p121, %rd107, 0;
	@%p121 bra 	$L__BB2_124;
	mov.b64 	%rd1299, 0;
$L__BB2_123:
	.pragma "nounroll";
	shl.b64 	%rd674, %rd1296, 3;
	add.s64 	%rd675, %rd5, %rd674;
	ld.local.u64 	%rd676, [%rd675];
	add.s64 	%rd677, %rd6, %rd676;
	ld.local.u8 	%rs146, [%rd677];
	add.s64 	%rd678, %rd7, %rd1296;
	ld.local.u8 	%rs147, [%rd678];
	xor.b16  	%rs148, %rs147, %rs146;
	add.s64 	%rd679, %rd8, %rd676;
	st.local.u8 	[%rd679], %rs148;
	add.s64 	%rd1296, %rd1296, 1;
	add.s64 	%rd1299, %rd1299, 1;
	setp.ne.s64 	%p122, %rd1299, %rd107;
	@%p122 bra 	$L__BB2_123;
$L__BB2_124:
	setp.ne.s32 	%p123, %r35, 0;
	setp.ne.s32 	%p124, %r410, 0;
	and.pred  	%p125, %p124, %p123;
	@%p125 bra 	$L__BB2_156;
	mov.b64 	%rd1300, 0;
	mov.f64 	%fd1917, %fd1903;
$L__BB2_126:
	add.s64 	%rd681, %rd7, %rd1300;
	ld.local.u8 	%rs149, [%rd681];
	setp.ne.s16 	%p126, %rs149, 1;
	@%p126 bra 	$L__BB2_151;
	shl.b64 	%rd682, %rd1300, 3;
	add.s64 	%rd683, %rd1405, %rd682;
	ld.local.f64 	%fd50, [%rd683];
	setp.gt.f64 	%p127, %fd50, 0d403E000000000000;
	mov.f64 	%fd1912, %fd50;
	@%p127 bra 	$L__BB2_139;
	setp.lt.f64 	%p128, %fd50, 0dC03E000000000000;
	mov.f64 	%fd1912, 0d0000000000000000;
	@%p128 bra 	$L__BB2_139;
	fma.rn.f64 	%fd608, %fd50, 0d3FF71547652B82FE, 0d4338000000000000;
	{
	.reg .b32 %temp; 
	mov.b64 	{%r64, %temp}, %fd608;
	}
	mov.f64 	%fd609, 0dC338000000000000;
	add.rn.f64 	%fd610, %fd608, %fd609;
	fma.rn.f64 	%fd611, %fd610, 0dBFE62E42FEFA39EF, %fd50;
	fma.rn.f64 	%fd612, %fd610, 0dBC7ABC9E3B39803F, %fd611;
	fma.rn.f64 	%fd613, %fd612, 0d3E5ADE1569CE2BDF, 0d3E928AF3FCA213EA;
	fma.rn.f64 	%fd614, %fd613, %fd612, 0d3EC71DEE62401315;
	fma.rn.f64 	%fd615, %fd614, %fd612, 0d3EFA01997C89EB71;
	fma.rn.f64 	%fd616, %fd615, %fd612, 0d3F2A01A014761F65;
	fma.rn.f64 	%fd617, %fd616, %fd612, 0d3F56C16C1852B7AF;
	fma.rn.f64 	%fd618, %fd617, %fd612, 0d3F81111111122322;
	fma.rn.f64 	%fd619, %fd618, %fd612, 0d3FA55555555502A1;
	fma.rn.f64 	%fd620, %fd619, %fd612, 0d3FC5555555555511;
	fma.rn.f64 	%fd621, %fd620, %fd612, 0d3FE000000000000B;
	fma.rn.f64 	%fd622, %fd621, %fd612, 0d3FF0000000000000;
	fma.rn.f64 	%fd623, %fd622, %fd612, 0d3FF0000000000000;
	{
	.reg .b32 %temp; 
	mov.b64 	{%r65, %temp}, %fd623;
	}
	{
	.reg .b32 %temp; 
	mov.b64 	{%temp, %r66}, %fd623;
	}
	shl.b32 	%r549, %r64, 20;
	add.s32 	%r550, %r549, %r66;
	mov.b64 	%fd1909, {%r65, %r550};
	{
	.reg .b32 %temp; 
	mov.b64 	{%temp, %r551}, %fd50;
	}
	mov.b32 	%f32, %r551;
	abs.f32 	%f5, %f32;
	setp.lt.f32 	%p129, %f5, 0f4086232B;
	@%p129 bra 	$L__BB2_132;
	setp.lt.f64 	%p130, %fd50, 0d0000000000000000;
	add.f64 	%fd624, %fd50, 0d7FF0000000000000;
	selp.f64 	%fd1909, 0d0000000000000000, %fd624, %p130;
	setp.geu.f32 	%p131, %f5, 0f40874800;
	@%p131 bra 	$L__BB2_132;
	shr.u32 	%r552, %r64, 31;
	add.s32 	%r553, %r64, %r552;
	shr.s32 	%r554, %r553, 1;
	shl.b32 	%r555, %r554, 20;
	add.s32 	%r556, %r66, %r555;
	mov.b64 	%fd625, {%r65, %r556};
	sub.s32 	%r557, %r64, %r554;
	shl.b32 	%r558, %r557, 20;
	add.s32 	%r559, %r558, 1072693248;
	mov.b32 	%r560, 0;
	mov.b64 	%fd626, {%r560, %r559};
	mul.f64 	%fd1909, %fd626, %fd625;
$L__BB2_132:
	add.f64 	%fd1910, %fd1909, 0d3FF0000000000000;
	{
	.reg .b32 %temp; 
	mov.b64 	{%temp, %r1115}, %fd1910;
	}
	{
	.reg .b32 %temp; 
	mov.b64 	{%r1116, %temp}, %fd1910;
	}
	setp.gt.s32 	%p132, %r1115, 1048575;
	mov.b32 	%r1117, -1023;
	@%p132 bra 	$L__BB2_134;
	mul.f64 	%fd1910, %fd1910, 0d4350000000000000;
	{
	.reg .b32 %temp; 
	mov.b64 	{%temp, %r1115}, %fd1910;
	}
	{
	.reg .b32 %temp; 
	mov.b64 	{%r1116, %temp}, %fd1910;
	}
	mov.b32 	%r1117, -1077;
$L__BB2_134:
	add.s32 	%r563, %r1115, -1;
	setp.gt.u32 	%p133, %r563, 2146435070;
	@%p133 bra 	$L__BB2_138;
	shr.u32 	%r566, %r1115, 20;
	add.s32 	%r1118, %r1117, %r566;
	and.b32  	%r567, %r1115, 1048575;
	or.b32  	%r568, %r567, 1072693248;
	mov.b64 	%fd1911, {%r1116, %r568};
	setp.lt.u32 	%p135, %r568, 1073127583;
	@%p135 bra 	$L__BB2_137;
	{
	.reg .b32 %temp; 
	mov.b64 	{%r569, %temp}, %fd1911;
	}
	{
	.reg .b32 %temp; 
	mov.b64 	{%temp, %r570}, %fd1911;
	}
	add.s32 	%r571, %r570, -1048576;
	mov.b64 	%fd1911, {%r569, %r571};
	add.s32 	%r1118, %r1118, 1;
$L__BB2_137:
	add.f64 	%fd628, %fd1911, 0dBFF0000000000000;
	add.f64 	%fd629, %fd1911, 0d3FF0000000000000;
	rcp.approx.ftz.f64 	%fd630, %fd629;
	neg.f64 	%fd631, %fd629;
	fma.rn.f64 	%fd632, %fd631, %fd630, 0d3FF0000000000000;
	fma.rn.f64 	%fd633, %fd632, %fd632, %fd632;
	fma.rn.f64 	%fd634, %fd633, %fd630, %fd630;
	mul.f64 	%fd635, %fd628, %fd634;
	fma.rn.f64 	%fd636, %fd628, %fd634, %fd635;
	mul.f64 	%fd637, %fd636, %fd636;
	fma.rn.f64 	%fd638, %fd637, 0d3EB1380B3AE80F1E, 0d3ED0EE258B7A8B04;
	fma.rn.f64 	%fd639, %fd638, %fd637, 0d3EF3B2669F02676F;
	fma.rn.f64 	%fd640, %fd639, %fd637, 0d3F1745CBA9AB0956;
	fma.rn.f64 	%fd641, %fd640, %fd637, 0d3F3C71C72D1B5154;
	fma.rn.f64 	%fd642, %fd641, %fd637, 0d3F624924923BE72D;
	fma.rn.f64 	%fd643, %fd642, %fd637, 0d3F8999999999A3C4;
	fma.rn.f64 	%fd644, %fd643, %fd637, 0d3FB5555555555554;
	sub.f64 	%fd645, %fd628, %fd636;
	add.f64 	%fd646, %fd645, %fd645;
	neg.f64 	%fd647, %fd636;
	fma.rn.f64 	%fd648, %fd647, %fd628, %fd646;
	mul.f64 	%fd649, %fd634, %fd648;
	mul.f64 	%fd650, %fd637, %fd644;
	fma.rn.f64 	%fd651, %fd650, %fd636, %fd649;
	xor.b32  	%r572, %r1118, -2147483648;
	mov.b32 	%r573, 1127219200;
	mov.b64 	%fd652, {%r572, %r573};
	sub.f64 	%fd653, %fd652, %fd25;
	fma.rn.f64 	%fd654, %fd653, 0d3FE62E42FEFA39EF, %fd636;
	fma.rn.f64 	%fd655, %fd653, 0dBFE62E42FEFA39EF, %fd654;
	sub.f64 	%fd656, %fd655, %fd636;
	sub.f64 	%fd657, %fd651, %fd656;
	fma.rn.f64 	%fd658, %fd653, 0d3C7ABC9E3B39803F, %fd657;
	add.f64 	%fd1912, %fd654, %fd658;
	bra.uni 	$L__BB2_139;
$L__BB2_138:
	fma.rn.f64 	%fd627, %fd1910, 0d7FF0000000000000, 0d7FF0000000000000;
	{
	.reg .b32 %temp; 
	mov.b64 	{%temp, %r564}, %fd1910;
	}
	and.b32  	%r565, %r564, 2147483647;
	setp.eq.s32 	%p134, %r565, 0;
	selp.f64 	%fd1912, 0dFFF0000000000000, %fd627, %p134;
$L__BB2_139:
	neg.f64 	%fd64, %fd50;
	setp.lt.f64 	%p137, %fd50, 0dC03E000000000000;
	or.pred  	%p138, %p137, %p127;
	selp.f64 	%fd1916, %fd64, 0d0000000000000000, %p137;
	@%p138 bra 	$L__BB2_150;
	fma.rn.f64 	%fd659, %fd64, 0d3FF71547652B82FE, 0d4338000000000000;
	{
	.reg .b32 %temp; 
	mov.b64 	{%r77, %temp}, %fd659;
	}
	mov.f64 	%fd660, 0dC338000000000000;
	add.rn.f64 	%fd661, %fd659, %fd660;
	fma.rn.f64 	%fd662, %fd661, 0dBFE62E42FEFA39EF, %fd64;
	fma.rn.f64 	%fd663, %fd661, 0dBC7ABC9E3B39803F, %fd662;
	fma.rn.f64 	%fd664, %fd663, 0d3E5ADE1569CE2BDF, 0d3E928AF3FCA213EA;
	fma.rn.f64 	%fd665, %fd664, %fd663, 0d3EC71DEE62401315;
	fma.rn.f64 	%fd666, %fd665, %fd663, 0d3EFA01997C89EB71;
	fma.rn.f64 	%fd667, %fd666, %fd663, 0d3F2A01A014761F65;
	fma.rn.f64 	%fd668, %fd667, %fd663, 0d3F56C16C1852B7AF;
	fma.rn.f64 	%fd669, %fd668, %fd663, 0d3F81111111122322;
	fma.rn.f64 	%fd670, %fd669, %fd663, 0d3FA55555555502A1;
	fma.rn.f64 	%fd671, %fd670, %fd663, 0d3FC5555555555511;
	fma.rn.f64 	%fd672, %fd671, %fd663, 0d3FE000000000000B;
	fma.rn.f64 	%fd673, %fd672, %fd663, 0d3FF0000000000000;
	fma.rn.f64 	%fd674, %fd673, %fd663, 0d3FF0000000000000;
	{
	.reg .b32 %temp; 
	mov.b64 	{%r78, %temp}, %fd674;
	}
	{
	.reg .b32 %temp; 
	mov.b64 	{%temp, %r79}, %fd674;
	}
	shl.b32 	%r574, %r77, 20;
	add.s32 	%r575, %r574, %r79;
	mov.b64 	%fd1913, {%r78, %r575};
	{
	.reg .b32 %temp; 
	mov.b64 	{%temp, %r576}, %fd64;
	}
	mov.b32 	%f33, %r576;
	abs.f32 	%f6, %f33;
	setp.lt.f32 	%p139, %f6, 0f4086232B;
	@%p139 bra 	$L__BB2_143;
	setp.gt.f64 	%p140, %fd50, 0d0000000000000000;
	mov.f64 	%fd675, 0d7FF0000000000000;
	sub.f64 	%fd676, %fd675, %fd50;
	selp.f64 	%fd1913, 0d0000000000000000, %fd676, %p140;
	setp.geu.f32 	%p141, %f6, 0f40874800;
	@%p141 bra 	$L__BB2_143;
	shr.u32 	%r577, %r77, 31;
	add.s32 	%r578, %r77, %r577;
	shr.s32 	%r579, %r578, 1;
	shl.b32 	%r580, %r579, 20;
	add.s32 	%r581, %r79, %r580;
	mov.b64 	%fd677, {%r78, %r581};
	sub.s32 	%r582, %r77, %r579;
	shl.b32 	%r583, %r582, 20;
	add.s32 	%r584, %r583, 1072693248;
	mov.b32 	%r585, 0;
	mov.b64 	%fd678, {%r585, %r584};
	mul.f64 	%fd1913, %fd678, %fd677;
$L__BB2_143:
	add.f64 	%fd1914, %fd1913, 0d3FF0000000000000;
	{
	.reg .b32 %temp; 
	mov.b64 	{%temp, %r1119}, %fd1914;
	}
	{
	.reg .b32 %temp; 
	mov.b64 	{%r1120, %temp}, %fd1914;
	}
	setp.gt.s32 	%p142, %r1119, 1048575;
	mov.b32 	%r1121, -1023;
	@%p142 bra 	$L__BB2_145;
	mul.f64 	%fd1914, %fd1914, 0d4350000000000000;
	{
	.reg .b32 %temp; 
	mov.b64 	{%temp, %r1119}, %fd1914;
	}
	{
	.reg .b32 %temp; 
	mov.b64 	{%r1120, %temp}, %fd1914;
	}
	mov.b32 	%r1121, -1077;
$L__BB2_145:
	add.s32 	%r588, %r1119, -1;
	setp.gt.u32 	%p143, %r588, 2146435070;
	@%p143 bra 	$L__BB2_149;
	shr.u32 	%r591, %r1119, 20;
	add.s32 	%r1122, %r1121, %r591;
	and.b32  	%r592, %r1119, 1048575;
	or.b32  	%r593, %r592, 1072693248;
	mov.b64 	%fd1915, {%r1120, %r593};
	setp.lt.u32 	%p145, %r593, 1073127583;
	@%p145 bra 	$L__BB2_148;
	{
	.reg .b32 %temp; 
	mov.b64 	{%r594, %temp}, %fd1915;
	}
	{
	.reg .b32 %temp; 
	mov.b64 	{%temp, %r595}, %fd1915;
	}
	add.s32 	%r596, %r595, -1048576;
	mov.b64 	%fd1915, {%r594, %r596};
	add.s32 	%r1122, %r1122, 1;
$L__BB2_148:
	add.f64 	%fd680, %fd1915, 0dBFF0000000000000;
	add.f64 	%fd681, %fd1915, 0d3FF0000000000000;
	rcp.approx.ftz.f64 	%fd682, %fd681;
	neg.f64 	%fd683, %fd681;
	fma.rn.f64 	%fd684, %fd683, %fd682, 0d3FF0000000000000;
	fma.rn.f64 	%fd685, %fd684, %fd684, %fd684;
	fma.rn.f64 	%fd686, %fd685, %fd682, %fd682;
	mul.f64 	%fd687, %fd680, %fd686;
	fma.rn.f64 	%fd688, %fd680, %fd686, %fd687;
	mul.f64 	%fd689, %fd688, %fd688;
	fma.rn.f64 	%fd690, %fd689, 0d3EB1380B3AE80F1E, 0d3ED0EE258B7A8B04;
	fma.rn.f64 	%fd691, %fd690, %fd689, 0d3EF3B2669F02676F;
	fma.rn.f64 	%fd692, %fd691, %fd689, 0d3F1745CBA9AB0956;
	fma.rn.f64 	%fd693, %fd692, %fd689, 0d3F3C71C72D1B5154;
	fma.rn.f64 	%fd694, %fd693, %fd689, 0d3F624924923BE72D;
	fma.rn.f64 	%fd695, %fd694, %fd689, 0d3F8999999999A3C4;
	fma.rn.f64 	%fd696, %fd695, %fd689, 0d3FB5555555555554;
	sub.f64 	%fd697, %fd680, %fd688;
	add.f64 	%fd698, %fd697, %fd697;
	neg.f64 	%fd699, %fd688;
	fma.rn.f64 	%fd700, %fd699, %fd680, %fd698;
	mul.f64 	%fd701, %fd686, %fd700;
	mul.f64 	%fd702, %fd689, %fd696;
	fma.rn.f64 	%fd703, %fd702, %fd688, %fd701;
	xor.b32  	%r597, %r1122, -2147483648;
	mov.b32 	%r598, 1127219200;
	mov.b64 	%fd704, {%r597, %r598};
	sub.f64 	%fd705, %fd704, %fd25;
	fma.rn.f64 	%fd706, %fd705, 0d3FE62E42FEFA39EF, %fd688;
	fma.rn.f64 	%fd707, %fd705, 0dBFE62E42FEFA39EF, %fd706;
	sub.f64 	%fd708, %fd707, %fd688;
	sub.f64 	%fd709, %fd703, %fd708;
	fma.rn.f64 	%fd710, %fd705, 0d3C7ABC9E3B39803F, %fd709;
	add.f64 	%fd1916, %fd706, %fd710;
	bra.uni 	$L__BB2_150;
$L__BB2_149:
	fma.rn.f64 	%fd679, %fd1914, 0d7FF0000000000000, 0d7FF0000000000000;
	{
	.reg .b32 %temp; 
	mov.b64 	{%temp, %r589}, %fd1914;
	}
	and.b32  	%r590, %r589, 2147483647;
	setp.eq.s32 	%p144, %r590, 0;
	selp.f64 	%fd1916, 0dFFF0000000000000, %fd679, %p144;
$L__BB2_150:
	sub.f64 	%fd711, %fd1912, %fd1916;
	add.f64 	%fd1917, %fd1917, %fd711;
$L__BB2_151:
	add.s64 	%rd1300, %rd1300, 1;
	setp.ne.s64 	%p146, %rd1300, %rd20;
	@%p146 bra 	$L__BB2_126;
	neg.f64 	%fd712, %fd1917;
	fma.rn.f64 	%fd713, %fd1917, 0dBFF71547652B82FE, 0d4338000000000000;
	{
	.reg .b32 %temp; 
	mov.b64 	{%r90, %temp}, %fd713;
	}
	mov.f64 	%fd714, 0dC338000000000000;
	add.rn.f64 	%fd715, %fd713, %fd714;
	fma.rn.f64 	%fd716, %fd715, 0dBFE62E42FEFA39EF, %fd712;
	fma.rn.f64 	%fd717, %fd715, 0dBC7ABC9E3B39803F, %fd716;
	fma.rn.f64 	%fd718, %fd717, 0d3E5ADE1569CE2BDF, 0d3E928AF3FCA213EA;
	fma.rn.f64 	%fd719, %fd718, %fd717, 0d3EC71DEE62401315;
	fma.rn.f64 	%fd720, %fd719, %fd717, 0d3EFA01997C89EB71;
	fma.rn.f64 	%fd721, %fd720, %fd717, 0d3F2A01A014761F65;
	fma.rn.f64 	%fd722, %fd721, %fd717, 0d3F56C16C1852B7AF;
	fma.rn.f64 	%fd723, %fd722, %fd717, 0d3F81111111122322;
	fma.rn.f64 	%fd724, %fd723, %fd717, 0d3FA55555555502A1;
	fma.rn.f64 	%fd725, %fd724, %fd717, 0d3FC5555555555511;
	fma.rn.f64 	%fd726, %fd725, %fd717, 0d3FE000000000000B;
	fma.rn.f64 	%fd727, %fd726, %fd717, 0d3FF0000000000000;
	fma.rn.f64 	%fd728, %fd727, %fd717, 0d3FF0000000000000;
	{
	.reg .b32 %temp; 
	mov.b64 	{%r91, %temp}, %fd728;
	}
	{
	.reg .b32 %temp; 
	mov.b64 	{%temp, %r92}, %fd728;
	}
	shl.b32 	%r599, %r90, 20;
	add.s32 	%r600, %r599, %r92;
	mov.b64 	%fd1918, {%r91, %r600};
	{
	.reg .b32 %temp; 
	mov.b64 	{%temp, %r601}, %fd712;
	}
	mov.b32 	%f34, %r601;
	abs.f32 	%f7, %f34;
	setp.lt.f32 	%p147, %f7, 0f4086232B;
	@%p147 bra 	$L__BB2_155;
	setp.gt.f64 	%p148, %fd1917, 0d0000000000000000;
	mov.f64 	%fd729, 0d7FF0000000000000;
	sub.f64 	%fd730, %fd729, %fd1917;
	selp.f64 	%fd1918, 0d0000000000000000, %fd730, %p148;
	setp.geu.f32 	%p149, %f7, 0f40874800;
	@%p149 bra 	$L__BB2_155;
	shr.u32 	%r602, %r90, 31;
	add.s32 	%r603, %r90, %r602;
	shr.s32 	%r604, %r603, 1;
	shl.b32 	%r605, %r604, 20;
	add.s32 	%r606, %r92, %r605;
	mov.b64 	%fd731, {%r91, %r606};
	sub.s32 	%r607, %r90, %r604;
	shl.b32 	%r608, %r607, 20;
	add.s32 	%r609, %r608, 1072693248;
	mov.b32 	%r610, 0;
	mov.b64 	%fd732, {%r610, %r609};
	mul.f64 	%fd1918, %fd732, %fd731;
$L__BB2_155:
	sub.f64 	%fd1951, %fd1951, %fd1918;
$L__BB2_156:
	cvt.s64.s32 	%rd116, %r21;
	setp.eq.s32 	%p150, %r21, 0;
	@%p150 bra 	$L__BB2_201;
	and.b32  	%r93, %r407, 7;
	and.b64  	%rd117, %rd20, 2147483632;
	add.s32 	%r94, %r6, -1;
	and.b32  	%r95, %r407, 3;
	add.s32 	%r96, %r93, -1;
	mov.b64 	%rd119, 0;
	bra.uni 	$L__BB2_159;
$L__BB2_158:
	add.s64 	%rd119, %rd119, 1;
	setp.eq.s64 	%p161, %rd119, %rd116;
	@%p161 bra 	$L__BB2_201;
$L__BB2_159:
	setp.lt.u32 	%p151, %r407, 16;
	mul.lo.s64 	%rd120, %rd119, %rd20;
	mov.b16 	%rs633, 0;
	mov.b64 	%rd1304, 0;
	@%p151 bra 	$L__BB2_162;
	mov.b16 	%rs633, 0;
	mov.b64 	%rd1302, 0;
$L__BB2_161:
	.pragma "nounroll";
	add.s64 	%rd687, %rd8, %rd1302;
	ld.local.u8 	%rs153, [%rd687];
	add.s64 	%rd688, %rd1302, %rd120;
	add.s64 	%rd689, %rd4, %rd688;
	ld.global.nc.u8 	%rs154, [%rd689];
	cvt.u16.u8 	%rs155, %rs154;
	mul.lo.s16 	%rs156, %rs155, %rs153;
	xor.b16  	%rs157, %rs156, %rs633;
	ld.local.u8 	%rs158, [%rd687+1];
	ld.global.nc.u8 	%rs159, [%rd689+1];
	cvt.u16.u8 	%rs160, %rs159;
	mul.lo.s16 	%rs161, %rs160, %rs158;
	xor.b16  	%rs162, %rs161, %rs157;
	ld.local.u8 	%rs163, [%rd687+2];
	ld.global.nc.u8 	%rs164, [%rd689+2];
	cvt.u16.u8 	%rs165, %rs164;
	mul.lo.s16 	%rs166, %rs165, %rs163;
	xor.b16  	%rs167, %rs166, %rs162;
	ld.local.u8 	%rs168, [%rd687+3];
	ld.global.nc.u8 	%rs169, [%rd689+3];
	cvt.u16.u8 	%rs170, %rs169;
	mul.lo.s16 	%rs171, %rs170, %rs168;
	xor.b16  	%rs172, %rs171, %rs167;
	ld.local.u8 	%rs173, [%rd687+4];
	ld.global.nc.u8 	%rs174, [%rd689+4];
	cvt.u16.u8 	%rs175, %rs174;
	mul.lo.s16 	%rs176, %rs175, %rs173;
	xor.b16  	%rs177, %rs176, %rs172;
	ld.local.u8 	%rs178, [%rd687+5];
	ld.global.nc.u8 	%rs179, [%rd689+5];
	cvt.u16.u8 	%rs180, %rs179;
	mul.lo.s16 	%rs181, %rs180, %rs178;
	xor.b16  	%rs182, %rs181, %rs177;
	ld.local.u8 	%rs183, [%rd687+6];
	ld.global.nc.u8 	%rs184, [%rd689+6];
	cvt.u16.u8 	%rs185, %rs184;
	mul.lo.s16 	%rs186, %rs185, %rs183;
	xor.b16  	%rs187, %rs186, %rs182;
	ld.local.u8 	%rs188, [%rd687+7];
	ld.global.nc.u8 	%rs189, [%rd689+7];
	cvt.u16.u8 	%rs190, %rs189;
	mul.lo.s16 	%rs191, %rs190, %rs188;
	xor.b16  	%rs192, %rs191, %rs187;
	ld.local.u8 	%rs193, [%rd687+8];
	ld.global.nc.u8 	%rs194, [%rd689+8];
	cvt.u16.u8 	%rs195, %rs194;
	mul.lo.s16 	%rs196, %rs195, %rs193;
	xor.b16  	%rs197, %rs196, %rs192;
	ld.local.u8 	%rs198, [%rd687+9];
	ld.global.nc.u8 	%rs199, [%rd689+9];
	cvt.u16.u8 	%rs200, %rs199;
	mul.lo.s16 	%rs201, %rs200, %rs198;
	xor.b16  	%rs202, %rs201, %rs197;
	ld.local.u8 	%rs203, [%rd687+10];
	ld.global.nc.u8 	%rs204, [%rd689+10];
	cvt.u16.u8 	%rs205, %rs204;
	mul.lo.s16 	%rs206, %rs205, %rs203;
	xor.b16  	%rs207, %rs206, %rs202;
	ld.local.u8 	%rs208, [%rd687+11];
	ld.global.nc.u8 	%rs209, [%rd689+11];
	cvt.u16.u8 	%rs210, %rs209;
	mul.lo.s16 	%rs211, %rs210, %rs208;
	xor.b16  	%rs212, %rs211, %rs207;
	ld.local.u8 	%rs213, [%rd687+12];
	ld.global.nc.u8 	%rs214, [%rd689+12];
	cvt.u16.u8 	%rs215, %rs214;
	mul.lo.s16 	%rs216, %rs215, %rs213;
	xor.b16  	%rs217, %rs216, %rs212;
	ld.local.u8 	%rs218, [%rd687+13];
	ld.global.nc.u8 	%rs219, [%rd689+13];
	cvt.u16.u8 	%rs220, %rs219;
	mul.lo.s16 	%rs221, %rs220, %rs218;
	xor.b16  	%rs222, %rs221, %rs217;
	ld.local.u8 	%rs223, [%rd687+14];
	ld.global.nc.u8 	%rs224, [%rd689+14];
	cvt.u16.u8 	%rs225, %rs224;
	mul.lo.s16 	%rs226, %rs225, %rs223;
	xor.b16  	%rs227, %rs226, %rs222;
	ld.local.u8 	%rs228, [%rd687+15];
	ld.global.nc.u8 	%rs229, [%rd689+15];
	cvt.u16.u8 	%rs230, %rs229;
	mul.lo.s16 	%rs231, %rs230, %rs228;
	xor.b16  	%rs633, %rs231, %rs227;
	add.s64 	%rd1302, %rd1302, 16;
	setp.ne.s64 	%p152, %rd1302, %rd117;
	mov.u64 	%rd1304, %rd117;
	@%p152 bra 	$L__BB2_161;
$L__BB2_162:
	@%p117 bra 	$L__BB2_172;
	setp.lt.u32 	%p154, %r94, 7;
	@%p154 bra 	$L__BB2_165;
	add.s64 	%rd690, %rd8, %rd1304;
	ld.local.u8 	%rs233, [%rd690];
	add.s64 	%rd691, %rd1304, %rd120;
	add.s64 	%rd692, %rd4, %rd691;
	ld.global.nc.u8 	%rs234, [%rd692];
	cvt.u16.u8 	%rs235, %rs234;
	mul.lo.s16 	%rs236, %rs235, %rs233;
	ld.local.u8 	%rs237, [%rd690+1];
	ld.global.nc.u8 	%rs238, [%rd692+1];
	cvt.u16.u8 	%rs239, %rs238;
	mul.lo.s16 	%rs240, %rs239, %rs237;
	xor.b16  	%rs241, %rs236, %rs240;
	ld.local.u8 	%rs242, [%rd690+2];
	ld.global.nc.u8 	%rs243, [%rd692+2];
	cvt.u16.u8 	%rs244, %rs243;
	mul.lo.s16 	%rs245, %rs244, %rs242;
	xor.b16  	%rs246, %rs241, %rs245;
	ld.local.u8 	%rs247, [%rd690+3];
	ld.global.nc.u8 	%rs248, [%rd692+3];
	cvt.u16.u8 	%rs249, %rs248;
	mul.lo.s16 	%rs250, %rs249, %rs247;
	xor.b16  	%rs251, %rs246, %rs250;
	ld.local.u8 	%rs252, [%rd690+4];
	ld.global.nc.u8 	%rs253, [%rd692+4];
	cvt.u16.u8 	%rs254, %rs253;
	mul.lo.s16 	%rs255, %rs254, %rs252;
	xor.b16  	%rs256, %rs251, %rs255;
	ld.local.u8 	%rs257, [%rd690+5];
	ld.global.nc.u8 	%rs258, [%rd692+5];
	cvt.u16.u8 	%rs259, %rs258;
	mul.lo.s16 	%rs260, %rs259, %rs257;
	xor.b16  	%rs261, %rs256, %rs260;
	ld.local.u8 	%rs262, [%rd690+6];
	ld.global.nc.u8 	%rs263, [%rd692+6];
	cvt.u16.u8 	%rs264, %rs263;
	mul.lo.s16 	%rs265, %rs264, %rs262;
	xor.b16  	%rs266, %rs261, %rs265;
	ld.local.u8 	%rs267, [%rd690+7];
	ld.global.nc.u8 	%rs268, [%rd692+7];
	cvt.u16.u8 	%rs269, %rs268;
	mul.lo.s16 	%rs270, %rs269, %rs267;
	xor.b16  	%rs271, %rs266, %rs270;
	xor.b16  	%rs633, %rs271, %rs633;
	add.s64 	%rd1304, %rd1304, 8;
$L__BB2_165:
	setp.eq.s32 	%p155, %r93, 0;
	@%p155 bra 	$L__BB2_172;
	setp.lt.u32 	%p156, %r96, 3;
	@%p156 bra 	$L__BB2_168;
	add.s64 	%rd693, %rd8, %rd1304;
	ld.local.u8 	%rs273, [%rd693];
	add.s64 	%rd694, %rd1304, %rd120;
	add.s64 	%rd695, %rd4, %rd694;
	ld.global.nc.u8 	%rs274, [%rd695];
	cvt.u16.u8 	%rs275, %rs274;
	mul.lo.s16 	%rs276, %rs275, %rs273;
	ld.local.u8 	%rs277, [%rd693+1];
	ld.global.nc.u8 	%rs278, [%rd695+1];
	cvt.u16.u8 	%rs279, %rs278;
	mul.lo.s16 	%rs280, %rs279, %rs277;
	xor.b16  	%rs281, %rs276, %rs280;
	ld.local.u8 	%rs282, [%rd693+2];
	ld.global.nc.u8 	%rs283, [%rd695+2];
	cvt.u16.u8 	%rs284, %rs283;
	mul.lo.s16 	%rs285, %rs284, %rs282;
	xor.b16  	%rs286, %rs281, %rs285;
	ld.local.u8 	%rs287, [%rd693+3];
	ld.global.nc.u8 	%rs288, [%rd695+3];
	cvt.u16.u8 	%rs289, %rs288;
	mul.lo.s16 	%rs290, %rs289, %rs287;
	xor.b16  	%rs291, %rs286, %rs290;
	xor.b16  	%rs633, %rs291, %rs633;
	add.s64 	%rd1304, %rd1304, 4;
$L__BB2_168:
	setp.eq.s32 	%p157, %r95, 0;
	@%p157 bra 	$L__BB2_172;
	setp.eq.s32 	%p158, %r95, 1;
	add.s64 	%rd128, %rd8, %rd1304;
	ld.local.u8 	%rs292, [%rd128];
	add.s64 	%rd696, %rd1304, %rd120;
	add.s64 	%rd129, %rd4, %rd696;
	ld.global.nc.u8 	%rs293, [%rd129];
	cvt.u16.u8 	%rs294, %rs293;
	mul.lo.s16 	%rs295, %rs294, %rs292;
	xor.b16  	%rs633, %rs295, %rs633;
	@%p158 bra 	$L__BB2_172;
	setp.eq.s32 	%p159, %r95, 2;
	ld.local.u8 	%rs296, [%rd128+1];
	ld.global.nc.u8 	%rs297, [%rd129+1];
	cvt.u16.u8 	%rs298, %rs297;
	mul.lo.s16 	%rs299, %rs298, %rs296;
	xor.b16  	%rs633, %rs299, %rs633;
	@%p159 bra 	$L__BB2_172;
	ld.local.u8 	%rs300, [%rd128+2];
	ld.global.nc.u8 	%rs301, [%rd129+2];
	cvt.u16.u8 	%rs302, %rs301;
	mul.lo.s16 	%rs303, %rs302, %rs300;
	xor.b16  	%rs633, %rs303, %rs633;
$L__BB2_172:
	and.b16  	%rs304, %rs633, 255;
	setp.eq.s16 	%p160, %rs304, 1;
	mov.b64 	%rd1387, 0;
	@%p160 bra 	$L__BB2_173;
	bra.uni 	$L__BB2_158;
$L__BB2_173:
	setp.eq.s64 	%p207, %rd426, 0;
	selp.b64 	%rd147, 2147483647, %rd426, %p207;
	setp.ge.u64 	%p208, %rd1387, %rd19;
	setp.lt.u64 	%p209, %rd147, 2;
	mov.f64 	%fd1972, 0d3FF0000000000000;
	or.pred  	%p210, %p208, %p209;
	@%p210 bra 	$L__BB2_487;
	cvt.rn.f64.u32 	%fd912, %r1114;
	add.f64 	%fd913, %fd45, %fd912;
	fma.rn.f64 	%fd131, %fd913, 0d4000000000000000, 0d3FF0000000000000;
	{
	.reg .b32 %temp; 
	mov.b64 	{%temp, %r688}, %fd131;
	}
	mov.f64 	%fd914, 0d4000000000000000;
	{
	.reg .b32 %temp; 
	mov.b64 	{%temp, %r689}, %fd914;
	}
	and.b32  	%r690, %r689, 2146435072;
	setp.eq.s32 	%p211, %r690, 1062207488;
	{ // callseq 4, 0
	.param .b64 param0;
	st.param.f64 	[param0], %fd131;
	.param .b64 param1;
	st.param.f64 	[param1], 0d4000000000000000;
	.param .b64 retval0;
	call.uni (retval0), 
	__internal_accurate_pow, 
	(
	param0, 
	param1
	);
	ld.param.f64 	%fd915, [retval0];
	} // callseq 4
	setp.lt.s32 	%p213, %r688, 0;
	neg.f64 	%fd917, %fd915;
	selp.f64 	%fd918, %fd917, %fd915, %p211;
	selp.f64 	%fd919, %fd918, %fd915, %p213;
	setp.eq.f64 	%p214, %fd131, 0d0000000000000000;
	selp.b32 	%r691, %r688, 0, %p211;
	setp.lt.s32 	%p215, %r689, 0;
	or.b32  	%r692, %r691, 2146435072;
	selp.b32 	%r693, %r692, %r691, %p215;
	mov.b32 	%r694, 0;
	mov.b64 	%fd920, {%r694, %r693};
	add.f64 	%fd921, %fd131, 0d4000000000000000;
	{
	.reg .b32 %temp; 
	mov.b64 	{%temp, %r695}, %fd921;
	}
	and.b32  	%r696, %r695, 2146435072;
	setp.eq.s32 	%p216, %r696, 2146435072;
	setp.eq.f64 	%p217, %fd131, 0d7FF0000000000000;
	selp.b32 	%r697, 0, 2146435072, %p215;
	and.b32  	%r698, %r689, 2147483647;
	setp.ne.s32 	%p218, %r698, 1071644672;
	and.pred  	%p219, %p211, %p218;
	or.b32  	%r699, %r697, -2147483648;
	selp.b32 	%r700, %r699, %r697, %p219;
	selp.b32 	%r701, %r700, %r697, %p213;
	mov.b64 	%fd922, {%r694, %r701};
	setp.eq.f64 	%p221, %fd131, 0d3FF0000000000000;
	and.b32  	%r702, %r410, 255;
	setp.eq.s32 	%p222, %r702, 1;
	selp.s64 	%rd724, -1, 0, %p222;
	add.s64 	%rd148, %rd724, %rd116;
	cvt.rn.f64.u64 	%fd923, %rd148;
	neg.f64 	%fd924, %fd923;
	{
	.reg .b32 %temp; 
	mov.b64 	{%temp, %r703}, %fd924;
	}
	shr.u32 	%r704, %r703, 20;
	and.b32  	%r705, %r704, 2047;
	add.s32 	%r706, %r705, -1012;
	mov.b64 	%rd725, %fd924;
	shl.b64 	%rd726, %rd725, %r706;
	setp.eq.s64 	%p223, %rd726, -9223372036854775808;
	and.pred  	%p1, %p215, %p223;
	cvt.rzi.f64.f64 	%fd925, %fd924;
	setp.neu.f64 	%p224, %fd925, %fd924;
	and.pred  	%p2, %p215, %p224;
	max.u64 	%rd149, %rd116, 1;
	cvt.u64.u32 	%rd728, %r6;
	add.s64 	%rd150, %rd728, -1;
	and.b32  	%r707, %r407, 7;
	cvt.u64.u32 	%rd729, %r707;
	add.s64 	%rd151, %rd729, -1;
	selp.f64 	%fd927, %fd920, %fd919, %p214;
	selp.f64 	%fd928, %fd922, %fd927, %p216;
	selp.f64 	%fd929, %fd928, %fd927, %p217;
	selp.f64 	%fd133, 0d3FF0000000000000, %fd929, %p221;
	and.b64  	%rd152, %rd20, 2147483632;
	and.b64  	%rd153, %rd728, 7;
	and.b64  	%rd154, %rd729, 3;
	cvt.rn.f64.u64 	%fd134, %rd147;
	mov.f64 	%fd1972, 0d3FF0000000000000;
	mov.u32 	%r1131, %r1114;
$L__BB2_175:
	add.s32 	%r1131, %r1131, 1;
	shl.b32 	%r708, %r1131, 3;
	cvt.rn.f64.u32 	%fd930, %r708;
	sub.f64 	%fd137, %fd133, %fd930;
	setp.ltu.f64 	%p225, %fd137, 0d0000000000000000;
	@%p225 bra 	$L__BB2_486;
	setp.eq.s32 	%p226, %r410, 1;
	sqrt.rn.f64 	%fd931, %fd137;
	sub.f64 	%fd932, %fd131, %fd931;
	mul.f64 	%fd933, %fd932, 0d3FE0000000000000;
	cvt.rpi.f64.f64 	%fd934, %fd933;
	cvt.rzi.s32.f64 	%r709, %fd934;
	max.s32 	%r711, %r709, 1;
	and.b32  	%r712, %r711, 1;
	setp.ne.s32 	%p227, %r712, %r35;
	and.pred  	%p228, %p226, %p227;
	selp.u32 	%r714, 1, 0, %p228;
	add.s32 	%r1132, %r711, %r714;
	setp.gt.s32 	%p229, %r1132, %r407;
	@%p229 bra 	$L__BB2_486;
$L__BB2_177:
	mul.lo.s32 	%r715, %r1132, %r1114;
	sub.s32 	%r130, %r1131, %r715;
	mad.lo.s32 	%r131, %r1132, %r1132, %r1132;
	shr.u32 	%r716, %r131, 1;
	setp.lt.s32 	%p230, %r130, %r716;
	@%p230 bra 	$L__BB2_486;
	shr.u32 	%r717, %r131, 31;
	add.s32 	%r718, %r131, %r717;
	shr.s32 	%r719, %r718, 1;
	sub.s32 	%r132, %r130, %r719;
	sub.s32 	%r133, %r407, %r1132;
	cvt.u64.u32 	%rd157, %r1132;
	and.b64  	%rd158, %rd157, 15;
	setp.lt.u32 	%p231, %r1132, 16;
	mov.b64 	%rd1316, 0;
	@%p231 bra 	$L__BB2_229;
	and.b64  	%rd1316, %rd157, 2147483632;
	mov.b64 	%rd1319, 0;
	bra.uni 	$L__BB2_228;
$L__BB2_180:
	mov.b64 	%rd1308, 0;
	@%p115 bra 	$L__BB2_183;
	and.b64  	%rd1308, %rd20, 2147483632;
	mov.b64 	%rd1307, 0;
$L__BB2_182:
	.pragma "nounroll";
	add.s64 	%rd704, %rd8, %rd1307;
	ld.local.u8 	%rs306, [%rd704];
	cvt.rn.f64.u16 	%fd838, %rs306;
	shl.b64 	%rd705, %rd1307, 3;
	add.s64 	%rd706, %rd13, %rd705;
	st.local.f64 	[%rd706], %fd838;
	ld.local.u8 	%rs307, [%rd704+1];
	cvt.rn.f64.u16 	%fd839, %rs307;
	st.local.f64 	[%rd706+8], %fd839;
	ld.local.u8 	%rs308, [%rd704+2];
	cvt.rn.f64.u16 	%fd840, %rs308;
	st.local.f64 	[%rd706+16], %fd840;
	ld.local.u8 	%rs309, [%rd704+3];
	cvt.rn.f64.u16 	%fd841, %rs309;
	st.local.f64 	[%rd706+24], %fd841;
	ld.local.u8 	%rs310, [%rd704+4];
	cvt.rn.f64.u16 	%fd842, %rs310;
	st.local.f64 	[%rd706+32], %fd842;
	ld.local.u8 	%rs311, [%rd704+5];
	cvt.rn.f64.u16 	%fd843, %rs311;
	st.local.f64 	[%rd706+40], %fd843;
	ld.local.u8 	%rs312, [%rd704+6];
	cvt.rn.f64.u16 	%fd844, %rs312;
	st.local.f64 	[%rd706+48], %fd844;
	ld.local.u8 	%rs313, [%rd704+7];
	cvt.rn.f64.u16 	%fd845, %rs313;
	st.local.f64 	[%rd706+56], %fd845;
	ld.local.u8 	%rs314, [%rd704+8];
	cvt.rn.f64.u16 	%fd846, %rs314;
	st.local.f64 	[%rd706+64], %fd846;
	ld.local.u8 	%rs315, [%rd704+9];
	cvt.rn.f64.u16 	%fd847, %rs315;
	st.local.f64 	[%rd706+72], %fd847;
	ld.local.u8 	%rs316, [%rd704+10];
	cvt.rn.f64.u16 	%fd848, %rs316;
	st.local.f64 	[%rd706+80], %fd848;
	ld.local.u8 	%rs317, [%rd704+11];
	cvt.rn.f64.u16 	%fd849, %rs317;
	st.local.f64 	[%rd706+88], %fd849;
	ld.local.u8 	%rs318, [%rd704+12];
	cvt.rn.f64.u16 	%fd850, %rs318;
	st.local.f64 	[%rd706+96], %fd850;
	ld.local.u8 	%rs319, [%rd704+13];
	cvt.rn.f64.u16 	%fd851, %rs319;
	st.local.f64 	[%rd706+104], %fd851;
	ld.local.u8 	%rs320, [%rd704+14];
	cvt.rn.f64.u16 	%fd852, %rs320;
	st.local.f64 	[%rd706+112], %fd852;
	ld.local.u8 	%rs321, [%rd704+15];
	cvt.rn.f64.u16 	%fd853, %rs321;
	st.local.f64 	[%rd706+120], %fd853;
	add.s64 	%rd1307, %rd1307, 16;
	setp.ne.s64 	%p184, %rd1307, %rd1308;
	@%p184 bra 	$L__BB2_182;
$L__BB2_183:
	@%p117 bra 	$L__BB2_192;
	and.b64  	%rd136, %rd20, 7;
	setp.lt.u64 	%p186, %rd21, 8;
	@%p186 bra 	$L__BB2_186;
	add.s64 	%rd707, %rd8, %rd1308;
	ld.local.u8 	%rs322, [%rd707];
	cvt.rn.f64.u16 	%fd854, %rs322;
	shl.b64 	%rd708, %rd1308, 3;
	add.s64 	%rd709, %rd13, %rd708;
	st.local.f64 	[%rd709], %fd854;
	ld.local.u8 	%rs323, [%rd707+1];
	cvt.rn.f64.u16 	%fd855, %rs323;
	st.local.f64 	[%rd709+8], %fd855;
	ld.local.u8 	%rs324, [%rd707+2];
	cvt.rn.f64.u16 	%fd856, %rs324;
	st.local.f64 	[%rd709+16], %fd856;
	ld.local.u8 	%rs325, [%rd707+3];
	cvt.rn.f64.u16 	%fd857, %rs325;
	st.local.f64 	[%rd709+24], %fd857;
	ld.local.u8 	%rs326, [%rd707+4];
	cvt.rn.f64.u16 	%fd858, %rs326;
	st.local.f64 	[%rd709+32], %fd858;
	ld.local.u8 	%rs327, [%rd707+5];
	cvt.rn.f64.u16 	%fd859, %rs327;
	st.local.f64 	[%rd709+40], %fd859;
	ld.local.u8 	%rs328, [%rd707+6];
	cvt.rn.f64.u16 	%fd860, %rs328;
	st.local.f64 	[%rd709+48], %fd860;
	ld.local.u8 	%rs329, [%rd707+7];
	cvt.rn.f64.u16 	%fd861, %rs329;
	st.local.f64 	[%rd709+56], %fd861;
	add.s64 	%rd1308, %rd1308, 8;
$L__BB2_186:
	setp.eq.s64 	%p187, %rd136, 0;
	@%p187 bra 	$L__BB2_192;
	and.b64  	%rd139, %rd20, 3;
	setp.lt.u64 	%p188, %rd136, 4;
	@%p188 bra 	$L__BB2_189;
	add.s64 	%rd710, %rd8, %rd1308;
	ld.local.u8 	%rs330, [%rd710];
	cvt.rn.f64.u16 	%fd862, %rs330;
	shl.b64 	%rd711, %rd1308, 3;
	add.s64 	%rd712, %rd13, %rd711;
	st.local.f64 	[%rd712], %fd862;
	ld.local.u8 	%rs331, [%rd710+1];
	cvt.rn.f64.u16 	%fd863, %rs331;
	st.local.f64 	[%rd712+8], %fd863;
	ld.local.u8 	%rs332, [%rd710+2];
	cvt.rn.f64.u16 	%fd864, %rs332;
	st.local.f64 	[%rd712+16], %fd864;
	ld.local.u8 	%rs333, [%rd710+3];
	cvt.rn.f64.u16 	%fd865, %rs333;
	st.local.f64 	[%rd712+24], %fd865;
	add.s64 	%rd1308, %rd1308, 4;
$L__BB2_189:
	setp.eq.s64 	%p189, %rd139, 0;
	@%p189 bra 	$L__BB2_192;
	mov.b64 	%rd1312, 0;
$L__BB2_191:
	.pragma "nounroll";
	add.s64 	%rd714, %rd8, %rd1308;
	ld.local.u8 	%rs334, [%rd714];
	cvt.rn.f64.u16 	%fd866, %rs334;
	shl.b64 	%rd715, %rd1308, 3;
	add.s64 	%rd716, %rd13, %rd715;
	st.local.f64 	[%rd716], %fd866;
	add.s64 	%rd1308, %rd1308, 1;
	add.s64 	%rd1312, %rd1312, 1;
	setp.ne.s64 	%p190, %rd1312, %rd139;
	@%p190 bra 	$L__BB2_191;
$L__BB2_192:
	st.local.f64 	[%rd1406], %fd1929;
	st.local.f64 	[%rd1406+8], %fd1929;
	mov.b64 	%rd717, 4607182418800017408;
	st.local.u64 	[%rd1406+16], %rd717;
	neg.f64 	%fd867, %fd1929;
	fma.rn.f64 	%fd868, %fd1929, 0dBFF71547652B82FE, 0d4338000000000000;
	{
	.reg .b32 %temp; 
	mov.b64 	{%r123, %temp}, %fd868;
	}
	mov.f64 	%fd869, 0dC338000000000000;
	add.rn.f64 	%fd870, %fd868, %fd869;
	fma.rn.f64 	%fd871, %fd870, 0dBFE62E42FEFA39EF, %fd867;
	fma.rn.f64 	%fd872, %fd870, 0dBC7ABC9E3B39803F, %fd871;
	fma.rn.f64 	%fd873, %fd872, 0d3E5ADE1569CE2BDF, 0d3E928AF3FCA213EA;
	fma.rn.f64 	%fd874, %fd873, %fd872, 0d3EC71DEE62401315;
	fma.rn.f64 	%fd875, %fd874, %fd872, 0d3EFA01997C89EB71;
	fma.rn.f64 	%fd876, %fd875, %fd872, 0d3F2A01A014761F65;
	fma.rn.f64 	%fd877, %fd876, %fd872, 0d3F56C16C1852B7AF;
	fma.rn.f64 	%fd878, %fd877, %fd872, 0d3F81111111122322;
	fma.rn.f64 	%fd879, %fd878, %fd872, 0d3FA55555555502A1;
	fma.rn.f64 	%fd880, %fd879, %fd872, 0d3FC5555555555511;
	fma.rn.f64 	%fd881, %fd880, %fd872, 0d3FE000000000000B;
	fma.rn.f64 	%fd882, %fd881, %fd872, 0d3FF0000000000000;
	fma.rn.f64 	%fd883, %fd882, %fd872, 0d3FF0000000000000;
	{
	.reg .b32 %temp; 
	mov.b64 	{%r124, %temp}, %fd883;
	}
	{
	.reg .b32 %temp; 
	mov.b64 	{%temp, %r125}, %fd883;
	}
	shl.b32 	%r661, %r123, 20;
	add.s32 	%r662, %r661, %r125;
	mov.b64 	%fd1931, {%r124, %r662};
	{
	.reg .b32 %temp; 
	mov.b64 	{%temp, %r663}, %fd867;
	}
	mov.b32 	%f37, %r663;
	abs.f32 	%f10, %f37;
	setp.lt.f32 	%p191, %f10, 0f4086232B;
	mov.f64 	%fd1930, %fd1931;
	@%p191 bra 	$L__BB2_195;
	setp.gt.f64 	%p192, %fd1929, 0d0000000000000000;
	mov.f64 	%fd884, 0d7FF0000000000000;
	sub.f64 	%fd885, %fd884, %fd1929;
	selp.f64 	%fd1930, 0d0000000000000000, %fd885, %p192;
	setp.geu.f32 	%p193, %f10, 0f40874800;
	@%p193 bra 	$L__BB2_195;
	shr.u32 	%r664, %r123, 31;
	add.s32 	%r665, %r123, %r664;
	shr.s32 	%r666, %r665, 1;
	shl.b32 	%r667, %r666, 20;
	add.s32 	%r668, %r125, %r667;
	mov.b64 	%fd886, {%r124, %r668};
	sub.s32 	%r669, %r123, %r666;
	shl.b32 	%r670, %r669, 20;
	add.s32 	%r671, %r670, 1072693248;
	mov.b32 	%r672, 0;
	mov.b64 	%fd887, {%r672, %r671};
	mul.f64 	%fd1930, %fd887, %fd886;
$L__BB2_195:
	setp.ne.s32 	%p194, %r410, 1;
	add.f64 	%fd888, %fd1930, 0d0000000000000000;
	and.b32  	%r673, %r410, 255;
	setp.eq.s32 	%p195, %r673, 1;
	selp.s64 	%rd718, -1, 0, %p195;
	add.s64 	%rd719, %rd718, %rd116;
	cvt.rn.f64.u64 	%fd889, %rd719;
	neg.f64 	%fd890, %fd889;
	mov.f64 	%fd892, 0d4000000000000000;
	{
	.reg .b32 %temp; 
	mov.b64 	{%temp, %r674}, %fd892;
	}
	{
	.reg .b32 %temp; 
	mov.b64 	{%temp, %r675}, %fd890;
	}
	shr.u32 	%r676, %r675, 20;
	and.b32  	%r677, %r676, 2047;
	add.s32 	%r678, %r677, -1012;
	mov.b64 	%rd720, %fd890;
	shl.b64 	%rd721, %rd720, %r678;
	setp.eq.s64 	%p196, %rd721, -9223372036854775808;
	{ // callseq 3, 0
	.param .b64 param0;
	st.param.f64 	[param0], 0d4000000000000000;
	.param .b64 param1;
	st.param.f64 	[param1], %fd890;
	.param .b64 retval0;
	call.uni (retval0), 
	__internal_accurate_pow, 
	(
	param0, 
	param1
	);
	ld.param.f64 	%fd893, [retval0];
	} // callseq 3
	setp.lt.s32 	%p197, %r674, 0;
	neg.f64 	%fd895, %fd893;
	selp.f64 	%fd896, %fd895, %fd893, %p196;
	selp.f64 	%fd897, %fd896, %fd893, %p197;
	cvt.rzi.f64.f64 	%fd898, %fd890;
	setp.neu.f64 	%p198, %fd898, %fd890;
	selp.f64 	%fd900, 0dFFF8000000000000, %fd897, %p198;
	selp.f64 	%fd901, %fd900, %fd897, %p197;
	setp.eq.s64 	%p199, %rd719, 0;
	selp.f64 	%fd902, 0d3FF0000000000000, %fd901, %p199;
	mul.f64 	%fd1978, %fd1951, %fd902;
	add.f64 	%fd903, %fd888, %fd1978;
	setp.gt.f64 	%p200, %fd903, 0d3E112E0BE826D695;
	div.rn.f64 	%fd904, %fd888, %fd903;
	selp.f64 	%fd124, %fd904, 0d3FF0000000000000, %p200;
	st.local.f64 	[%rd1406+24], %fd124;
	@%p194 bra 	$L__BB2_200;
	@%p191 bra 	$L__BB2_199;
	setp.gt.f64 	%p202, %fd1929, 0d0000000000000000;
	mov.f64 	%fd905, 0d7FF0000000000000;
	sub.f64 	%fd906, %fd905, %fd1929;
	selp.f64 	%fd1931, 0d0000000000000000, %fd906, %p202;
	setp.geu.f32 	%p203, %f10, 0f40874800;
	@%p203 bra 	$L__BB2_199;
	shr.u32 	%r679, %r123, 31;
	add.s32 	%r680, %r123, %r679;
	shr.s32 	%r681, %r680, 1;
	shl.b32 	%r682, %r681, 20;
	add.s32 	%r683, %r125, %r682;
	mov.b64 	%fd907, {%r124, %r683};
	sub.s32 	%r684, %r123, %r681;
	shl.b32 	%r685, %r684, 20;
	add.s32 	%r686, %r685, 1072693248;
	mov.b32 	%r687, 0;
	mov.b64 	%fd908, {%r687, %r686};
	mul.f64 	%fd1931, %fd908, %fd907;
$L__BB2_199:
	sub.f64 	%fd1951, %fd1951, %fd1931;
$L__BB2_200:
	setp.gt.f64 	%p204, %fd124, %fd338;
	setp.eq.s32 	%p205, %r409, 1;
	or.pred  	%p206, %p205, %p204;
	mov.b64 	%rd1387, 1;
	mov.f64 	%fd1972, 0d3FF0000000000000;
	mov.f64 	%fd1977, %fd1972;
	@%p206 bra 	$L__BB2_488;
	bra.uni 	$L__BB2_173;
$L__BB2_201:
	mov.b64 	%rd1306, 0;
	mov.f64 	%fd1929, %fd1903;
$L__BB2_202:
	add.s64 	%rd699, %rd7, %rd1306;
	ld.local.u8 	%rs305, [%rd699];
	setp.ne.s16 	%p162, %rs305, 1;
	@%p162 bra 	$L__BB2_227;
	shl.b64 	%rd700, %rd1306, 3;
	add.s64 	%rd701, %rd1405, %rd700;
	ld.local.f64 	%fd88, [%rd701];
	setp.gt.f64 	%p163, %fd88, 0d403E000000000000;
	mov.f64 	%fd1924, %fd88;
	@%p163 bra 	$L__BB2_215;
	setp.lt.f64 	%p164, %fd88, 0dC03E000000000000;
	mov.f64 	%fd1924, 0d0000000000000000;
	@%p164 bra 	$L__BB2_215;
	fma.rn.f64 	%fd734, %fd88, 0d3FF71547652B82FE, 0d4338000000000000;
	{
	.reg .b32 %temp; 
	mov.b64 	{%r97, %temp}, %fd734;
	}
	mov.f64 	%fd735, 0dC338000000000000;
	add.rn.f64 	%fd736, %fd734, %fd735;
	fma.rn.f64 	%fd737, %fd736, 0dBFE62E42FEFA39EF, %fd88;
	fma.rn.f64 	%fd738, %fd736, 0dBC7ABC9E3B39803F, %fd737;
	fma.rn.f64 	%fd739, %fd738, 0d3E5ADE1569CE2BDF, 0d3E928AF3FCA213EA;
	fma.rn.f64 	%fd740, %fd739, %fd738, 0d3EC71DEE62401315;
	fma.rn.f64 	%fd741, %fd740, %fd738, 0d3EFA01997C89EB71;
	fma.rn.f64 	%fd742, %fd741, %fd738, 0d3F2A01A014761F65;
	fma.rn.f64 	%fd743, %fd742, %fd738, 0d3F56C16C1852B7AF;
	fma.rn.f64 	%fd744, %fd743, %fd738, 0d3F81111111122322;
	fma.rn.f64 	%fd745, %fd744, %fd738, 0d3FA55555555502A1;
	fma.rn.f64 	%fd746, %fd745, %fd738, 0d3FC5555555555511;
	fma.rn.f64 	%fd747, %fd746, %fd738, 0d3FE000000000000B;
	fma.rn.f64 	%fd748, %fd747, %fd738, 0d3FF0000000000000;
	fma.rn.f64 	%fd749, %fd748, %fd738, 0d3FF0000000000000;
	{
	.reg .b32 %temp; 
	mov.b64 	{%r98, %temp}, %fd749;
	}
	{
	.reg .b32 %temp; 
	mov.b64 	{%temp, %r99}, %fd749;
	}
	shl.b32 	%r611, %r97, 20;
	add.s32 	%r612, %r611, %r99;
	mov.b64 	%fd1921, {%r98, %r612};
	{
	.reg .b32 %temp; 
	mov.b64 	{%temp, %r613}, %fd88;
	}
	mov.b32 	%f35, %r613;
	abs.f32 	%f8, %f35;
	setp.lt.f32 	%p165, %f8, 0f4086232B;
	@%p165 bra 	$L__BB2_208;
	setp.lt.f64 	%p166, %fd88, 0d0000000000000000;
	add.f64 	%fd750, %fd88, 0d7FF0000000000000;
	selp.f64 	%fd1921, 0d0000000000000000, %fd750, %p166;
	setp.geu.f32 	%p167, %f8, 0f40874800;
	@%p167 bra 	$L__BB2_208;
	shr.u32 	%r614, %r97, 31;
	add.s32 	%r615, %r97, %r614;
	shr.s32 	%r616, %r615, 1;
	shl.b32 	%r617, %r616, 20;
	add.s32 	%r618, %r99, %r617;
	mov.b64 	%fd751, {%r98, %r618};
	sub.s32 	%r619, %r97, %r616;
	shl.b32 	%r620, %r619, 20;
	add.s32 	%r621, %r620, 1072693248;
	mov.b32 	%r622, 0;
	mov.b64 	%fd752, {%r622, %r621};
	mul.f64 	%fd1921, %fd752, %fd751;
$L__BB2_208:
	add.f64 	%fd1922, %fd1921, 0d3FF0000000000000;
	{
	.reg .b32 %temp; 
	mov.b64 	{%temp, %r1123}, %fd1922;
	}
	{
	.reg .b32 %temp; 
	mov.b64 	{%r1124, %temp}, %fd1922;
	}
	setp.gt.s32 	%p168, %r1123, 1048575;
	mov.b32 	%r1125, -1023;
	@%p168 bra 	$L__BB2_210;
	mul.f64 	%fd1922, %fd1922, 0d4350000000000000;
	{
	.reg .b32 %temp; 
	mov.b64 	{%temp, %r1123}, %fd1922;
	}
	{
	.reg .b32 %temp; 
	mov.b64 	{%r1124, %temp}, %fd1922;
	}
	mov.b32 	%r1125, -1077;
$L__BB2_210:
	add.s32 	%r625, %r1123, -1;
	setp.gt.u32 	%p169, %r625, 2146435070;
	@%p169 bra 	$L__BB2_214;
	shr.u32 	%r628, %r1123, 20;
	add.s32 	%r1126, %r1125, %r628;
	and.b32  	%r629, %r1123, 1048575;
	or.b32  	%r630, %r629, 1072693248;
	mov.b64 	%fd1923, {%r1124, %r630};
	setp.lt.u32 	%p171, %r630, 1073127583;
	@%p171 bra 	$L__BB2_213;
	{
	.reg .b32 %temp; 
	mov.b64 	{%r631, %temp}, %fd1923;
	}
	{
	.reg .b32 %temp; 
	mov.b64 	{%temp, %r632}, %fd1923;
	}
	add.s32 	%r633, %r632, -1048576;
	mov.b64 	%fd1923, {%r631, %r633};
	add.s32 	%r1126, %r1126, 1;
$L__BB2_213:
	add.f64 	%fd754, %fd1923, 0dBFF0000000000000;
	add.f64 	%fd755, %fd1923, 0d3FF0000000000000;
	rcp.approx.ftz.f64 	%fd756, %fd755;
	neg.f64 	%fd757, %fd755;
	fma.rn.f64 	%fd758, %fd757, %fd756, 0d3FF0000000000000;
	fma.rn.f64 	%fd759, %fd758, %fd758, %fd758;
	fma.rn.f64 	%fd760, %fd759, %fd756, %fd756;
	mul.f64 	%fd761, %fd754, %fd760;
	fma.rn.f64 	%fd762, %fd754, %fd760, %fd761;
	mul.f64 	%fd763, %fd762, %fd762;
	fma.rn.f64 	%fd764, %fd763, 0d3EB1380B3AE80F1E, 0d3ED0EE258B7A8B04;
	fma.rn.f64 	%fd765, %fd764, %fd763, 0d3EF3B2669F02676F;
	fma.rn.f64 	%fd766, %fd765, %fd763, 0d3F1745CBA9AB0956;
	fma.rn.f64 	%fd767, %fd766, %fd763, 0d3F3C71C72D1B5154;
	fma.rn.f64 	%fd768, %fd767, %fd763, 0d3F624924923BE72D;
	fma.rn.f64 	%fd769, %fd768, %fd763, 0d3F8999999999A3C4;
	fma.rn.f64 	%fd770, %fd769, %fd763, 0d3FB5555555555554;
	sub.f64 	%fd771, %fd754, %fd762;
	add.f64 	%fd772, %fd771, %fd771;
	neg.f64 	%fd773, %fd762;
	fma.rn.f64 	%fd774, %fd773, %fd754, %fd772;
	mul.f64 	%fd775, %fd760, %fd774;
	mul.f64 	%fd776, %fd763, %fd770;
	fma.rn.f64 	%fd777, %fd776, %fd762, %fd775;
	xor.b32  	%r634, %r1126, -2147483648;
	mov.b32 	%r635, 1127219200;
	mov.b64 	%fd778, {%r634, %r635};
	sub.f64 	%fd779, %fd778, %fd25;
	fma.rn.f64 	%fd780, %fd779, 0d3FE62E42FEFA39EF, %fd762;
	fma.rn.f64 	%fd781, %fd779, 0dBFE62E42FEFA39EF, %fd780;
	sub.f64 	%fd782, %fd781, %fd762;
	sub.f64 	%fd783, %fd777, %fd782;
	fma.rn.f64 	%fd784, %fd779, 0d3C7ABC9E3B39803F, %fd783;
	add.f64 	%fd1924, %fd780, %fd784;
	bra.uni 	$L__BB2_215;
$L__BB2_214:
	fma.rn.f64 	%fd753, %fd1922, 0d7FF0000000000000, 0d7FF0000000000000;
	{
	.reg .b32 %temp; 
	mov.b64 	{%temp, %r626}, %fd1922;
	}
	and.b32  	%r627, %r626, 2147483647;
	setp.eq.s32 	%p170, %r627, 0;
	selp.f64 	%fd1924, 0dFFF0000000000000, %fd753, %p170;
$L__BB2_215:
	neg.f64 	%fd102, %fd88;
	setp.lt.f64 	%p173, %fd88, 0dC03E000000000000;
	or.pred  	%p174, %p173, %p163;
	selp.f64 	%fd1928, %fd102, 0d0000000000000000, %p173;
	@%p174 bra 	$L__BB2_226;
	fma.rn.f64 	%fd785, %fd102, 0d3FF71547652B82FE, 0d4338000000000000;
	{
	.reg .b32 %temp; 
	mov.b64 	{%r110, %temp}, %fd785;
	}
	mov.f64 	%fd786, 0dC338000000000000;
	add.rn.f64 	%fd787, %fd785, %fd786;
	fma.rn.f64 	%fd788, %fd787, 0dBFE62E42FEFA39EF, %fd102;
	fma.rn.f64 	%fd789, %fd787, 0dBC7ABC9E3B39803F, %fd788;
	fma.rn.f64 	%fd790, %fd789, 0d3E5ADE1569CE2BDF, 0d3E928AF3FCA213EA;
	fma.rn.f64 	%fd791, %fd790, %fd789, 0d3EC71DEE62401315;
	fma.rn.f64 	%fd792, %fd791, %fd789, 0d3EFA01997C89EB71;
	fma.rn.f64 	%fd793, %fd792, %fd789, 0d3F2A01A014761F65;
	fma.rn.f64 	%fd794, %fd793, %fd789, 0d3F56C16C1852B7AF;
	fma.rn.f64 	%fd795, %fd794, %fd789, 0d3F81111111122322;
	fma.rn.f64 	%fd796, %fd795, %fd789, 0d3FA55555555502A1;
	fma.rn.f64 	%fd797, %fd796, %fd789, 0d3FC5555555555511;
	fma.rn.f64 	%fd798, %fd797, %fd789, 0d3FE000000000000B;
	fma.rn.f64 	%fd799, %fd798, %fd789, 0d3FF0000000000000;
	fma.rn.f64 	%fd800, %fd799, %fd789, 0d3FF0000000000000;
	{
	.reg .b32 %temp; 
	mov.b64 	{%r111, %temp}, %fd800;
	}
	{
	.reg .b32 %temp; 
	mov.b64 	{%temp, %r112}, %fd800;
	}
	shl.b32 	%r636, %r110, 20;
	add.s32 	%r637, %r636, %r112;
	mov.b64 	%fd1925, {%r111, %r637};
	{
	.reg .b32 %temp; 
	mov.b64 	{%temp, %r638}, %fd102;
	}
	mov.b32 	%f36, %r638;
	abs.f32 	%f9, %f36;
	setp.lt.f32 	%p175, %f9, 0f4086232B;
	@%p175 bra 	$L__BB2_219;
	setp.gt.f64 	%p176, %fd88, 0d0000000000000000;
	mov.f64 	%fd801, 0d7FF0000000000000;
	sub.f64 	%fd802, %fd801, %fd88;
	selp.f64 	%fd1925, 0d0000000000000000, %fd802, %p176;
	setp.geu.f32 	%p177, %f9, 0f40874800;
	@%p177 bra 	$L__BB2_219;
	shr.u32 	%r639, %r110, 31;
	add.s32 	%r640, %r110, %r639;
	shr.s32 	%r641, %r640, 1;
	shl.b32 	%r642, %r641, 20;
	add.s32 	%r643, %r112, %r642;
	mov.b64 	%fd803, {%r111, %r643};
	sub.s32 	%r644, %r110, %r641;
	shl.b32 	%r645, %r644, 20;
	add.s32 	%r646, %r645, 1072693248;
	mov.b32 	%r647, 0;
	mov.b64 	%fd804, {%r647, %r646};
	mul.f64 	%fd1925, %fd804, %fd803;
$L__BB2_219:
	add.f64 	%fd1926, %fd1925, 0d3FF0000000000000;
	{
	.reg .b32 %temp; 
	mov.b64 	{%temp, %r1127}, %fd1926;
	}
	{
	.reg .b32 %temp; 
	mov.b64 	{%r1128, %temp}, %fd1926;
	}
	setp.gt.s32 	%p178, %r1127, 1048575;
	mov.b32 	%r1129, -1023;
	@%p178 bra 	$L__BB2_221;
	mul.f64 	%fd1926, %fd1926, 0d4350000000000000;
	{
	.reg .b32 %temp; 
	mov.b64 	{%temp, %r1127}, %fd1926;
	}
	{
	.reg .b32 %temp; 
	mov.b64 	{%r1128, %temp}, %fd1926;
	}
	mov.b32 	%r1129, -1077;
$L__BB2_221:
	add.s32 	%r650, %r1127, -1;
	setp.gt.u32 	%p179, %r650, 2146435070;
	@%p179 bra 	$L__BB2_225;
	shr.u32 	%r653, %r1127, 20;
	add.s32 	%r1130, %r1129, %r653;
	and.b32  	%r654, %r1127, 1048575;
	or.b32  	%r655, %r654, 1072693248;
	mov.b64 	%fd1927, {%r1128, %r655};
	setp.lt.u32 	%p181, %r655, 1073127583;
	@%p181 bra 	$L__BB2_224;
	{
	.reg .b32 %temp; 
	mov.b64 	{%r656, %temp}, %fd1927;
	}
	{
	.reg .b32 %temp; 
	mov.b64 	{%temp, %r657}, %fd1927;
	}
	add.s32 	%r658, %r657, -1048576;
	mov.b64 	%fd1927, {%r656, %r658};
	add.s32 	%r1130, %r1130, 1;
$L__BB2_224:
	add.f64 	%fd806, %fd1927, 0dBFF0000000000000;
	add.f64 	%fd807, %fd1927, 0d3FF0000000000000;
	rcp.approx.ftz.f64 	%fd808, %fd807;
	neg.f64 	%fd809, %fd807;
	fma.rn.f64 	%fd810, %fd809, %fd808, 0d3FF0000000000000;
	fma.rn.f64 	%fd811, %fd810, %fd810, %fd810;
	fma.rn.f64 	%fd812, %fd811, %fd808, %fd808;
	mul.f64 	%fd813, %fd806, %fd812;
	fma.rn.f64 	%fd814, %fd806, %fd812, %fd813;
	mul.f64 	%fd815, %fd814, %fd814;
	fma.rn.f64 	%fd816, %fd815, 0d3EB1380B3AE80F1E, 0d3ED0EE258B7A8B04;
	fma.rn.f64 	%fd817, %fd816, %fd815, 0d3EF3B2669F02676F;
	fma.rn.f64 	%fd818, %fd817, %fd815, 0d3F1745CBA9AB0956;
	fma.rn.f64 	%fd819, %fd818, %fd815, 0d3F3C71C72D1B5154;
	fma.rn.f64 	%fd820, %fd819, %fd815, 0d3F624924923BE72D;
	fma.rn.f64 	%fd821, %fd820, %fd815, 0d3F8999999999A3C4;
	fma.rn.f64 	%fd822, %fd821, %fd815, 0d3FB5555555555554;
	sub.f64 	%fd823, %fd806, %fd814;
	add.f64 	%fd824, %fd823, %fd823;
	neg.f64 	%fd825, %fd814;
	fma.rn.f64 	%fd826, %fd825, %fd806, %fd824;
	mul.f64 	%fd827, %fd812, %fd826;
	mul.f64 	%fd828, %fd815, %fd822;
	fma.rn.f64 	%fd829, %fd828, %fd814, %fd827;
	xor.b32  	%r659, %r1130, -2147483648;
	mov.b32 	%r660, 1127219200;
	mov.b64 	%fd830, {%r659, %r660};
	sub.f64 	%fd831, %fd830, %fd25;
	fma.rn.f64 	%fd832, %fd831, 0d3FE62E42FEFA39EF, %fd814;
	fma.rn.f64 	%fd833, %fd831, 0dBFE62E42FEFA39EF, %fd832;
	sub.f64 	%fd834, %fd833, %fd814;
	sub.f64 	%fd835, %fd829, %fd834;
	fma.rn.f64 	%fd836, %fd831, 0d3C7ABC9E3B39803F, %fd835;
	add.f64 	%fd1928, %fd832, %fd836;
	bra.uni 	$L__BB2_226;
$L__BB2_225:
	fma.rn.f64 	%fd805, %fd1926, 0d7FF0000000000000, 0d7FF0000000000000;
	{
	.reg .b32 %temp; 
	mov.b64 	{%temp, %r651}, %fd1926;
	}
	and.b32  	%r652, %r651, 2147483647;
	setp.eq.s32 	%p180, %r652, 0;
	selp.f64 	%fd1928, 0dFFF0000000000000, %fd805, %p180;
$L__BB2_226:
	sub.f64 	%fd837, %fd1924, %fd1928;
	add.f64 	%fd1929, %fd1929, %fd837;
$L__BB2_227:
	add.s64 	%rd1306, %rd1306, 1;
	setp.eq.s64 	%p182, %rd1306, %rd20;
	@%p182 bra 	$L__BB2_180;
	bra.uni 	$L__BB2_202;
$L__BB2_228:
	.pragma "nounroll";
	shl.b64 	%rd732, %rd1319, 2;
	add.s64 	%rd733, %rd10, %rd732;
	mov.b32 	%r720, 0;
	st.local.u32 	[%rd733], %r720;
	st.local.u32 	[%rd733+4], %r720;
	st.local.u32 	[%rd733+8], %r720;
	st.local.u32 	[%rd733+12], %r720;
	st.local.u32 	[%rd733+16], %r720;
	st.local.u32 	[%rd733+20], %r720;
	st.local.u32 	[%rd733+24], %r720;
	st.local.u32 	[%rd733+28], %r720;
	st.local.u32 	[%rd733+32], %r720;
	st.local.u32 	[%rd733+36], %r720;
	st.local.u32 	[%rd733+40], %r720;
	st.local.u32 	[%rd733+44], %r720;
	st.local.u32 	[%rd733+48], %r720;
	st.local.u32 	[%rd733+52], %r720;
	st.local.u32 	[%rd733+56], %r720;
	st.local.u32 	[%rd733+60], %r720;
	add.s64 	%rd1319, %rd1319, 16;
	setp.eq.s64 	%p232, %rd1319, %rd1316;
	@%p232 bra 	$L__BB2_229;
	bra.uni 	$L__BB2_228;
$L__BB2_229:
	and.b32  	%r134, %r1132, 15;
	setp.eq.s32 	%p233, %r134, 0;
	@%p233 bra 	$L__BB2_239;
	add.s64 	%rd734, %rd158, -1;
	setp.lt.u64 	%p234, %rd734, 7;
	@%p234 bra 	$L__BB2_232;
	shl.b64 	%rd735, %rd1316, 2;
	add.s64 	%rd736, %rd10, %rd735;
	mov.b32 	%r721, 0;
	st.local.u32 	[%rd736], %r721;
	st.local.u32 	[%rd736+4], %r721;
	st.local.u32 	[%rd736+8], %r721;
	st.local.u32 	[%rd736+12], %r721;
	st.local.u32 	[%rd736+16], %r721;
	st.local.u32 	[%rd736+20], %r721;
	st.local.u32 	[%rd736+24], %r721;
	st.local.u32 	[%rd736+28], %r721;
	add.s64 	%rd1316, %rd1316, 8;
$L__BB2_232:
	and.b32  	%r722, %r1132, 7;
	setp.eq.s32 	%p235, %r722, 0;
	@%p235 bra 	$L__BB2_239;
	and.b64  	%rd737, %rd157, 7;
	add.s64 	%rd738, %rd737, -1;
	setp.lt.u64 	%p236, %rd738, 3;
	@%p236 bra 	$L__BB2_235;
	shl.b64 	%rd739, %rd1316, 2;
	add.s64 	%rd740, %rd10, %rd739;
	mov.b32 	%r723, 0;
	st.local.u32 	[%rd740], %r723;
	st.local.u32 	[%rd740+4], %r723;
	st.local.u32 	[%rd740+8], %r723;
	st.local.u32 	[%rd740+12], %r723;
	add.s64 	%rd1316, %rd1316, 4;
$L__BB2_235:
	and.b32  	%r135, %r1132, 3;
	setp.eq.s32 	%p237, %r135, 0;
	@%p237 bra 	$L__BB2_239;
	shl.b64 	%rd741, %rd1316, 2;
	add.s64 	%rd165, %rd10, %rd741;
	mov.b32 	%r724, 0;
	st.local.u32 	[%rd165], %r724;
	setp.eq.s32 	%p238, %r135, 1;
	@%p238 bra 	$L__BB2_239;
	mov.b32 	%r725, 0;
	st.local.u32 	[%rd165+4], %r725;
	setp.eq.s32 	%p239, %r135, 2;
	@%p239 bra 	$L__BB2_239;
	mov.b32 	%r726, 0;
	st.local.u32 	[%rd165+8], %r726;
$L__BB2_239:
	setp.lt.u32 	%p240, %r1132, 2;
	@%p240 bra 	$L__BB2_253;
	ld.local.u32 	%r136, [%rd10];
	add.s64 	%rd166, %rd157, -1;
	and.b64  	%rd167, %rd166, 15;
	add.s32 	%r727, %r1132, -2;
	setp.lt.u32 	%p241, %r727, 15;
	mov.b64 	%rd1322, 1;
	@%p241 bra 	$L__BB2_243;
	and.b64  	%rd168, %rd166, -16;
	mov.b64 	%rd1320, 1;
$L__BB2_242:
	.pragma "nounroll";
	shl.b64 	%rd744, %rd1320, 2;
	add.s64 	%rd745, %rd10, %rd744;
	st.local.u32 	[%rd745], %r136;
	st.local.u32 	[%rd745+4], %r136;
	st.local.u32 	[%rd745+8], %r136;
	st.local.u32 	[%rd745+12], %r136;
	st.local.u32 	[%rd745+16], %r136;
	st.local.u32 	[%rd745+20], %r136;
	st.local.u32 	[%rd745+24], %r136;
	st.local.u32 	[%rd745+28], %r136;
	st.local.u32 	[%rd745+32], %r136;
	st.local.u32 	[%rd745+36], %r136;
	st.local.u32 	[%rd745+40], %r136;
	st.local.u32 	[%rd745+44], %r136;
	st.local.u32 	[%rd745+48], %r136;
	st.local.u32 	[%rd745+52], %r136;
	st.local.u32 	[%rd745+56], %r136;
	st.local.u32 	[%rd745+60], %r136;
	add.s64 	%rd1322, %rd1320, 16;
	add.s64 	%rd746, %rd1320, 15;
	setp.ne.s64 	%p242, %rd746, %rd168;
	mov.u64 	%rd1320, %rd1322;
	@%p242 bra 	$L__BB2_242;
$L__BB2_243:
	setp.eq.s64 	%p243, %rd167, 0;
	@%p243 bra 	$L__BB2_253;
	and.b64  	%rd174, %rd166, 7;
	setp.lt.u64 	%p244, %rd167, 8;
	@%p244 bra 	$L__BB2_246;
	shl.b64 	%rd747, %rd1322, 2;
	add.s64 	%rd748, %rd10, %rd747;
	st.local.u32 	[%rd748], %r136;
	st.local.u32 	[%rd748+4], %r136;
	st.local.u32 	[%rd748+8], %r136;
	st.local.u32 	[%rd748+12], %r136;
	st.local.u32 	[%rd748+16], %r136;
	st.local.u32 	[%rd748+20], %r136;
	st.local.u32 	[%rd748+24], %r136;
	st.local.u32 	[%rd748+28], %r136;
	add.s64 	%rd1322, %rd1322, 8;
$L__BB2_246:
	setp.eq.s64 	%p245, %rd174, 0;
	@%p245 bra 	$L__BB2_253;
	and.b64  	%rd177, %rd166, 3;
	setp.lt.u64 	%p246, %rd174, 4;
	@%p246 bra 	$L__BB2_249;
	shl.b64 	%rd749, %rd1322, 2;
	add.s64 	%rd750, %rd10, %rd749;
	st.local.u32 	[%rd750], %r136;
	st.local.u32 	[%rd750+4], %r136;
	st.local.u32 	[%rd750+8], %r136;
	st.local.u32 	[%rd750+12], %r136;
	add.s64 	%rd1322, %rd1322, 4;
$L__BB2_249:
	setp.eq.s64 	%p247, %rd177, 0;
	@%p247 bra 	$L__BB2_253;
	shl.b64 	%rd751, %rd1322, 2;
	add.s64 	%rd180, %rd10, %rd751;
	st.local.u32 	[%rd180], %r136;
	setp.eq.s64 	%p248, %rd177, 1;
	@%p248 bra 	$L__BB2_253;
	st.local.u32 	[%rd180+4], %r136;
	setp.eq.s64 	%p249, %rd177, 2;
	@%p249 bra 	$L__BB2_253;
	st.local.u32 	[%rd180+8], %r136;
$L__BB2_253:
	cvt.s64.s32 	%rd181, %r132;
	add.s32 	%r728, %r1132, -1;
	setp.lt.u32 	%p250, %r728, 15;
	mov.b64 	%rd1330, 0;
	mov.u64 	%rd1335, %rd181;
	@%p250 bra 	$L__BB2_256;
	and.b64  	%rd1330, %rd157, 2147483632;
	mov.b64 	%rd1324, 0;
	mov.u64 	%rd1335, %rd181;
$L__BB2_255:
	.pragma "nounroll";
	shl.b64 	%rd755, %rd1324, 2;
	add.s64 	%rd756, %rd10, %rd755;
	ld.local.s32 	%rd757, [%rd756];
	ld.local.s32 	%rd758, [%rd756+4];
	add.s64 	%rd759, %rd757, %rd758;
	ld.local.s32 	%rd760, [%rd756+8];
	add.s64 	%rd761, %rd759, %rd760;
	ld.local.s32 	%rd762, [%rd756+12];
	add.s64 	%rd763, %rd761, %rd762;
	ld.local.s32 	%rd764, [%rd756+16];
	add.s64 	%rd765, %rd763, %rd764;
	ld.local.s32 	%rd766, [%rd756+20];
	add.s64 	%rd767, %rd765, %rd766;
	ld.local.s32 	%rd768, [%rd756+24];
	add.s64 	%rd769, %rd767, %rd768;
	ld.local.s32 	%rd770, [%rd756+28];
	add.s64 	%rd771, %rd769, %rd770;
	ld.local.s32 	%rd772, [%rd756+32];
	add.s64 	%rd773, %rd771, %rd772;
	ld.local.s32 	%rd774, [%rd756+36];
	add.s64 	%rd775, %rd773, %rd774;
	ld.local.s32 	%rd776, [%rd756+40];
	add.s64 	%rd777, %rd775, %rd776;
	ld.local.s32 	%rd778, [%rd756+44];
	add.s64 	%rd779, %rd777, %rd778;
	ld.local.s32 	%rd780, [%rd756+48];
	add.s64 	%rd781, %rd779, %rd780;
	ld.local.s32 	%rd782, [%rd756+52];
	add.s64 	%rd783, %rd781, %rd782;
	ld.local.s32 	%rd784, [%rd756+56];
	add.s64 	%rd785, %rd783, %rd784;
	ld.local.s32 	%rd786, [%rd756+60];
	add.s64 	%rd787, %rd785, %rd786;
	sub.s64 	%rd1335, %rd1335, %rd787;
	add.s64 	%rd1324, %rd1324, 16;
	setp.ne.s64 	%p251, %rd1324, %rd1330;
	@%p251 bra 	$L__BB2_255;
$L__BB2_256:
	@%p233 bra 	$L__BB2_266;
	add.s64 	%rd789, %rd158, -1;
	setp.lt.u64 	%p253, %rd789, 7;
	@%p253 bra 	$L__BB2_259;
	shl.b64 	%rd790, %rd1330, 2;
	add.s64 	%rd791, %rd10, %rd790;
	ld.local.s32 	%rd792, [%rd791];
	ld.local.s32 	%rd793, [%rd791+4];
	add.s64 	%rd794, %rd792, %rd793;
	ld.local.s32 	%rd795, [%rd791+8];
	add.s64 	%rd796, %rd794, %rd795;
	ld.local.s32 	%rd797, [%rd791+12];
	add.s64 	%rd798, %rd796, %rd797;
	ld.local.s32 	%rd799, [%rd791+16];
	add.s64 	%rd800, %rd798, %rd799;
	ld.local.s32 	%rd801, [%rd791+20];
	add.s64 	%rd802, %rd800, %rd801;
	ld.local.s32 	%rd803, [%rd791+24];
	add.s64 	%rd804, %rd802, %rd803;
	ld.local.s32 	%rd805, [%rd791+28];
	add.s64 	%rd806, %rd804, %rd805;
	sub.s64 	%rd1335, %rd1335, %rd806;
	add.s64 	%rd1330, %rd1330, 8;
$L__BB2_259:
	and.b32  	%r729, %r1132, 7;
	setp.eq.s32 	%p254, %r729, 0;
	@%p254 bra 	$L__BB2_266;
	and.b64  	%rd808, %rd157, 7;
	add.s64 	%rd809, %rd808, -1;
	setp.lt.u64 	%p255, %rd809, 3;
	@%p255 bra 	$L__BB2_262;
	shl.b64 	%rd810, %rd1330, 2;
	add.s64 	%rd811, %rd10, %rd810;
	ld.local.s32 	%rd812, [%rd811];
	ld.local.s32 	%rd813, [%rd811+4];
	add.s64 	%rd814, %rd812, %rd813;
	ld.local.s32 	%rd815, [%rd811+8];
	add.s64 	%rd816, %rd814, %rd815;
	ld.local.s32 	%rd817, [%rd811+12];
	add.s64 	%rd818, %rd816, %rd817;
	sub.s64 	%rd1335, %rd1335, %rd818;
	add.s64 	%rd1330, %rd1330, 4;
$L__BB2_262:
	and.b32  	%r137, %r1132, 3;
	setp.eq.s32 	%p256, %r137, 0;
	@%p256 bra 	$L__BB2_266;
	shl.b64 	%rd819, %rd1330, 2;
	add.s64 	%rd200, %rd10, %rd819;
	ld.local.s32 	%rd820, [%rd200];
	sub.s64 	%rd1335, %rd1335, %rd820;
	setp.eq.s32 	%p257, %r137, 1;
	@%p257 bra 	$L__BB2_266;
	ld.local.s32 	%rd821, [%rd200+4];
	sub.s64 	%rd1335, %rd1335, %rd821;
	setp.eq.s32 	%p258, %r137, 2;
	@%p258 bra 	$L__BB2_266;
	ld.local.s32 	%rd822, [%rd200+8];
	sub.s64 	%rd1335, %rd1335, %rd822;
$L__BB2_266:
	cvt.rn.f64.u64 	%fd935, %rd1335;
	ld.local.u32 	%r730, [%rd10];
	sub.s32 	%r731, %r133, %r730;
	cvt.rn.f64.s32 	%fd936, %r731;
	div.rn.f64 	%fd937, %fd935, %fd936;
	cvt.rmi.f64.f64 	%fd938, %fd937;
	cvt.rzi.u64.f64 	%rd205, %fd938;
	cvt.u64.u32 	%rd823, %r731;
	mul.lo.s64 	%rd824, %rd205, %rd823;
	sub.s64 	%rd206, %rd1335, %rd824;
	sub.s64 	%rd1338, %rd157, %rd205;
	add.s64 	%rd825, %rd205, -1;
	setp.ge.u64 	%p259, %rd825, %rd157;
	@%p259 bra 	$L__BB2_280;
	sub.s64 	%rd826, %rd157, %rd205;
	add.s64 	%rd827, %rd826, 1;
	max.u64 	%rd828, %rd827, %rd157;
	add.s64 	%rd829, %rd205, %rd828;
	sub.s64 	%rd208, %rd829, %rd157;
	and.b64  	%rd209, %rd208, 15;
	sub.s64 	%rd830, %rd157, %rd829;
	setp.gt.u64 	%p260, %rd830, -16;
	@%p260 bra 	$L__BB2_270;
	and.b64  	%rd210, %rd208, -16;
	mov.b64 	%rd1337, 0;
$L__BB2_269:
	.pragma "nounroll";
	shl.b64 	%rd832, %rd1338, 2;
	add.s64 	%rd833, %rd10, %rd832;
	st.local.u32 	[%rd833], %r133;
	st.local.u32 	[%rd833+4], %r133;
	st.local.u32 	[%rd833+8], %r133;
	st.local.u32 	[%rd833+12], %r133;
	st.local.u32 	[%rd833+16], %r133;
	st.local.u32 	[%rd833+20], %r133;
	st.local.u32 	[%rd833+24], %r133;
	st.local.u32 	[%rd833+28], %r133;
	st.local.u32 	[%rd833+32], %r133;
	st.local.u32 	[%rd833+36], %r133;
	st.local.u32 	[%rd833+40], %r133;
	st.local.u32 	[%rd833+44], %r133;
	st.local.u32 	[%rd833+48], %r133;
	st.local.u32 	[%rd833+52], %r133;
	st.local.u32 	[%rd833+56], %r133;
	st.local.u32 	[%rd833+60], %r133;
	add.s64 	%rd1338, %rd1338, 16;
	add.s64 	%rd1337, %rd1337, 16;
	setp.ne.s64 	%p261, %rd1337, %rd210;
	@%p261 bra 	$L__BB2_269;
$L__BB2_270:
	setp.eq.s64 	%p262, %rd209, 0;
	@%p262 bra 	$L__BB2_280;
	and.b64  	%rd216, %rd208, 7;
	setp.lt.u64 	%p263, %rd209, 8;
	@%p263 bra 	$L__BB2_273;
	shl.b64 	%rd834, %rd1338, 2;
	add.s64 	%rd835, %rd10, %rd834;
	st.local.u32 	[%rd835], %r133;
	st.local.u32 	[%rd835+4], %r133;
	st.local.u32 	[%rd835+8], %r133;
	st.local.u32 	[%rd835+12], %r133;
	st.local.u32 	[%rd835+16], %r133;
	st.local.u32 	[%rd835+20], %r133;
	st.local.u32 	[%rd835+24], %r133;
	st.local.u32 	[%rd835+28], %r133;
	add.s64 	%rd1338, %rd1338, 8;
$L__BB2_273:
	setp.eq.s64 	%p264, %rd216, 0;
	@%p264 bra 	$L__BB2_280;
	and.b64  	%rd219, %rd208, 3;
	setp.lt.u64 	%p265, %rd216, 4;
	@%p265 bra 	$L__BB2_276;
	shl.b64 	%rd836, %rd1338, 2;
	add.s64 	%rd837, %rd10, %rd836;
	st.local.u32 	[%rd837], %r133;
	st.local.u32 	[%rd837+4], %r133;
	st.local.u32 	[%rd837+8], %r133;
	st.local.u32 	[%rd837+12], %r133;
	add.s64 	%rd1338, %rd1338, 4;
$L__BB2_276:
	setp.eq.s64 	%p266, %rd219, 0;
	@%p266 bra 	$L__BB2_280;
	shl.b64 	%rd838, %rd1338, 2;
	add.s64 	%rd222, %rd10, %rd838;
	st.local.u32 	[%rd222], %r133;
	setp.eq.s64 	%p267, %rd219, 1;
	@%p267 bra 	$L__BB2_280;
	st.local.u32 	[%rd222+4], %r133;
	setp.eq.s64 	%p268, %rd219, 2;
	@%p268 bra 	$L__BB2_280;
	st.local.u32 	[%rd222+8], %r133;
$L__BB2_280:
	setp.le.u64 	%p269, %rd157, %rd205;
	@%p269 bra 	$L__BB2_282;
	not.b64 	%rd839, %rd205;
	add.s64 	%rd840, %rd839, %rd157;
	shl.b64 	%rd841, %rd840, 2;
	add.s64 	%rd842, %rd10, %rd841;
	ld.local.u32 	%r732, [%rd842];
	cvt.u32.u64 	%r733, %rd206;
	add.s32 	%r734, %r732, %r733;
	st.local.u32 	[%rd842], %r734;
$L__BB2_282:
	add.s64 	%rd223, %rd157, -1;
	add.s32 	%r138, %r1132, -2;
	and.b32  	%r139, %r1132, 3;
	and.b64  	%rd224, %rd223, 3;
	mov.b32 	%r1133, 0;
	mov.u64 	%rd1341, %rd1387;
$L__BB2_283:
	add.s64 	%rd226, %rd20, -1;
	setp.lt.u64 	%p270, %rd226, 15;
	mov.b64 	%rd1343, 0;
	@%p270 bra 	$L__BB2_286;
	mov.b64 	%rd1345, 0;
$L__BB2_285:
	.pragma "nounroll";
	add.s64 	%rd845, %rd7, %rd1345;
	mov.b16 	%rs335, 0;
	st.local.u8 	[%rd845], %rs335;
	st.local.u8 	[%rd845+1], %rs335;
	st.local.u8 	[%rd845+2], %rs335;
	st.local.u8 	[%rd845+3], %rs335;
	st.local.u8 	[%rd845+4], %rs335;
	st.local.u8 	[%rd845+5], %rs335;
	st.local.u8 	[%rd845+6], %rs335;
	st.local.u8 	[%rd845+7], %rs335;
	st.local.u8 	[%rd845+8], %rs335;
	st.local.u8 	[%rd845+9], %rs335;
	st.local.u8 	[%rd845+10], %rs335;
	st.local.u8 	[%rd845+11], %rs335;
	st.local.u8 	[%rd845+12], %rs335;
	st.local.u8 	[%rd845+13], %rs335;
	st.local.u8 	[%rd845+14], %rs335;
	st.local.u8 	[%rd845+15], %rs335;
	add.s64 	%rd1345, %rd1345, 16;
	setp.eq.s64 	%p271, %rd1345, %rd152;
	mov.u64 	%rd1343, %rd152;
	@%p271 bra 	$L__BB2_286;
	bra.uni 	$L__BB2_285;
$L__BB2_286:
	setp.eq.s64 	%p272, %rd21, 0;
	@%p272 bra 	$L__BB2_296;
	setp.lt.u64 	%p273, %rd150, 7;
	@%p273 bra 	$L__BB2_289;
	add.s64 	%rd846, %rd7, %rd1343;
	mov.b16 	%rs336, 0;
	st.local.u8 	[%rd846], %rs336;
	st.local.u8 	[%rd846+1], %rs336;
	st.local.u8 	[%rd846+2], %rs336;
	st.local.u8 	[%rd846+3], %rs336;
	st.local.u8 	[%rd846+4], %rs336;
	st.local.u8 	[%rd846+5], %rs336;
	st.local.u8 	[%rd846+6], %rs336;
	st.local.u8 	[%rd846+7], %rs336;
	add.s64 	%rd1343, %rd1343, 8;
$L__BB2_289:
	setp.eq.s64 	%p274, %rd153, 0;
	@%p274 bra 	$L__BB2_296;
	setp.lt.u64 	%p275, %rd151, 3;
	@%p275 bra 	$L__BB2_292;
	add.s64 	%rd847, %rd7, %rd1343;
	mov.b16 	%rs337, 0;
	st.local.u8 	[%rd847], %rs337;
	st.local.u8 	[%rd847+1], %rs337;
	st.local.u8 	[%rd847+2], %rs337;
	st.local.u8 	[%rd847+3], %rs337;
	add.s64 	%rd1343, %rd1343, 4;
$L__BB2_292:
	setp.eq.s64 	%p276, %rd154, 0;
	@%p276 bra 	$L__BB2_296;
	setp.eq.s64 	%p277, %rd154, 1;
	add.s64 	%rd232, %rd7, %rd1343;
	mov.b16 	%rs338, 0;
	st.local.u8 	[%rd232], %rs338;
	@%p277 bra 	$L__BB2_296;
	setp.eq.s64 	%p278, %rd154, 2;
	mov.b16 	%rs339, 0;
	st.local.u8 	[%rd232+1], %rs339;
	@%p278 bra 	$L__BB2_296;
	mov.b16 	%rs340, 0;
	st.local.u8 	[%rd232+2], %rs340;
$L__BB2_296:
	setp.lt.u64 	%p279, %rd223, 3;
	mov.b64 	%rd1346, 0;
	@%p279 bra 	$L__BB2_299;
	mov.b64 	%rd1347, 0;
$L__BB2_298:
	shl.b64 	%rd850, %rd1347, 2;
	add.s64 	%rd851, %rd10, %rd850;
	ld.local.s32 	%rd852, [%rd851];
	add.s64 	%rd853, %rd1347, %rd852;
	add.s64 	%rd854, %rd7, %rd853;
	mov.b16 	%rs341, 1;
	st.local.u8 	[%rd854], %rs341;
	ld.local.s32 	%rd855, [%rd851+4];
	add.s64 	%rd856, %rd1347, %rd855;
	add.s64 	%rd857, %rd7, %rd856;
	st.local.u8 	[%rd857+1], %rs341;
	ld.local.s32 	%rd858, [%rd851+8];
	add.s64 	%rd859, %rd1347, %rd858;
	add.s64 	%rd860, %rd7, %rd859;
	st.local.u8 	[%rd860+2], %rs341;
	ld.local.s32 	%rd861, [%rd851+12];
	add.s64 	%rd862, %rd1347, %rd861;
	add.s64 	%rd863, %rd7, %rd862;
	st.local.u8 	[%rd863+3], %rs341;
	add.s64 	%rd1347, %rd1347, 4;
	and.b64  	%rd1346, %rd157, 2147483644;
	setp.eq.s64 	%p280, %rd1347, %rd1346;
	@%p280 bra 	$L__BB2_299;
	bra.uni 	$L__BB2_298;
$L__BB2_299:
	setp.eq.s32 	%p281, %r139, 0;
	@%p281 bra 	$L__BB2_303;
	setp.eq.s32 	%p282, %r139, 1;
	shl.b64 	%rd864, %rd1346, 2;
	add.s64 	%rd236, %rd10, %rd864;
	ld.local.s32 	%rd865, [%rd236];
	add.s64 	%rd866, %rd1346, %rd865;
	add.s64 	%rd867, %rd7, %rd866;
	mov.b16 	%rs342, 1;
	st.local.u8 	[%rd867], %rs342;
	@%p282 bra 	$L__BB2_303;
	setp.eq.s32 	%p283, %r139, 2;
	ld.local.s32 	%rd868, [%rd236+4];
	add.s64 	%rd869, %rd1346, %rd868;
	add.s64 	%rd870, %rd7, %rd869;
	mov.b16 	%rs343, 1;
	st.local.u8 	[%rd870+1], %rs343;
	@%p283 bra 	$L__BB2_303;
	ld.local.s32 	%rd871, [%rd236+8];
	add.s64 	%rd872, %rd1346, %rd871;
	add.s64 	%rd873, %rd7, %rd872;
	mov.b16 	%rs344, 1;
	st.local.u8 	[%rd873+2], %rs344;
$L__BB2_303:
	mov.b64 	%rd1350, 0;
	@%p270 bra 	$L__BB2_306;
	mov.b64 	%rd1348, 0;
$L__BB2_305:
	.pragma "nounroll";
	shl.b64 	%rd876, %rd1348, 3;
	add.s64 	%rd877, %rd5, %rd876;
	ld.local.u64 	%rd878, [%rd877];
	add.s64 	%rd879, %rd6, %rd878;
	ld.local.u8 	%rs345, [%rd879];
	add.s64 	%rd880, %rd7, %rd1348;
	ld.local.u8 	%rs346, [%rd880];
	xor.b16  	%rs347, %rs346, %rs345;
	add.s64 	%rd881, %rd8, %rd878;
	st.local.u8 	[%rd881], %rs347;
	ld.local.u64 	%rd882, [%rd877+8];
	add.s64 	%rd883, %rd6, %rd882;
	ld.local.u8 	%rs348, [%rd883];
	ld.local.u8 	%rs349, [%rd880+1];
	xor.b16  	%rs350, %rs349, %rs348;
	add.s64 	%rd884, %rd8, %rd882;
	st.local.u8 	[%rd884], %rs350;
	ld.local.u64 	%rd885, [%rd877+16];
	add.s64 	%rd886, %rd6, %rd885;
	ld.local.u8 	%rs351, [%rd886];
	ld.local.u8 	%rs352, [%rd880+2];
	xor.b16  	%rs353, %rs352, %rs351;
	add.s64 	%rd887, %rd8, %rd885;
	st.local.u8 	[%rd887], %rs353;
	ld.local.u64 	%rd888, [%rd877+24];
	add.s64 	%rd889, %rd6, %rd888;
	ld.local.u8 	%rs354, [%rd889];
	ld.local.u8 	%rs355, [%rd880+3];
	xor.b16  	%rs356, %rs355, %rs354;
	add.s64 	%rd890, %rd8, %rd888;
	st.local.u8 	[%rd890], %rs356;
	ld.local.u64 	%rd891, [%rd877+32];
	add.s64 	%rd892, %rd6, %rd891;
	ld.local.u8 	%rs357, [%rd892];
	ld.local.u8 	%rs358, [%rd880+4];
	xor.b16  	%rs359, %rs358, %rs357;
	add.s64 	%rd893, %rd8, %rd891;
	st.local.u8 	[%rd893], %rs359;
	ld.local.u64 	%rd894, [%rd877+40];
	add.s64 	%rd895, %rd6, %rd894;
	ld.local.u8 	%rs360, [%rd895];
	ld.local.u8 	%rs361, [%rd880+5];
	xor.b16  	%rs362, %rs361, %rs360;
	add.s64 	%rd896, %rd8, %rd894;
	st.local.u8 	[%rd896], %rs362;
	ld.local.u64 	%rd897, [%rd877+48];
	add.s64 	%rd898, %rd6, %rd897;
	ld.local.u8 	%rs363, [%rd898];
	ld.local.u8 	%rs364, [%rd880+6];
	xor.b16  	%rs365, %rs364, %rs363;
	add.s64 	%rd899, %rd8, %rd897;
	st.local.u8 	[%rd899], %rs365;
	ld.local.u64 	%rd900, [%rd877+56];
	add.s64 	%rd901, %rd6, %rd900;
	ld.local.u8 	%rs366, [%rd901];
	ld.local.u8 	%rs367, [%rd880+7];
	xor.b16  	%rs368, %rs367, %rs366;
	add.s64 	%rd902, %rd8, %rd900;
	st.local.u8 	[%rd902], %rs368;
	ld.local.u64 	%rd903, [%rd877+64];
	add.s64 	%rd904, %rd6, %rd903;
	ld.local.u8 	%rs369, [%rd904];
	ld.local.u8 	%rs370, [%rd880+8];
	xor.b16  	%rs371, %rs370, %rs369;
	add.s64 	%rd905, %rd8, %rd903;
	st.local.u8 	[%rd905], %rs371;
	ld.local.u64 	%rd906, [%rd877+72];
	add.s64 	%rd907, %rd6, %rd906;
	ld.local.u8 	%rs372, [%rd907];
	ld.local.u8 	%rs373, [%rd880+9];
	xor.b16  	%rs374, %rs373, %rs372;
	add.s64 	%rd908, %rd8, %rd906;
	st.local.u8 	[%rd908], %rs374;
	ld.local.u64 	%rd909, [%rd877+80];
	add.s64 	%rd910, %rd6, %rd909;
	ld.local.u8 	%rs375, [%rd910];
	ld.local.u8 	%rs376, [%rd880+10];
	xor.b16  	%rs377, %rs376, %rs375;
	add.s64 	%rd911, %rd8, %rd909;
	st.local.u8 	[%rd911], %rs377;
	ld.local.u64 	%rd912, [%rd877+88];
	add.s64 	%rd913, %rd6, %rd912;
	ld.local.u8 	%rs378, [%rd913];
	ld.local.u8 	%rs379, [%rd880+11];
	xor.b16  	%rs380, %rs379, %rs378;
	add.s64 	%rd914, %rd8, %rd912;
	st.local.u8 	[%rd914], %rs380;
	ld.local.u64 	%rd915, [%rd877+96];
	add.s64 	%rd916, %rd6, %rd915;
	ld.local.u8 	%rs381, [%rd916];
	ld.local.u8 	%rs382, [%rd880+12];
	xor.b16  	%rs383, %rs382, %rs381;
	add.s64 	%rd917, %rd8, %rd915;
	st.local.u8 	[%rd917], %rs383;
	ld.local.u64 	%rd918, [%rd877+104];
	add.s64 	%rd919, %rd6, %rd918;
	ld.local.u8 	%rs384, [%rd919];
	ld.local.u8 	%rs385, [%rd880+13];
	xor.b16  	%rs386, %rs385, %rs384;
	add.s64 	%rd920, %rd8, %rd918;
	st.local.u8 	[%rd920], %rs386;
	ld.local.u64 	%rd921, [%rd877+112];
	add.s64 	%rd922, %rd6, %rd921;
	ld.local.u8 	%rs387, [%rd922];
	ld.local.u8 	%rs388, [%rd880+14];
	xor.b16  	%rs389, %rs388, %rs387;
	add.s64 	%rd923, %rd8, %rd921;
	st.local.u8 	[%rd923], %rs389;
	ld.local.u64 	%rd924, [%rd877+120];
	add.s64 	%rd925, %rd6, %rd924;
	ld.local.u8 	%rs390, [%rd925];
	ld.local.u8 	%rs391, [%rd880+15];
	xor.b16  	%rs392, %rs391, %rs390;
	add.s64 	%rd926, %rd8, %rd924;
	st.local.u8 	[%rd926], %rs392;
	add.s64 	%rd1348, %rd1348, 16;
	setp.ne.s64 	%p285, %rd1348, %rd152;
	mov.u64 	%rd1350, %rd152;
	@%p285 bra 	$L__BB2_305;
$L__BB2_306:
	@%p272 bra 	$L__BB2_316;
	setp.lt.u64 	%p287, %rd150, 7;
	@%p287 bra 	$L__BB2_309;
	shl.b64 	%rd927, %rd1350, 3;
	add.s64 	%rd928, %rd5, %rd927;
	ld.local.u64 	%rd929, [%rd928];
	add.s64 	%rd930, %rd6, %rd929;
	ld.local.u8 	%rs393, [%rd930];
	add.s64 	%rd931, %rd7, %rd1350;
	ld.local.u8 	%rs394, [%rd931];
	xor.b16  	%rs395, %rs394, %rs393;
	add.s64 	%rd932, %rd8, %rd929;
	st.local.u8 	[%rd932], %rs395;
	ld.local.u64 	%rd933, [%rd928+8];
	add.s64 	%rd934, %rd6, %rd933;
	ld.local.u8 	%rs396, [%rd934];
	ld.local.u8 	%rs397, [%rd931+1];
	xor.b16  	%rs398, %rs397, %rs396;
	add.s64 	%rd935, %rd8, %rd933;
	st.local.u8 	[%rd935], %rs398;
	ld.local.u64 	%rd936, [%rd928+16];
	add.s64 	%rd937, %rd6, %rd936;
	ld.local.u8 	%rs399, [%rd937];
	ld.local.u8 	%rs400, [%rd931+2];
	xor.b16  	%rs401, %rs400, %rs399;
	add.s64 	%rd938, %rd8, %rd936;
	st.local.u8 	[%rd938], %rs401;
	ld.local.u64 	%rd939, [%rd928+24];
	add.s64 	%rd940, %rd6, %rd939;
	ld.local.u8 	%rs402, [%rd940];
	ld.local.u8 	%rs403, [%rd931+3];
	xor.b16  	%rs404, %rs403, %rs402;
	add.s64 	%rd941, %rd8, %rd939;
	st.local.u8 	[%rd941], %rs404;
	ld.local.u64 	%rd942, [%rd928+32];
	add.s64 	%rd943, %rd6, %rd942;
	ld.local.u8 	%rs405, [%rd943];
	ld.local.u8 	%rs406, [%rd931+4];
	xor.b16  	%rs407, %rs406, %rs405;
	add.s64 	%rd944, %rd8, %rd942;
	st.local.u8 	[%rd944], %rs407;
	ld.local.u64 	%rd945, [%rd928+40];
	add.s64 	%rd946, %rd6, %rd945;
	ld.local.u8 	%rs408, [%rd946];
	ld.local.u8 	%rs409, [%rd931+5];
	xor.b16  	%rs410, %rs409, %rs408;
	add.s64 	%rd947, %rd8, %rd945;
	st.local.u8 	[%rd947], %rs410;
	ld.local.u64 	%rd948, [%rd928+48];
	add.s64 	%rd949, %rd6, %rd948;
	ld.local.u8 	%rs411, [%rd949];
	ld.local.u8 	%rs412, [%rd931+6];
	xor.b16  	%rs413, %rs412, %rs411;
	add.s64 	%rd950, %rd8, %rd948;
	st.local.u8 	[%rd950], %rs413;
	ld.local.u64 	%rd951, [%rd928+56];
	add.s64 	%rd952, %rd6, %rd951;
	ld.local.u8 	%rs414, [%rd952];
	ld.local.u8 	%rs415, [%rd931+7];
	xor.b16  	%rs416, %rs415, %rs414;
	add.s64 	%rd953, %rd8, %rd951;
	st.local.u8 	[%rd953], %rs416;
	add.s64 	%rd1350, %rd1350, 8;
$L__BB2_309:
	setp.eq.s64 	%p288, %rd153, 0;
	@%p288 bra 	$L__BB2_316;
	setp.lt.u64 	%p289, %rd151, 3;
	@%p289 bra 	$L__BB2_312;
	shl.b64 	%rd954, %rd1350, 3;
	add.s64 	%rd955, %rd5, %rd954;
	ld.local.u64 	%rd956, [%rd955];
	add.s64 	%rd957, %rd6, %rd956;
	ld.local.u8 	%rs417, [%rd957];
	add.s64 	%rd958, %rd7, %rd1350;
	ld.local.u8 	%rs418, [%rd958];
	xor.b16  	%rs419, %rs418, %rs417;
	add.s64 	%rd959, %rd8, %rd956;
	st.local.u8 	[%rd959], %rs419;
	ld.local.u64 	%rd960, [%rd955+8];
	add.s64 	%rd961, %rd6, %rd960;
	ld.local.u8 	%rs420, [%rd961];
	ld.local.u8 	%rs421, [%rd958+1];
	xor.b16  	%rs422, %rs421, %rs420;
	add.s64 	%rd962, %rd8, %rd960;
	st.local.u8 	[%rd962], %rs422;
	ld.local.u64 	%rd963, [%rd955+16];
	add.s64 	%rd964, %rd6, %rd963;
	ld.local.u8 	%rs423, [%rd964];
	ld.local.u8 	%rs424, [%rd958+2];
	xor.b16  	%rs425, %rs424, %rs423;
	add.s64 	%rd965, %rd8, %rd963;
	st.local.u8 	[%rd965], %rs425;
	ld.local.u64 	%rd966, [%rd955+24];
	add.s64 	%rd967, %rd6, %rd966;
	ld.local.u8 	%rs426, [%rd967];
	ld.local.u8 	%rs427, [%rd958+3];
	xor.b16  	%rs428, %rs427, %rs426;
	add.s64 	%rd968, %rd8, %rd966;
	st.local.u8 	[%rd968], %rs428;
	add.s64 	%rd1350, %rd1350, 4;
$L__BB2_312:
	setp.eq.s64 	%p290, %rd154, 0;
	@%p290 bra 	$L__BB2_316;
	setp.eq.s64 	%p291, %rd154, 1;
	shl.b64 	%rd969, %rd1350, 3;
	add.s64 	%rd247, %rd5, %rd969;
	ld.local.u64 	%rd970, [%rd247];
	add.s64 	%rd971, %rd6, %rd970;
	ld.local.u8 	%rs429, [%rd971];
	add.s64 	%rd248, %rd7, %rd1350;
	ld.local.u8 	%rs430, [%rd248];
	xor.b16  	%rs431, %rs430, %rs429;
	add.s64 	%rd972, %rd8, %rd970;
	st.local.u8 	[%rd972], %rs431;
	@%p291 bra 	$L__BB2_316;
	setp.eq.s64 	%p292, %rd154, 2;
	ld.local.u64 	%rd973, [%rd247+8];
	add.s64 	%rd974, %rd6, %rd973;
	ld.local.u8 	%rs432, [%rd974];
	ld.local.u8 	%rs433, [%rd248+1];
	xor.b16  	%rs434, %rs433, %rs432;
	add.s64 	%rd975, %rd8, %rd973;
	st.local.u8 	[%rd975], %rs434;
	@%p292 bra 	$L__BB2_316;
	ld.local.u64 	%rd976, [%rd247+16];
	add.s64 	%rd977, %rd6, %rd976;
	ld.local.u8 	%rs435, [%rd977];
	ld.local.u8 	%rs436, [%rd248+2];
	xor.b16  	%rs437, %rs436, %rs435;
	add.s64 	%rd978, %rd8, %rd976;
	st.local.u8 	[%rd978], %rs437;
$L__BB2_316:
	add.f64 	%fd1972, %fd1972, 0d3FF0000000000000;
	setp.ne.s32 	%p293, %r410, 0;
	setp.ne.s32 	%p294, %r35, 0;
	and.pred  	%p295, %p293, %p294;
	@%p295 bra 	$L__BB2_348;
	mov.b64 	%rd1352, 0;
	mov.f64 	%fd1949, %fd1903;
$L__BB2_318:
	add.s64 	%rd980, %rd7, %rd1352;
	ld.local.u8 	%rs438, [%rd980];
	setp.ne.s16 	%p296, %rs438, 1;
	@%p296 bra 	$L__BB2_343;
	shl.b64 	%rd981, %rd1352, 3;
	add.s64 	%rd982, %rd1405, %rd981;
	ld.local.f64 	%fd144, [%rd982];
	setp.gt.f64 	%p297, %fd144, 0d403E000000000000;
	mov.f64 	%fd1944, %fd144;
	@%p297 bra 	$L__BB2_331;
	setp.lt.f64 	%p298, %fd144, 0dC03E000000000000;
	mov.f64 	%fd1944, 0d0000000000000000;
	@%p298 bra 	$L__BB2_331;
	fma.rn.f64 	%fd940, %fd144, 0d3FF71547652B82FE, 0d4338000000000000;
	{
	.reg .b32 %temp; 
	mov.b64 	{%r141, %temp}, %fd940;
	}
	mov.f64 	%fd941, 0dC338000000000000;
	add.rn.f64 	%fd942, %fd940, %fd941;
	fma.rn.f64 	%fd943, %fd942, 0dBFE62E42FEFA39EF, %fd144;
	fma.rn.f64 	%fd944, %fd942, 0dBC7ABC9E3B39803F, %fd943;
	fma.rn.f64 	%fd945, %fd944, 0d3E5ADE1569CE2BDF, 0d3E928AF3FCA213EA;
	fma.rn.f64 	%fd946, %fd945, %fd944, 0d3EC71DEE62401315;
	fma.rn.f64 	%fd947, %fd946, %fd944, 0d3EFA01997C89EB71;
	fma.rn.f64 	%fd948, %fd947, %fd944, 0d3F2A01A014761F65;
	fma.rn.f64 	%fd949, %fd948, %fd944, 0d3F56C16C1852B7AF;
	fma.rn.f64 	%fd950, %fd949, %fd944, 0d3F81111111122322;
	fma.rn.f64 	%fd951, %fd950, %fd944, 0d3FA55555555502A1;
	fma.rn.f64 	%fd952, %fd951, %fd944, 0d3FC5555555555511;
	fma.rn.f64 	%fd953, %fd952, %fd944, 0d3FE000000000000B;
	fma.rn.f64 	%fd954, %fd953, %fd944, 0d3FF0000000000000;
	fma.rn.f64 	%fd955, %fd954, %fd944, 0d3FF0000000000000;
	{
	.reg .b32 %temp; 
	mov.b64 	{%r142, %temp}, %fd955;
	}
	{
	.reg .b32 %temp; 
	mov.b64 	{%temp, %r143}, %fd955;
	}
	shl.b32 	%r736, %r141, 20;
	add.s32 	%r737, %r736, %r143;
	mov.b64 	%fd1941, {%r142, %r737};
	{
	.reg .b32 %temp; 
	mov.b64 	{%temp, %r738}, %fd144;
	}
	mov.b32 	%f38, %r738;
	abs.f32 	%f11, %f38;
	setp.lt.f32 	%p299, %f11, 0f4086232B;
	@%p299 bra 	$L__BB2_324;
	setp.lt.f64 	%p300, %fd144, 0d0000000000000000;
	add.f64 	%fd956, %fd144, 0d7FF0000000000000;
	selp.f64 	%fd1941, 0d0000000000000000, %fd956, %p300;
	setp.geu.f32 	%p301, %f11, 0f40874800;
	@%p301 bra 	$L__BB2_324;
	shr.u32 	%r739, %r141, 31;
	add.s32 	%r740, %r141, %r739;
	shr.s32 	%r741, %r740, 1;
	shl.b32 	%r742, %r741, 20;
	add.s32 	%r743, %r143, %r742;
	mov.b64 	%fd957, {%r142, %r743};
	sub.s32 	%r744, %r141, %r741;
	shl.b32 	%r745, %r744, 20;
	add.s32 	%r746, %r745, 1072693248;
	mov.b32 	%r747, 0;
	mov.b64 	%fd958, {%r747, %r746};
	mul.f64 	%fd1941, %fd958, %fd957;
$L__BB2_324:
	add.f64 	%fd1942, %fd1941, 0d3FF0000000000000;
	{
	.reg .b32 %temp; 
	mov.b64 	{%temp, %r1134}, %fd1942;
	}
	{
	.reg .b32 %temp; 
	mov.b64 	{%r1135, %temp}, %fd1942;
	}
	setp.gt.s32 	%p302, %r1134, 1048575;
	mov.b32 	%r1136, -1023;
	@%p302 bra 	$L__BB2_326;
	mul.f64 	%fd1942, %fd1942, 0d4350000000000000;
	{
	.reg .b32 %temp; 
	mov.b64 	{%temp, %r1134}, %fd1942;
	}
	{
	.reg .b32 %temp; 
	mov.b64 	{%r1135, %temp}, %fd1942;
	}
	mov.b32 	%r1136, -1077;
$L__BB2_326:
	add.s32 	%r750, %r1134, -1;
	setp.gt.u32 	%p303, %r750, 2146435070;
	@%p303 bra 	$L__BB2_330;
	shr.u32 	%r753, %r1134, 20;
	add.s32 	%r1137, %r1136, %r753;
	and.b32  	%r754, %r1134, 1048575;
	or.b32  	%r755, %r754, 1072693248;
	mov.b64 	%fd1943, {%r1135, %r755};
	setp.lt.u32 	%p305, %r755, 1073127583;
	@%p305 bra 	$L__BB2_329;
	{
	.reg .b32 %temp; 
	mov.b64 	{%r756, %temp}, %fd1943;
	}
	{
	.reg .b32 %temp; 
	mov.b64 	{%temp, %r757}, %fd1943;
	}
	add.s32 	%r758, %r757, -1048576;
	mov.b64 	%fd1943, {%r756, %r758};
	add.s32 	%r1137, %r1137, 1;
$L__BB2_329:
	add.f64 	%fd960, %fd1943, 0dBFF0000000000000;
	add.f64 	%fd961, %fd1943, 0d3FF0000000000000;
	rcp.approx.ftz.f64 	%fd962, %fd961;
	neg.f64 	%fd963, %fd961;
	fma.rn.f64 	%fd964, %fd963, %fd962, 0d3FF0000000000000;
	fma.rn.f64 	%fd965, %fd964, %fd964, %fd964;
	fma.rn.f64 	%fd966, %fd965, %fd962, %fd962;
	mul.f64 	%fd967, %fd960, %fd966;
	fma.rn.f64 	%fd968, %fd960, %fd966, %fd967;
	mul.f64 	%fd969, %fd968, %fd968;
	fma.rn.f64 	%fd970, %fd969, 0d3EB1380B3AE80F1E, 0d3ED0EE258B7A8B04;
	fma.rn.f64 	%fd971, %fd970, %fd969, 0d3EF3B2669F02676F;
	fma.rn.f64 	%fd972, %fd971, %fd969, 0d3F1745CBA9AB0956;
	fma.rn.f64 	%fd973, %fd972, %fd969, 0d3F3C71C72D1B5154;
	fma.rn.f64 	%fd974, %fd973, %fd969, 0d3F624924923BE72D;
	fma.rn.f64 	%fd975, %fd974, %fd969, 0d3F8999999999A3C4;
	fma.rn.f64 	%fd976, %fd975, %fd969, 0d3FB5555555555554;
	sub.f64 	%fd977, %fd960, %fd968;
	add.f64 	%fd978, %fd977, %fd977;
	neg.f64 	%fd979, %fd968;
	fma.rn.f64 	%fd980, %fd979, %fd960, %fd978;
	mul.f64 	%fd981, %fd966, %fd980;
	mul.f64 	%fd982, %fd969, %fd976;
	fma.rn.f64 	%fd983, %fd982, %fd968, %fd981;
	xor.b32  	%r759, %r1137, -2147483648;
	mov.b32 	%r760, 1127219200;
	mov.b64 	%fd984, {%r759, %r760};
	sub.f64 	%fd985, %fd984, %fd25;
	fma.rn.f64 	%fd986, %fd985, 0d3FE62E42FEFA39EF, %fd968;
	fma.rn.f64 	%fd987, %fd985, 0dBFE62E42FEFA39EF, %fd986;
	sub.f64 	%fd988, %fd987, %fd968;
	sub.f64 	%fd989, %fd983, %fd988;
	fma.rn.f64 	%fd990, %fd985, 0d3C7ABC9E3B39803F, %fd989;
	add.f64 	%fd1944, %fd986, %fd990;
	bra.uni 	$L__BB2_331;
$L__BB2_330:
	fma.rn.f64 	%fd959, %fd1942, 0d7FF0000000000000, 0d7FF0000000000000;
	{
	.reg .b32 %temp; 
	mov.b64 	{%temp, %r751}, %fd1942;
	}
	and.b32  	%r752, %r751, 2147483647;
	setp.eq.s32 	%p304, %r752, 0;
	selp.f64 	%fd1944, 0dFFF0000000000000, %fd959, %p304;
$L__BB2_331:
	setp.gt.f64 	%p306, %fd144, 0d403E000000000000;
	neg.f64 	%fd158, %fd144;
	setp.lt.f64 	%p307, %fd144, 0dC03E000000000000;
	or.pred  	%p308, %p307, %p306;
	selp.f64 	%fd1948, %fd158, 0d0000000000000000, %p307;
	@%p308 bra 	$L__BB2_342;
	fma.rn.f64 	%fd991, %fd158, 0d3FF71547652B82FE, 0d4338000000000000;
	{
	.reg .b32 %temp; 
	mov.b64 	{%r154, %temp}, %fd991;
	}
	mov.f64 	%fd992, 0dC338000000000000;
	add.rn.f64 	%fd993, %fd991, %fd992;
	fma.rn.f64 	%fd994, %fd993, 0dBFE62E42FEFA39EF, %fd158;
	fma.rn.f64 	%fd995, %fd993, 0dBC7ABC9E3B39803F, %fd994;
	fma.rn.f64 	%fd996, %fd995, 0d3E5ADE1569CE2BDF, 0d3E928AF3FCA213EA;
	fma.rn.f64 	%fd997, %fd996, %fd995, 0d3EC71DEE62401315;
	fma.rn.f64 	%fd998, %fd997, %fd995, 0d3EFA01997C89EB71;
	fma.rn.f64 	%fd999, %fd998, %fd995, 0d3F2A01A014761F65;
	fma.rn.f64 	%fd1000, %fd999, %fd995, 0d3F56C16C1852B7AF;
	fma.rn.f64 	%fd1001, %fd1000, %fd995, 0d3F81111111122322;
	fma.rn.f64 	%fd1002, %fd1001, %fd995, 0d3FA55555555502A1;
	fma.rn.f64 	%fd1003, %fd1002, %fd995, 0d3FC5555555555511;
	fma.rn.f64 	%fd1004, %fd1003, %fd995, 0d3FE000000000000B;
	fma.rn.f64 	%fd1005, %fd1004, %fd995, 0d3FF0000000000000;
	fma.rn.f64 	%fd1006, %fd1005, %fd995, 0d3FF0000000000000;
	{
	.reg .b32 %temp; 
	mov.b64 	{%r155, %temp}, %fd1006;
	}
	{
	.reg .b32 %temp; 
	mov.b64 	{%temp, %r156}, %fd1006;
	}
	shl.b32 	%r761, %r154, 20;
	add.s32 	%r762, %r761, %r156;
	mov.b64 	%fd1945, {%r155, %r762};
	{
	.reg .b32 %temp; 
	mov.b64 	{%temp, %r763}, %fd158;
	}
	mov.b32 	%f39, %r763;
	abs.f32 	%f12, %f39;
	setp.lt.f32 	%p309, %f12, 0f4086232B;
	@%p309 bra 	$L__BB2_335;
	setp.gt.f64 	%p310, %fd144, 0d0000000000000000;
	mov.f64 	%fd1007, 0d7FF0000000000000;
	sub.f64 	%fd1008, %fd1007, %fd144;
	selp.f64 	%fd1945, 0d0000000000000000, %fd1008, %p310;
	setp.geu.f32 	%p311, %f12, 0f40874800;
	@%p311 bra 	$L__BB2_335;
	shr.u32 	%r764, %r154, 31;
	add.s32 	%r765, %r154, %r764;
	shr.s32 	%r766, %r765, 1;
	shl.b32 	%r767, %r766, 20;
	add.s32 	%r768, %r156, %r767;
	mov.b64 	%fd1009, {%r155, %r768};
	sub.s32 	%r769, %r154, %r766;
	shl.b32 	%r770, %r769, 20;
	add.s32 	%r771, %r770, 1072693248;
	mov.b32 	%r772, 0;
	mov.b64 	%fd1010, {%r772, %r771};
	mul.f64 	%fd1945, %fd1010, %fd1009;
$L__BB2_335:
	add.f64 	%fd1946, %fd1945, 0d3FF0000000000000;
	{
	.reg .b32 %temp; 
	mov.b64 	{%temp, %r1138}, %fd1946;
	}
	{
	.reg .b32 %temp; 
	mov.b64 	{%r1139, %temp}, %fd1946;
	}
	setp.gt.s32 	%p312, %r1138, 1048575;
	mov.b32 	%r1140, -1023;
	@%p312 bra 	$L__BB2_337;
	mul.f64 	%fd1946, %fd1946, 0d4350000000000000;
	{
	.reg .b32 %temp; 
	mov.b64 	{%temp, %r1138}, %fd1946;
	}
	{
	.reg .b32 %temp; 
	mov.b64 	{%r1139, %temp}, %fd1946;
	}
	mov.b32 	%r1140, -1077;
$L__BB2_337:
	add.s32 	%r775, %r1138, -1;
	setp.gt.u32 	%p313, %r775, 2146435070;
	@%p313 bra 	$L__BB2_341;
	shr.u32 	%r778, %r1138, 20;
	add.s32 	%r1141, %r1140, %r778;
	and.b32  	%r779, %r1138, 1048575;
	or.b32  	%r780, %r779, 1072693248;
	mov.b64 	%fd1947, {%r1139, %r780};
	setp.lt.u32 	%p315, %r780, 1073127583;
	@%p315 bra 	$L__BB2_340;
	{
	.reg .b32 %temp; 
	mov.b64 	{%r781, %temp}, %fd1947;
	}
	{
	.reg .b32 %temp; 
	mov.b64 	{%temp, %r782}, %fd1947;
	}
	add.s32 	%r783, %r782, -1048576;
	mov.b64 	%fd1947, {%r781, %r783};
	add.s32 	%r1141, %r1141, 1;
$L__BB2_340:
	add.f64 	%fd1012, %fd1947, 0dBFF0000000000000;
	add.f64 	%fd1013, %fd1947, 0d3FF0000000000000;
	rcp.approx.ftz.f64 	%fd1014, %fd1013;
	neg.f64 	%fd1015, %fd1013;
	fma.rn.f64 	%fd1016, %fd1015, %fd1014, 0d3FF0000000000000;
	fma.rn.f64 	%fd1017, %fd1016, %fd1016, %fd1016;
	fma.rn.f64 	%fd1018, %fd1017, %fd1014, %fd1014;
	mul.f64 	%fd1019, %fd1012, %fd1018;
	fma.rn.f64 	%fd1020, %fd1012, %fd1018, %fd1019;
	mul.f64 	%fd1021, %fd1020, %fd1020;
	fma.rn.f64 	%fd1022, %fd1021, 0d3EB1380B3AE80F1E, 0d3ED0EE258B7A8B04;
	fma.rn.f64 	%fd1023, %fd1022, %fd1021, 0d3EF3B2669F02676F;
	fma.rn.f64 	%fd1024, %fd1023, %fd1021, 0d3F1745CBA9AB0956;
	fma.rn.f64 	%fd1025, %fd1024, %fd1021, 0d3F3C71C72D1B5154;
	fma.rn.f64 	%fd1026, %fd1025, %fd1021, 0d3F624924923BE72D;
	fma.rn.f64 	%fd1027, %fd1026, %fd1021, 0d3F8999999999A3C4;
	fma.rn.f64 	%fd1028, %fd1027, %fd1021, 0d3FB5555555555554;
	sub.f64 	%fd1029, %fd1012, %fd1020;
	add.f64 	%fd1030, %fd1029, %fd1029;
	neg.f64 	%fd1031, %fd1020;
	fma.rn.f64 	%fd1032, %fd1031, %fd1012, %fd1030;
	mul.f64 	%fd1033, %fd1018, %fd1032;
	mul.f64 	%fd1034, %fd1021, %fd1028;
	fma.rn.f64 	%fd1035, %fd1034, %fd1020, %fd1033;
	xor.b32  	%r784, %r1141, -2147483648;
	mov.b32 	%r785, 1127219200;
	mov.b64 	%fd1036, {%r784, %r785};
	sub.f64 	%fd1037, %fd1036, %fd25;
	fma.rn.f64 	%fd1038, %fd1037, 0d3FE62E42FEFA39EF, %fd1020;
	fma.rn.f64 	%fd1039, %fd1037, 0dBFE62E42FEFA39EF, %fd1038;
	sub.f64 	%fd1040, %fd1039, %fd1020;
	sub.f64 	%fd1041, %fd1035, %fd1040;
	fma.rn.f64 	%fd1042, %fd1037, 0d3C7ABC9E3B39803F, %fd1041;
	add.f64 	%fd1948, %fd1038, %fd1042;
	bra.uni 	$L__BB2_342;
$L__BB2_341:
	fma.rn.f64 	%fd1011, %fd1946, 0d7FF0000000000000, 0d7FF0000000000000;
	{
	.reg .b32 %temp; 
	mov.b64 	{%temp, %r776}, %fd1946;
	}
	and.b32  	%r777, %r776, 2147483647;
	setp.eq.s32 	%p314, %r777, 0;
	selp.f64 	%fd1948, 0dFFF0000000000000, %fd1011, %p314;
$L__BB2_342:
	sub.f64 	%fd1043, %fd1944, %fd1948;
	add.f64 	%fd1949, %fd1949, %fd1043;
$L__BB2_343:
	add.s64 	%rd1352, %rd1352, 1;
	setp.ne.s64 	%p316, %rd1352, %rd20;
	@%p316 bra 	$L__BB2_318;
	neg.f64 	%fd1044, %fd1949;
	fma.rn.f64 	%fd1045, %fd1949, 0dBFF71547652B82FE, 0d4338000000000000;
	{
	.reg .b32 %temp; 
	mov.b64 	{%r167, %temp}, %fd1045;
	}
	mov.f64 	%fd1046, 0dC338000000000000;
	add.rn.f64 	%fd1047, %fd1045, %fd1046;
	fma.rn.f64 	%fd1048, %fd1047, 0dBFE62E42FEFA39EF, %fd1044;
	fma.rn.f64 	%fd1049, %fd1047, 0dBC7ABC9E3B39803F, %fd1048;
	fma.rn.f64 	%fd1050, %fd1049, 0d3E5ADE1569CE2BDF, 0d3E928AF3FCA213EA;
	fma.rn.f64 	%fd1051, %fd1050, %fd1049, 0d3EC71DEE62401315;
	fma.rn.f64 	%fd1052, %fd1051, %fd1049, 0d3EFA01997C89EB71;
	fma.rn.f64 	%fd1053, %fd1052, %fd1049, 0d3F2A01A014761F65;
	fma.rn.f64 	%fd1054, %fd1053, %fd1049, 0d3F56C16C1852B7AF;
	fma.rn.f64 	%fd1055, %fd1054, %fd1049, 0d3F81111111122322;
	fma.rn.f64 	%fd1056, %fd1055, %fd1049, 0d3FA55555555502A1;
	fma.rn.f64 	%fd1057, %fd1056, %fd1049, 0d3FC5555555555511;
	fma.rn.f64 	%fd1058, %fd1057, %fd1049, 0d3FE000000000000B;
	fma.rn.f64 	%fd1059, %fd1058, %fd1049, 0d3FF0000000000000;
	fma.rn.f64 	%fd1060, %fd1059, %fd1049, 0d3FF0000000000000;
	{
	.reg .b32 %temp; 
	mov.b64 	{%r168, %temp}, %fd1060;
	}
	{
	.reg .b32 %temp; 
	mov.b64 	{%temp, %r169}, %fd1060;
	}
	shl.b32 	%r786, %r167, 20;
	add.s32 	%r787, %r786, %r169;
	mov.b64 	%fd1950, {%r168, %r787};
	{
	.reg .b32 %temp; 
	mov.b64 	{%temp, %r788}, %fd1044;
	}
	mov.b32 	%f40, %r788;
	abs.f32 	%f13, %f40;
	setp.lt.f32 	%p317, %f13, 0f4086232B;
	@%p317 bra 	$L__BB2_347;
	setp.gt.f64 	%p318, %fd1949, 0d0000000000000000;
	mov.f64 	%fd1061, 0d7FF0000000000000;
	sub.f64 	%fd1062, %fd1061, %fd1949;
	selp.f64 	%fd1950, 0d0000000000000000, %fd1062, %p318;
	setp.geu.f32 	%p319, %f13, 0f40874800;
	@%p319 bra 	$L__BB2_347;
	shr.u32 	%r789, %r167, 31;
	add.s32 	%r790, %r167, %r789;
	shr.s32 	%r791, %r790, 1;
	shl.b32 	%r792, %r791, 20;
	add.s32 	%r793, %r169, %r792;
	mov.b64 	%fd1063, {%r168, %r793};
	sub.s32 	%r794, %r167, %r791;
	shl.b32 	%r795, %r794, 20;
	add.s32 	%r796, %r795, 1072693248;
	mov.b32 	%r797, 0;
	mov.b64 	%fd1064, {%r797, %r796};
	mul.f64 	%fd1950, %fd1064, %fd1063;
$L__BB2_347:
	sub.f64 	%fd1951, %fd1951, %fd1950;
$L__BB2_348:
	setp.eq.s32 	%p320, %r21, 0;
	@%p320 bra 	$L__BB2_365;
	mov.b64 	%rd1353, 0;
$L__BB2_350:
	setp.lt.u32 	%p321, %r407, 16;
	mul.lo.s64 	%rd253, %rd1353, %rd20;
	mov.b16 	%rs641, 0;
	mov.b64 	%rd1356, 0;
	@%p321 bra 	$L__BB2_353;
	mov.b16 	%rs641, 0;
	mov.b64 	%rd1354, 0;
$L__BB2_352:
	.pragma "nounroll";
	add.s64 	%rd986, %rd8, %rd1354;
	ld.local.u8 	%rs442, [%rd986];
	add.s64 	%rd987, %rd1354, %rd253;
	add.s64 	%rd988, %rd4, %rd987;
	ld.global.nc.u8 	%rs443, [%rd988];
	cvt.u16.u8 	%rs444, %rs443;
	mul.lo.s16 	%rs445, %rs444, %rs442;
	xor.b16  	%rs446, %rs445, %rs641;
	ld.local.u8 	%rs447, [%rd986+1];
	ld.global.nc.u8 	%rs448, [%rd988+1];
	cvt.u16.u8 	%rs449, %rs448;
	mul.lo.s16 	%rs450, %rs449, %rs447;
	xor.b16  	%rs451, %rs450, %rs446;
	ld.local.u8 	%rs452, [%rd986+2];
	ld.global.nc.u8 	%rs453, [%rd988+2];
	cvt.u16.u8 	%rs454, %rs453;
	mul.lo.s16 	%rs455, %rs454, %rs452;
	xor.b16  	%rs456, %rs455, %rs451;
	ld.local.u8 	%rs457, [%rd986+3];
	ld.global.nc.u8 	%rs458, [%rd988+3];
	cvt.u16.u8 	%rs459, %rs458;
	mul.lo.s16 	%rs460, %rs459, %rs457;
	xor.b16  	%rs461, %rs460, %rs456;
	ld.local.u8 	%rs462, [%rd986+4];
	ld.global.nc.u8 	%rs463, [%rd988+4];
	cvt.u16.u8 	%rs464, %rs463;
	mul.lo.s16 	%rs465, %rs464, %rs462;
	xor.b16  	%rs466, %rs465, %rs461;
	ld.local.u8 	%rs467, [%rd986+5];
	ld.global.nc.u8 	%rs468, [%rd988+5];
	cvt.u16.u8 	%rs469, %rs468;
	mul.lo.s16 	%rs470, %rs469, %rs467;
	xor.b16  	%rs471, %rs470, %rs466;
	ld.local.u8 	%rs472, [%rd986+6];
	ld.global.nc.u8 	%rs473, [%rd988+6];
	cvt.u16.u8 	%rs474, %rs473;
	mul.lo.s16 	%rs475, %rs474, %rs472;
	xor.b16  	%rs476, %rs475, %rs471;
	ld.local.u8 	%rs477, [%rd986+7];
	ld.global.nc.u8 	%rs478, [%rd988+7];
	cvt.u16.u8 	%rs479, %rs478;
	mul.lo.s16 	%rs480, %rs479, %rs477;
	xor.b16  	%rs481, %rs480, %rs476;
	ld.local.u8 	%rs482, [%rd986+8];
	ld.global.nc.u8 	%rs483, [%rd988+8];
	cvt.u16.u8 	%rs484, %rs483;
	mul.lo.s16 	%rs485, %rs484, %rs482;
	xor.b16  	%rs486, %rs485, %rs481;
	ld.local.u8 	%rs487, [%rd986+9];
	ld.global.nc.u8 	%rs488, [%rd988+9];
	cvt.u16.u8 	%rs489, %rs488;
	mul.lo.s16 	%rs490, %rs489, %rs487;
	xor.b16  	%rs491, %rs490, %rs486;
	ld.local.u8 	%rs492, [%rd986+10];
	ld.global.nc.u8 	%rs493, [%rd988+10];
	cvt.u16.u8 	%rs494, %rs493;
	mul.lo.s16 	%rs495, %rs494, %rs492;
	xor.b16  	%rs496, %rs495, %rs491;
	ld.local.u8 	%rs497, [%rd986+11];
	ld.global.nc.u8 	%rs498, [%rd988+11];
	cvt.u16.u8 	%rs499, %rs498;
	mul.lo.s16 	%rs500, %rs499, %rs497;
	xor.b16  	%rs501, %rs500, %rs496;
	ld.local.u8 	%rs502, [%rd986+12];
	ld.global.nc.u8 	%rs503, [%rd988+12];
	cvt.u16.u8 	%rs504, %rs503;
	mul.lo.s16 	%rs505, %rs504, %rs502;
	xor.b16  	%rs506, %rs505, %rs501;
	ld.local.u8 	%rs507, [%rd986+13];
	ld.global.nc.u8 	%rs508, [%rd988+13];
	cvt.u16.u8 	%rs509, %rs508;
	mul.lo.s16 	%rs510, %rs509, %rs507;
	xor.b16  	%rs511, %rs510, %rs506;
	ld.local.u8 	%rs512, [%rd986+14];
	ld.global.nc.u8 	%rs513, [%rd988+14];
	cvt.u16.u8 	%rs514, %rs513;
	mul.lo.s16 	%rs515, %rs514, %rs512;
	xor.b16  	%rs516, %rs515, %rs511;
	ld.local.u8 	%rs517, [%rd986+15];
	ld.global.nc.u8 	%rs518, [%rd988+15];
	cvt.u16.u8 	%rs519, %rs518;
	mul.lo.s16 	%rs520, %rs519, %rs517;
	xor.b16  	%rs641, %rs520, %rs516;
	add.s64 	%rd1354, %rd1354, 16;
	setp.ne.s64 	%p322, %rd1354, %rd152;
	mov.u64 	%rd1356, %rd152;
	@%p322 bra 	$L__BB2_352;
$L__BB2_353:
	@%p272 bra 	$L__BB2_363;
	setp.lt.u64 	%p324, %rd150, 7;
	@%p324 bra 	$L__BB2_356;
	add.s64 	%rd989, %rd8, %rd1356;
	ld.local.u8 	%rs522, [%rd989];
	add.s64 	%rd990, %rd1356, %rd253;
	add.s64 	%rd991, %rd4, %rd990;
	ld.global.nc.u8 	%rs523, [%rd991];
	cvt.u16.u8 	%rs524, %rs523;
	mul.lo.s16 	%rs525, %rs524, %rs522;
	ld.local.u8 	%rs526, [%rd989+1];
	ld.global.nc.u8 	%rs527, [%rd991+1];
	cvt.u16.u8 	%rs528, %rs527;
	mul.lo.s16 	%rs529, %rs528, %rs526;
	xor.b16  	%rs530, %rs525, %rs529;
	ld.local.u8 	%rs531, [%rd989+2];
	ld.global.nc.u8 	%rs532, [%rd991+2];
	cvt.u16.u8 	%rs533, %rs532;
	mul.lo.s16 	%rs534, %rs533, %rs531;
	xor.b16  	%rs535, %rs530, %rs534;
	ld.local.u8 	%rs536, [%rd989+3];
	ld.global.nc.u8 	%rs537, [%rd991+3];
	cvt.u16.u8 	%rs538, %rs537;
	mul.lo.s16 	%rs539, %rs538, %rs536;
	xor.b16  	%rs540, %rs535, %rs539;
	ld.local.u8 	%rs541, [%rd989+4];
	ld.global.nc.u8 	%rs542, [%rd991+4];
	cvt.u16.u8 	%rs543, %rs542;
	mul.lo.s16 	%rs544, %rs543, %rs541;
	xor.b16  	%rs545, %rs540, %rs544;
	ld.local.u8 	%rs546, [%rd989+5];
	ld.global.nc.u8 	%rs547, [%rd991+5];
	cvt.u16.u8 	%rs548, %rs547;
	mul.lo.s16 	%rs549, %rs548, %rs546;
	xor.b16  	%rs550, %rs545, %rs549;
	ld.local.u8 	%rs551, [%rd989+6];
	ld.global.nc.u8 	%rs552, [%rd991+6];
	cvt.u16.u8 	%rs553, %rs552;
	mul.lo.s16 	%rs554, %rs553, %rs551;
	xor.b16  	%rs555, %rs550, %rs554;
	ld.local.u8 	%rs556, [%rd989+7];
	ld.global.nc.u8 	%rs557, [%rd991+7];
	cvt.u16.u8 	%rs558, %rs557;
	mul.lo.s16 	%rs559, %rs558, %rs556;
	xor.b16  	%rs560, %rs555, %rs559;
	xor.b16  	%rs641, %rs560, %rs641;
	add.s64 	%rd1356, %rd1356, 8;
$L__BB2_356:
	setp.eq.s64 	%p325, %rd153, 0;
	@%p325 bra 	$L__BB2_363;
	setp.lt.u64 	%p326, %rd151, 3;
	@%p326 bra 	$L__BB2_359;
	add.s64 	%rd992, %rd8, %rd1356;
	ld.local.u8 	%rs562, [%rd992];
	add.s64 	%rd993, %rd1356, %rd253;
	add.s64 	%rd994, %rd4, %rd993;
	ld.global.nc.u8 	%rs563, [%rd994];
	cvt.u16.u8 	%rs564, %rs563;
	mul.lo.s16 	%rs565, %rs564, %rs562;
	ld.local.u8 	%rs566, [%rd992+1];
	ld.global.nc.u8 	%rs567, [%rd994+1];
	cvt.u16.u8 	%rs568, %rs567;
	mul.lo.s16 	%rs569, %rs568, %rs566;
	xor.b16  	%rs570, %rs565, %rs569;
	ld.local.u8 	%rs571, [%rd992+2];
	ld.global.nc.u8 	%rs572, [%rd994+2];
	cvt.u16.u8 	%rs573, %rs572;
	mul.lo.s16 	%rs574, %rs573, %rs571;
	xor.b16  	%rs575, %rs570, %rs574;
	ld.local.u8 	%rs576, [%rd992+3];
	ld.global.nc.u8 	%rs577, [%rd994+3];
	cvt.u16.u8 	%rs578, %rs577;
	mul.lo.s16 	%rs579, %rs578, %rs576;
	xor.b16  	%rs580, %rs575, %rs579;
	xor.b16  	%rs641, %rs580, %rs641;
	add.s64 	%rd1356, %rd1356, 4;
$L__BB2_359:
	setp.eq.s64 	%p327, %rd154, 0;
	@%p327 bra 	$L__BB2_363;
	setp.eq.s64 	%p328, %rd154, 1;
	add.s64 	%rd261, %rd8, %rd1356;
	ld.local.u8 	%rs581, [%rd261];
	add.s64 	%rd995, %rd1356, %rd253;
	add.s64 	%rd262, %rd4, %rd995;
	ld.global.nc.u8 	%rs582, [%rd262];
	cvt.u16.u8 	%rs583, %rs582;
	mul.lo.s16 	%rs584, %rs583, %rs581;
	xor.b16  	%rs641, %rs584, %rs641;
	@%p328 bra 	$L__BB2_363;
	setp.eq.s64 	%p329, %rd154, 2;
	ld.local.u8 	%rs585, [%rd261+1];
	ld.global.nc.u8 	%rs586, [%rd262+1];
	cvt.u16.u8 	%rs587, %rs586;
	mul.lo.s16 	%rs588, %rs587, %rs585;
	xor.b16  	%rs641, %rs588, %rs641;
	@%p329 bra 	$L__BB2_363;
	ld.local.u8 	%rs589, [%rd261+2];
	ld.global.nc.u8 	%rs590, [%rd262+2];
	cvt.u16.u8 	%rs591, %rs590;
	mul.lo.s16 	%rs592, %rs591, %rs589;
	xor.b16  	%rs641, %rs592, %rs641;
$L__BB2_363:
	and.b16  	%rs593, %rs641, 255;
	setp.eq.s16 	%p330, %rs593, 1;
	mov.u64 	%rd1387, %rd1341;
	@%p330 bra 	$L__BB2_430;
	add.s64 	%rd1353, %rd1353, 1;
	setp.ne.s64 	%p331, %rd1353, %rd149;
	@%p331 bra 	$L__BB2_350;
$L__BB2_365:
	mov.b64 	%rd1358, 0;
	mov.f64 	%fd1961, %fd1903;
$L__BB2_366:
	add.s64 	%rd997, %rd7, %rd1358;
	ld.local.u8 	%rs594, [%rd997];
	setp.ne.s16 	%p332, %rs594, 1;
	@%p332 bra 	$L__BB2_429;
	shl.b64 	%rd998, %rd1358, 3;
	add.s64 	%rd999, %rd1405, %rd998;
	ld.local.f64 	%fd182, [%rd999];
	setp.gt.f64 	%p333, %fd182, 0d403E000000000000;
	mov.f64 	%fd1956, %fd182;
	@%p333 bra 	$L__BB2_417;
	setp.lt.f64 	%p334, %fd182, 0dC03E000000000000;
	mov.f64 	%fd1956, 0d0000000000000000;
	@%p334 bra 	$L__BB2_417;
	fma.rn.f64 	%fd1066, %fd182, 0d3FF71547652B82FE, 0d4338000000000000;
	{
	.reg .b32 %temp; 
	mov.b64 	{%r170, %temp}, %fd1066;
	}
	mov.f64 	%fd1067, 0dC338000000000000;
	add.rn.f64 	%fd1068, %fd1066, %fd1067;
	fma.rn.f64 	%fd1069, %fd1068, 0dBFE62E42FEFA39EF, %fd182;
	fma.rn.f64 	%fd1070, %fd1068, 0dBC7ABC9E3B39803F, %fd1069;
	fma.rn.f64 	%fd1071, %fd1070, 0d3E5ADE1569CE2BDF, 0d3E928AF3FCA213EA;
	fma.rn.f64 	%fd1072, %fd1071, %fd1070, 0d3EC71DEE62401315;
	fma.rn.f64 	%fd1073, %fd1072, %fd1070, 0d3EFA01997C89EB71;
	fma.rn.f64 	%fd1074, %fd1073, %fd1070, 0d3F2A01A014761F65;
	fma.rn.f64 	%fd1075, %fd1074, %fd1070, 0d3F56C16C1852B7AF;
	fma.rn.f64 	%fd1076, %fd1075, %fd1070, 0d3F81111111122322;
	fma.rn.f64 	%fd1077, %fd1076, %fd1070, 0d3FA55555555502A1;
	fma.rn.f64 	%fd1078, %fd1077, %fd1070, 0d3FC5555555555511;
	fma.rn.f64 	%fd1079, %fd1078, %fd1070, 0d3FE000000000000B;
	fma.rn.f64 	%fd1080, %fd1079, %fd1070, 0d3FF0000000000000;
	fma.rn.f64 	%fd1081, %fd1080, %fd1070, 0d3FF0000000000000;
	{
	.reg .b32 %temp; 
	mov.b64 	{%r171, %temp}, %fd1081;
	}
	{
	.reg .b32 %temp; 
	mov.b64 	{%temp, %r172}, %fd1081;
	}
	shl.b32 	%r798, %r170, 20;
	add.s32 	%r799, %r798, %r172;
	mov.b64 	%fd1953, {%r171, %r799};
	{
	.reg .b32 %temp; 
	mov.b64 	{%temp, %r800}, %fd182;
	}
	mov.b32 	%f41, %r800;
	abs.f32 	%f14, %f41;
	setp.lt.f32 	%p335, %f14, 0f4086232B;
	@%p335 bra 	$L__BB2_372;
	setp.lt.f64 	%p336, %fd182, 0d0000000000000000;
	add.f64 	%fd1082, %fd182, 0d7FF0000000000000;
	selp.f64 	%fd1953, 0d0000000000000000, %fd1082, %p336;
	setp.geu.f32 	%p337, %f14, 0f40874800;
	@%p337 bra 	$L__BB2_372;
	shr.u32 	%r801, %r170, 31;
	add.s32 	%r802, %r170, %r801;
	shr.s32 	%r803, %r802, 1;
	shl.b32 	%r804, %r803, 20;
	add.s32 	%r805, %r172, %r804;
	mov.b64 	%fd1083, {%r171, %r805};
	sub.s32 	%r806, %r170, %r803;
	shl.b32 	%r807, %r806, 20;
	add.s32 	%r808, %r807, 1072693248;
	mov.b32 	%r809, 0;
	mov.b64 	%fd1084, {%r809, %r808};
	mul.f64 	%fd1953, %fd1084, %fd1083;
$L__BB2_372:
	add.f64 	%fd1954, %fd1953, 0d3FF0000000000000;
	{
	.reg .b32 %temp; 
	mov.b64 	{%temp, %r1142}, %fd1954;
	}
	{
	.reg .b32 %temp; 
	mov.b64 	{%r1143, %temp}, %fd1954;
	}
	setp.gt.s32 	%p338, %r1142, 1048575;
	mov.b32 	%r1144, -1023;
	@%p338 bra 	$L__BB2_374;
	mul.f64 	%fd1954, %fd1954, 0d4350000000000000;
	{
	.reg .b32 %temp; 
	mov.b64 	{%temp, %r1142}, %fd1954;
	}
	{
	.reg .b32 %temp; 
	mov.b64 	{%r1143, %temp}, %fd1954;
	}
	mov.b32 	%r1144, -1077;
$L__BB2_374:
	add.s32 	%r812, %r1142, -1;
	setp.gt.u32 	%p339, %r812, 2146435070;
	@%p339 bra 	$L__BB2_416;
	shr.u32 	%r815, %r1142, 20;
	add.s32 	%r1145, %r1144, %r815;
	and.b32  	%r816, %r1142, 1048575;
	or.b32  	%r817, %r816, 1072693248;
	mov.b64 	%fd1955, {%r1143, %r817};
	setp.lt.u32 	%p341, %r817, 1073127583;
	@%p341 bra 	$L__BB2_377;
	{
	.reg .b32 %temp; 
	mov.b64 	{%r818, %temp}, %fd1955;
	}
	{
	.reg .b32 %temp; 
	mov.b64 	{%temp, %r819}, %fd1955;
	}
	add.s32 	%r820, %r819, -1048576;
	mov.b64 	%fd1955, {%r818, %r820};
	add.s32 	%r1145, %r1145, 1;
$L__BB2_377:
	add.f64 	%fd1086, %fd1955, 0dBFF0000000000000;
	add.f64 	%fd1087, %fd1955, 0d3FF0000000000000;
	rcp.approx.ftz.f64 	%fd1088, %fd1087;
	neg.f64 	%fd1089, %fd1087;
	fma.rn.f64 	%fd1090, %fd1089, %fd1088, 0d3FF0000000000000;
	fma.rn.f64 	%fd1091, %fd1090, %fd1090, %fd1090;
	fma.rn.f64 	%fd1092, %fd1091, %fd1088, %fd1088;
	mul.f64 	%fd1093, %fd1086, %fd1092;
	fma.rn.f64 	%fd1094, %fd1086, %fd1092, %fd1093;
	mul.f64 	%fd1095, %fd1094, %fd1094;
	fma.rn.f64 	%fd1096, %fd1095, 0d3EB1380B3AE80F1E, 0d3ED0EE258B7A8B04;
	fma.rn.f64 	%fd1097, %fd1096, %fd1095, 0d3EF3B2669F02676F;
	fma.rn.f64 	%fd1098, %fd1097, %fd1095, 0d3F1745CBA9AB0956;
	fma.rn.f64 	%fd1099, %fd1098, %fd1095, 0d3F3C71C72D1B5154;
	fma.rn.f64 	%fd1100, %fd1099, %fd1095, 0d3F624924923BE72D;
	fma.rn.f64 	%fd1101, %fd1100, %fd1095, 0d3F8999999999A3C4;
	fma.rn.f64 	%fd1102, %fd1101, %fd1095, 0d3FB5555555555554;
	sub.f64 	%fd1103, %fd1086, %fd1094;
	add.f64 	%fd1104, %fd1103, %fd1103;
	neg.f64 	%fd1105, %fd1094;
	fma.rn.f64 	%fd1106, %fd1105, %fd1086, %fd1104;
	mul.f64 	%fd1107, %fd1092, %fd1106;
	mul.f64 	%fd1108, %fd1095, %fd1102;
	fma.rn.f64 	%fd1109, %fd1108, %fd1094, %fd1107;
	xor.b32  	%r821, %r1145, -2147483648;
	mov.b32 	%r822, 1127219200;
	mov.b64 	%fd1110, {%r821, %r822};
	sub.f64 	%fd1111, %fd1110, %fd25;
	fma.rn.f64 	%fd1112, %fd1111, 0d3FE62E42FEFA39EF, %fd1094;
	fma.rn.f64 	%fd1113, %fd1111, 0dBFE62E42FEFA39EF, %fd1112;
	sub.f64 	%fd1114, %fd1113, %fd1094;
	sub.f64 	%fd1115, %fd1109, %fd1114;
	fma.rn.f64 	%fd1116, %fd1111, 0d3C7ABC9E3B39803F, %fd1115;
	add.f64 	%fd1956, %fd1112, %fd1116;
	bra.uni 	$L__BB2_417;
$L__BB2_378:
	add.s64 	%rd1001, %rd20, -1;
	setp.lt.u64 	%p353, %rd1001, 15;
	mul.lo.s64 	%rd263, %rd1341, %rd20;
	mov.b64 	%rd1361, 0;
	@%p353 bra 	$L__BB2_381;
	mov.b64 	%rd1359, 0;
$L__BB2_380:
	.pragma "nounroll";
	add.s64 	%rd1003, %rd8, %rd1359;
	ld.local.u8 	%rs595, [%rd1003];
	cvt.rn.f64.u16 	%fd1170, %rs595;
	add.s64 	%rd1004, %rd1359, %rd263;
	shl.b64 	%rd1005, %rd1004, 3;
	add.s64 	%rd1006, %rd13, %rd1005;
	st.local.f64 	[%rd1006], %fd1170;
	ld.local.u8 	%rs596, [%rd1003+1];
	cvt.rn.f64.u16 	%fd1171, %rs596;
	st.local.f64 	[%rd1006+8], %fd1171;
	ld.local.u8 	%rs597, [%rd1003+2];
	cvt.rn.f64.u16 	%fd1172, %rs597;
	st.local.f64 	[%rd1006+16], %fd1172;
	ld.local.u8 	%rs598, [%rd1003+3];
	cvt.rn.f64.u16 	%fd1173, %rs598;
	st.local.f64 	[%rd1006+24], %fd1173;
	ld.local.u8 	%rs599, [%rd1003+4];
	cvt.rn.f64.u16 	%fd1174, %rs599;
	st.local.f64 	[%rd1006+32], %fd1174;
	ld.local.u8 	%rs600, [%rd1003+5];
	cvt.rn.f64.u16 	%fd1175, %rs600;
	st.local.f64 	[%rd1006+40], %fd1175;
	ld.local.u8 	%rs601, [%rd1003+6];
	cvt.rn.f64.u16 	%fd1176, %rs601;
	st.local.f64 	[%rd1006+48], %fd1176;
	ld.local.u8 	%rs602, [%rd1003+7];
	cvt.rn.f64.u16 	%fd1177, %rs602;
	st.local.f64 	[%rd1006+56], %fd1177;
	ld.local.u8 	%rs603, [%rd1003+8];
	cvt.rn.f64.u16 	%fd1178, %rs603;
	st.local.f64 	[%rd1006+64], %fd1178;
	ld.local.u8 	%rs604, [%rd1003+9];
	cvt.rn.f64.u16 	%fd1179, %rs604;
	st.local.f64 	[%rd1006+72], %fd1179;
	ld.local.u8 	%rs605, [%rd1003+10];
	cvt.rn.f64.u16 	%fd1180, %rs605;
	st.local.f64 	[%rd1006+80], %fd1180;
	ld.local.u8 	%rs606, [%rd1003+11];
	cvt.rn.f64.u16 	%fd1181, %rs606;
	st.local.f64 	[%rd1006+88], %fd1181;
	ld.local.u8 	%rs607, [%rd1003+12];
	cvt.rn.f64.u16 	%fd1182, %rs607;
	st.local.f64 	[%rd1006+96], %fd1182;
	ld.local.u8 	%rs608, [%rd1003+13];
	cvt.rn.f64.u16 	%fd1183, %rs608;
	st.local.f64 	[%rd1006+104], %fd1183;
	ld.local.u8 	%rs609, [%rd1003+14];
	cvt.rn.f64.u16 	%fd1184, %rs609;
	st.local.f64 	[%rd1006+112], %fd1184;
	ld.local.u8 	%rs610, [%rd1003+15];
	cvt.rn.f64.u16 	%fd1185, %rs610;
	st.local.f64 	[%rd1006+120], %fd1185;
	add.s64 	%rd1359, %rd1359, 16;
	setp.ne.s64 	%p354, %rd1359, %rd152;
	mov.u64 	%rd1361, %rd152;
	@%p354 bra 	$L__BB2_380;
$L__BB2_381:
	setp.eq.s64 	%p355, %rd21, 0;
	@%p355 bra 	$L__BB2_391;
	setp.lt.u64 	%p356, %rd150, 7;
	@%p356 bra 	$L__BB2_384;
	add.s64 	%rd1007, %rd8, %rd1361;
	ld.local.u8 	%rs611, [%rd1007];
	cvt.rn.f64.u16 	%fd1186, %rs611;
	add.s64 	%rd1008, %rd1361, %rd263;
	shl.b64 	%rd1009, %rd1008, 3;
	add.s64 	%rd1010, %rd13, %rd1009;
	st.local.f64 	[%rd1010], %fd1186;
	ld.local.u8 	%rs612, [%rd1007+1];
	cvt.rn.f64.u16 	%fd1187, %rs612;
	st.local.f64 	[%rd1010+8], %fd1187;
	ld.local.u8 	%rs613, [%rd1007+2];
	cvt.rn.f64.u16 	%fd1188, %rs613;
	st.local.f64 	[%rd1010+16], %fd1188;
	ld.local.u8 	%rs614, [%rd1007+3];
	cvt.rn.f64.u16 	%fd1189, %rs614;
	st.local.f64 	[%rd1010+24], %fd1189;
	ld.local.u8 	%rs615, [%rd1007+4];
	cvt.rn.f64.u16 	%fd1190, %rs615;
	st.local.f64 	[%rd1010+32], %fd1190;
	ld.local.u8 	%rs616, [%rd1007+5];
	cvt.rn.f64.u16 	%fd1191, %rs616;
	st.local.f64 	[%rd1010+40], %fd1191;
	ld.local.u8 	%rs617, [%rd1007+6];
	cvt.rn.f64.u16 	%fd1192, %rs617;
	st.local.f64 	[%rd1010+48], %fd1192;
	ld.local.u8 	%rs618, [%rd1007+7];
	cvt.rn.f64.u16 	%fd1193, %rs618;
	st.local.f64 	[%rd1010+56], %fd1193;
	add.s64 	%rd1361, %rd1361, 8;
$L__BB2_384:
	setp.eq.s64 	%p357, %rd153, 0;
	@%p357 bra 	$L__BB2_391;
	setp.lt.u64 	%p358, %rd151, 3;
	@%p358 bra 	$L__BB2_387;
	add.s64 	%rd1011, %rd8, %rd1361;
	ld.local.u8 	%rs619, [%rd1011];
	cvt.rn.f64.u16 	%fd1194, %rs619;
	add.s64 	%rd1012, %rd1361, %rd263;
	shl.b64 	%rd1013, %rd1012, 3;
	add.s64 	%rd1014, %rd13, %rd1013;
	st.local.f64 	[%rd1014], %fd1194;
	ld.local.u8 	%rs620, [%rd1011+1];
	cvt.rn.f64.u16 	%fd1195, %rs620;
	st.local.f64 	[%rd1014+8], %fd1195;
	ld.local.u8 	%rs621, [%rd1011+2];
	cvt.rn.f64.u16 	%fd1196, %rs621;
	st.local.f64 	[%rd1014+16], %fd1196;
	ld.local.u8 	%rs622, [%rd1011+3];
	cvt.rn.f64.u16 	%fd1197, %rs622;
	st.local.f64 	[%rd1014+24], %fd1197;
	add.s64 	%rd1361, %rd1361, 4;
$L__BB2_387:
	setp.eq.s64 	%p359, %rd154, 0;
	@%p359 bra 	$L__BB2_391;
	setp.eq.s64 	%p360, %rd154, 1;
	add.s64 	%rd273, %rd8, %rd1361;
	ld.local.u8 	%rs623, [%rd273];
	cvt.rn.f64.u16 	%fd1198, %rs623;
	add.s64 	%rd1015, %rd1361, %rd263;
	shl.b64 	%rd1016, %rd1015, 3;
	add.s64 	%rd274, %rd13, %rd1016;
	st.local.f64 	[%rd274], %fd1198;
	@%p360 bra 	$L__BB2_391;
	setp.eq.s64 	%p361, %rd154, 2;
	ld.local.u8 	%rs624, [%rd273+1];
	cvt.rn.f64.u16 	%fd1199, %rs624;
	st.local.f64 	[%rd274+8], %fd1199;
	@%p361 bra 	$L__BB2_391;
	ld.local.u8 	%rs625, [%rd273+2];
	cvt.rn.f64.u16 	%fd1200, %rs625;
	st.local.f64 	[%rd274+16], %fd1200;
$L__BB2_391:
	shl.b64 	%rd1018, %rd1341, 5;
	add.s64 	%rd275, %rd1406, %rd1018;
	st.local.f64 	[%rd275], %fd1961;
	st.local.f64 	[%rd275+8], %fd1961;
	st.local.f64 	[%rd275+16], %fd1972;
	setp.eq.s64 	%p362, %rd1341, 0;
	mov.f64 	%fd1968, 0d0000000000000000;
	mov.b64 	%rd1364, 1;
	@%p362 bra 	$L__BB2_401;
	add.s64 	%rd1020, %rd1341, 1;
	and.b64  	%rd276, %rd1020, -2;
	mov.f64 	%fd1968, 0d0000000000000000;
	mov.b64 	%rd1363, 0;
$L__BB2_393:
	shl.b64 	%rd1021, %rd1363, 5;
	add.s64 	%rd278, %rd1406, %rd1021;
	ld.local.f64 	%fd214, [%rd278+8];
	neg.f64 	%fd1204, %fd214;
	fma.rn.f64 	%fd1205, %fd214, 0dBFF71547652B82FE, 0d4338000000000000;
	{
	.reg .b32 %temp; 
	mov.b64 	{%r196, %temp}, %fd1205;
	}
	mov.f64 	%fd1206, 0dC338000000000000;
	add.rn.f64 	%fd1207, %fd1205, %fd1206;
	fma.rn.f64 	%fd1208, %fd1207, 0dBFE62E42FEFA39EF, %fd1204;
	fma.rn.f64 	%fd1209, %fd1207, 0dBC7ABC9E3B39803F, %fd1208;
	fma.rn.f64 	%fd1210, %fd1209, 0d3E5ADE1569CE2BDF, 0d3E928AF3FCA213EA;
	fma.rn.f64 	%fd1211, %fd1210, %fd1209, 0d3EC71DEE62401315;
	fma.rn.f64 	%fd1212, %fd1211, %fd1209, 0d3EFA01997C89EB71;
	fma.rn.f64 	%fd1213, %fd1212, %fd1209, 0d3F2A01A014761F65;
	fma.rn.f64 	%fd1214, %fd1213, %fd1209, 0d3F56C16C1852B7AF;
	fma.rn.f64 	%fd1215, %fd1214, %fd1209, 0d3F81111111122322;
	fma.rn.f64 	%fd1216, %fd1215, %fd1209, 0d3FA55555555502A1;
	fma.rn.f64 	%fd1217, %fd1216, %fd1209, 0d3FC5555555555511;
	fma.rn.f64 	%fd1218, %fd1217, %fd1209, 0d3FE000000000000B;
	fma.rn.f64 	%fd1219, %fd1218, %fd1209, 0d3FF0000000000000;
	fma.rn.f64 	%fd1220, %fd1219, %fd1209, 0d3FF0000000000000;
	{
	.reg .b32 %temp; 
	mov.b64 	{%r197, %temp}, %fd1220;
	}
	{
	.reg .b32 %temp; 
	mov.b64 	{%temp, %r198}, %fd1220;
	}
	shl.b32 	%r848, %r196, 20;
	add.s32 	%r849, %r848, %r198;
	mov.b64 	%fd1963, {%r197, %r849};
	{
	.reg .b32 %temp; 
	mov.b64 	{%temp, %r850}, %fd1204;
	}
	mov.b32 	%f43, %r850;
	abs.f32 	%f16, %f43;
	setp.lt.f32 	%p363, %f16, 0f4086232B;
	@%p363 bra 	$L__BB2_396;
	setp.gt.f64 	%p364, %fd214, 0d0000000000000000;
	mov.f64 	%fd1221, 0d7FF0000000000000;
	sub.f64 	%fd1222, %fd1221, %fd214;
	selp.f64 	%fd1963, 0d0000000000000000, %fd1222, %p364;
	setp.geu.f32 	%p365, %f16, 0f40874800;
	@%p365 bra 	$L__BB2_396;
	shr.u32 	%r851, %r196, 31;
	add.s32 	%r852, %r196, %r851;
	shr.s32 	%r853, %r852, 1;
	shl.b32 	%r854, %r853, 20;
	add.s32 	%r855, %r198, %r854;
	mov.b64 	%fd1223, {%r197, %r855};
	sub.s32 	%r856, %r196, %r853;
	shl.b32 	%r857, %r856, 20;
	add.s32 	%r858, %r857, 1072693248;
	mov.b32 	%r859, 0;
	mov.b64 	%fd1224, {%r859, %r858};
	mul.f64 	%fd1963, %fd1224, %fd1223;
$L__BB2_396:
	add.f64 	%fd219, %fd1968, %fd1963;
	ld.local.f64 	%fd220, [%rd278+40];
	neg.f64 	%fd1225, %fd220;
	fma.rn.f64 	%fd1226, %fd220, 0dBFF71547652B82FE, 0d4338000000000000;
	{
	.reg .b32 %temp; 
	mov.b64 	{%r199, %temp}, %fd1226;
	}
	mov.f64 	%fd1227, 0dC338000000000000;
	add.rn.f64 	%fd1228, %fd1226, %fd1227;
	fma.rn.f64 	%fd1229, %fd1228, 0dBFE62E42FEFA39EF, %fd1225;
	fma.rn.f64 	%fd1230, %fd1228, 0dBC7ABC9E3B39803F, %fd1229;
	fma.rn.f64 	%fd1231, %fd1230, 0d3E5ADE1569CE2BDF, 0d3E928AF3FCA213EA;
	fma.rn.f64 	%fd1232, %fd1231, %fd1230, 0d3EC71DEE62401315;
	fma.rn.f64 	%fd1233, %fd1232, %fd1230, 0d3EFA01997C89EB71;
	fma.rn.f64 	%fd1234, %fd1233, %fd1230, 0d3F2A01A014761F65;
	fma.rn.f64 	%fd1235, %fd1234, %fd1230, 0d3F56C16C1852B7AF;
	fma.rn.f64 	%fd1236, %fd1235, %fd1230, 0d3F81111111122322;
	fma.rn.f64 	%fd1237, %fd1236, %fd1230, 0d3FA55555555502A1;
	fma.rn.f64 	%fd1238, %fd1237, %fd1230, 0d3FC5555555555511;
	fma.rn.f64 	%fd1239, %fd1238, %fd1230, 0d3FE000000000000B;
	fma.rn.f64 	%fd1240, %fd1239, %fd1230, 0d3FF0000000000000;
	fma.rn.f64 	%fd1241, %fd1240, %fd1230, 0d3FF0000000000000;
	{
	.reg .b32 %temp; 
	mov.b64 	{%r200, %temp}, %fd1241;
	}
	{
	.reg .b32 %temp; 
	mov.b64 	{%temp, %r201}, %fd1241;
	}
	shl.b32 	%r860, %r199, 20;
	add.s32 	%r861, %r860, %r201;
	mov.b64 	%fd1964, {%r200, %r861};
	{
	.reg .b32 %temp; 
	mov.b64 	{%temp, %r862}, %fd1225;
	}
	mov.b32 	%f44, %r862;
	abs.f32 	%f17, %f44;
	setp.lt.f32 	%p366, %f17, 0f4086232B;
	@%p366 bra 	$L__BB2_399;
	setp.gt.f64 	%p367, %fd220, 0d0000000000000000;
	mov.f64 	%fd1242, 0d7FF0000000000000;
	sub.f64 	%fd1243, %fd1242, %fd220;
	selp.f64 	%fd1964, 0d0000000000000000, %fd1243, %p367;
	setp.geu.f32 	%p368, %f17, 0f40874800;
	@%p368 bra 	$L__BB2_399;
	shr.u32 	%r863, %r199, 31;
	add.s32 	%r864, %r199, %r863;
	shr.s32 	%r865, %r864, 1;
	shl.b32 	%r866, %r865, 20;
	add.s32 	%r867, %r201, %r866;
	mov.b64 	%fd1244, {%r200, %r867};
	sub.s32 	%r868, %r199, %r865;
	shl.b32 	%r869, %r868, 20;
	add.s32 	%r870, %r869, 1072693248;
	mov.b32 	%r871, 0;
	mov.b64 	%fd1245, {%r871, %r870};
	mul.f64 	%fd1964, %fd1245, %fd1244;
$L__BB2_399:
	add.f64 	%fd1968, %fd219, %fd1964;
	add.s64 	%rd1363, %rd1363, 2;
	setp.ne.s64 	%p369, %rd1363, %rd276;
	@%p369 bra 	$L__BB2_393;
	shl.b64 	%rd1022, %rd276, 2;
	or.b64  	%rd1364, %rd1022, 1;
$L__BB2_401:
	and.b64  	%rd1023, %rd1341, 1;
	setp.eq.b64 	%p370, %rd1023, 1;
	@%p370 bra 	$L__BB2_406;
	shl.b64 	%rd1024, %rd1364, 3;
	add.s64 	%rd1025, %rd1406, %rd1024;
	ld.local.f64 	%fd228, [%rd1025];
	neg.f64 	%fd1246, %fd228;
	fma.rn.f64 	%fd1247, %fd228, 0dBFF71547652B82FE, 0d4338000000000000;
	{
	.reg .b32 %temp; 
	mov.b64 	{%r202, %temp}, %fd1247;
	}
	mov.f64 	%fd1248, 0dC338000000000000;
	add.rn.f64 	%fd1249, %fd1247, %fd1248;
	fma.rn.f64 	%fd1250, %fd1249, 0dBFE62E42FEFA39EF, %fd1246;
	fma.rn.f64 	%fd1251, %fd1249, 0dBC7ABC9E3B39803F, %fd1250;
	fma.rn.f64 	%fd1252, %fd1251, 0d3E5ADE1569CE2BDF, 0d3E928AF3FCA213EA;
	fma.rn.f64 	%fd1253, %fd1252, %fd1251, 0d3EC71DEE62401315;
	fma.rn.f64 	%fd1254, %fd1253, %fd1251, 0d3EFA01997C89EB71;
	fma.rn.f64 	%fd1255, %fd1254, %fd1251, 0d3F2A01A014761F65;
	fma.rn.f64 	%fd1256, %fd1255, %fd1251, 0d3F56C16C1852B7AF;
	fma.rn.f64 	%fd1257, %fd1256, %fd1251, 0d3F81111111122322;
	fma.rn.f64 	%fd1258, %fd1257, %fd1251, 0d3FA55555555502A1;
	fma.rn.f64 	%fd1259, %fd1258, %fd1251, 0d3FC5555555555511;
	fma.rn.f64 	%fd1260, %fd1259, %fd1251, 0d3FE000000000000B;
	fma.rn.f64 	%fd1261, %fd1260, %fd1251, 0d3FF0000000000000;
	fma.rn.f64 	%fd1262, %fd1261, %fd1251, 0d3FF0000000000000;
	{
	.reg .b32 %temp; 
	mov.b64 	{%r203, %temp}, %fd1262;
	}
	{
	.reg .b32 %temp; 
	mov.b64 	{%temp, %r204}, %fd1262;
	}
	shl.b32 	%r872, %r202, 20;
	add.s32 	%r873, %r872, %r204;
	mov.b64 	%fd1967, {%r203, %r873};
	{
	.reg .b32 %temp; 
	mov.b64 	{%temp, %r874}, %fd1246;
	}
	mov.b32 	%f45, %r874;
	abs.f32 	%f18, %f45;
	setp.lt.f32 	%p371, %f18, 0f4086232B;
	@%p371 bra 	$L__BB2_405;
	setp.gt.f64 	%p372, %fd228, 0d0000000000000000;
	mov.f64 	%fd1263, 0d7FF0000000000000;
	sub.f64 	%fd1264, %fd1263, %fd228;
	selp.f64 	%fd1967, 0d0000000000000000, %fd1264, %p372;
	setp.geu.f32 	%p373, %f18, 0f40874800;
	@%p373 bra 	$L__BB2_405;
	shr.u32 	%r875, %r202, 31;
	add.s32 	%r876, %r202, %r875;
	shr.s32 	%r877, %r876, 1;
	shl.b32 	%r878, %r877, 20;
	add.s32 	%r879, %r204, %r878;
	mov.b64 	%fd1265, {%r203, %r879};
	sub.s32 	%r880, %r202, %r877;
	shl.b32 	%r881, %r880, 20;
	add.s32 	%r882, %r881, 1072693248;
	mov.b32 	%r883, 0;
	mov.b64 	%fd1266, {%r883, %r882};
	mul.f64 	%fd1967, %fd1266, %fd1265;
$L__BB2_405:
	add.f64 	%fd1968, %fd1968, %fd1967;
$L__BB2_406:
	setp.eq.s64 	%p374, %rd148, 0;
	setp.ne.s32 	%p375, %r410, 1;
	{ // callseq 5, 0
	.param .b64 param0;
	st.param.f64 	[param0], 0d4000000000000000;
	.param .b64 param1;
	st.param.f64 	[param1], %fd924;
	.param .b64 retval0;
	call.uni (retval0), 
	__internal_accurate_pow, 
	(
	param0, 
	param1
	);
	ld.param.f64 	%fd1267, [retval0];
	} // callseq 5
	neg.f64 	%fd1269, %fd1267;
	selp.f64 	%fd1270, %fd1269, %fd1267, %p1;
	selp.f64 	%fd1271, 0dFFF8000000000000, %fd1270, %p2;
	selp.f64 	%fd1272, 0d3FF0000000000000, %fd1271, %p374;
	mul.f64 	%fd1978, %fd1951, %fd1272;
	add.f64 	%fd1273, %fd1968, %fd1978;
	setp.gt.f64 	%p376, %fd1273, 0d3E112E0BE826D695;
	div.rn.f64 	%fd1274, %fd1968, %fd1273;
	selp.f64 	%fd236, %fd1274, 0d3FF0000000000000, %p376;
	st.local.f64 	[%rd275+24], %fd236;
	add.s64 	%rd1387, %rd1341, 1;
	@%p375 bra 	$L__BB2_411;
	neg.f64 	%fd1275, %fd1961;
	fma.rn.f64 	%fd1276, %fd1961, 0dBFF71547652B82FE, 0d4338000000000000;
	{
	.reg .b32 %temp; 
	mov.b64 	{%r205, %temp}, %fd1276;
	}
	mov.f64 	%fd1277, 0dC338000000000000;
	add.rn.f64 	%fd1278, %fd1276, %fd1277;
	fma.rn.f64 	%fd1279, %fd1278, 0dBFE62E42FEFA39EF, %fd1275;
	fma.rn.f64 	%fd1280, %fd1278, 0dBC7ABC9E3B39803F, %fd1279;
	fma.rn.f64 	%fd1281, %fd1280, 0d3E5ADE1569CE2BDF, 0d3E928AF3FCA213EA;
	fma.rn.f64 	%fd1282, %fd1281, %fd1280, 0d3EC71DEE62401315;
	fma.rn.f64 	%fd1283, %fd1282, %fd1280, 0d3EFA01997C89EB71;
	fma.rn.f64 	%fd1284, %fd1283, %fd1280, 0d3F2A01A014761F65;
	fma.rn.f64 	%fd1285, %fd1284, %fd1280, 0d3F56C16C1852B7AF;
	fma.rn.f64 	%fd1286, %fd1285, %fd1280, 0d3F81111111122322;
	fma.rn.f64 	%fd1287, %fd1286, %fd1280, 0d3FA55555555502A1;
	fma.rn.f64 	%fd1288, %fd1287, %fd1280, 0d3FC5555555555511;
	fma.rn.f64 	%fd1289, %fd1288, %fd1280, 0d3FE000000000000B;
	fma.rn.f64 	%fd1290, %fd1289, %fd1280, 0d3FF0000000000000;
	fma.rn.f64 	%fd1291, %fd1290, %fd1280, 0d3FF0000000000000;
	{
	.reg .b32 %temp; 
	mov.b64 	{%r206, %temp}, %fd1291;
	}
	{
	.reg .b32 %temp; 
	mov.b64 	{%temp, %r207}, %fd1291;
	}
	shl.b32 	%r884, %r205, 20;
	add.s32 	%r885, %r884, %r207;
	mov.b64 	%fd1969, {%r206, %r885};
	{
	.reg .b32 %temp; 
	mov.b64 	{%temp, %r886}, %fd1275;
	}
	mov.b32 	%f46, %r886;
	abs.f32 	%f19, %f46;
	setp.lt.f32 	%p377, %f19, 0f4086232B;
	@%p377 bra 	$L__BB2_410;
	setp.gt.f64 	%p378, %fd1961, 0d0000000000000000;
	mov.f64 	%fd1292, 0d7FF0000000000000;
	sub.f64 	%fd1293, %fd1292, %fd1961;
	selp.f64 	%fd1969, 0d0000000000000000, %fd1293, %p378;
	setp.geu.f32 	%p379, %f19, 0f40874800;
	@%p379 bra 	$L__BB2_410;
	shr.u32 	%r887, %r205, 31;
	add.s32 	%r888, %r205, %r887;
	shr.s32 	%r889, %r888, 1;
	shl.b32 	%r890, %r889, 20;
	add.s32 	%r891, %r207, %r890;
	mov.b64 	%fd1294, {%r206, %r891};
	sub.s32 	%r892, %r205, %r889;
	shl.b32 	%r893, %r892, 20;
	add.s32 	%r894, %r893, 1072693248;
	mov.b32 	%r895, 0;
	mov.b64 	%fd1295, {%r895, %r894};
	mul.f64 	%fd1969, %fd1295, %fd1294;
$L__BB2_410:
	sub.f64 	%fd1951, %fd1951, %fd1969;
$L__BB2_411:
	setp.leu.f64 	%p380, %fd236, %fd338;
	setp.ne.s64 	%p381, %rd1387, %rd19;
	and.pred  	%p382, %p380, %p381;
	@%p382 bra 	$L__BB2_430;
	setp.eq.s64 	%p428, %rd1341, 0;
	@%p428 bra 	$L__BB2_415;
	and.b64  	%rd283, %rd1387, -2;
	mov.b64 	%rd1365, 0;
$L__BB2_414:
	add.s64 	%rd1365, %rd1365, 2;
	setp.ne.s64 	%p429, %rd1365, %rd283;
	@%p429 bra 	$L__BB2_414;
$L__BB2_415:
	cvt.rn.f64.u64 	%fd1977, %rd1387;
	bra.uni 	$L__BB2_488;
$L__BB2_416:
	fma.rn.f64 	%fd1085, %fd1954, 0d7FF0000000000000, 0d7FF0000000000000;
	{
	.reg .b32 %temp; 
	mov.b64 	{%temp, %r813}, %fd1954;
	}
	and.b32  	%r814, %r813, 2147483647;
	setp.eq.s32 	%p340, %r814, 0;
	selp.f64 	%fd1956, 0dFFF0000000000000, %fd1085, %p340;
$L__BB2_417:
	neg.f64 	%fd196, %fd182;
	setp.lt.f64 	%p343, %fd182, 0dC03E000000000000;
	or.pred  	%p344, %p343, %p333;
	selp.f64 	%fd1960, %fd196, 0d0000000000000000, %p343;
	@%p344 bra 	$L__BB2_428;
	fma.rn.f64 	%fd1117, %fd196, 0d3FF71547652B82FE, 0d4338000000000000;
	{
	.reg .b32 %temp; 
	mov.b64 	{%r183, %temp}, %fd1117;
	}
	mov.f64 	%fd1118, 0dC338000000000000;
	add.rn.f64 	%fd1119, %fd1117, %fd1118;
	fma.rn.f64 	%fd1120, %fd1119, 0dBFE62E42FEFA39EF, %fd196;
	fma.rn.f64 	%fd1121, %fd1119, 0dBC7ABC9E3B39803F, %fd1120;
	fma.rn.f64 	%fd1122, %fd1121, 0d3E5ADE1569CE2BDF, 0d3E928AF3FCA213EA;
	fma.rn.f64 	%fd1123, %fd1122, %fd1121, 0d3EC71DEE62401315;
	fma.rn.f64 	%fd1124, %fd1123, %fd1121, 0d3EFA01997C89EB71;
	fma.rn.f64 	%fd1125, %fd1124, %fd1121, 0d3F2A01A014761F65;
	fma.rn.f64 	%fd1126, %fd1125, %fd1121, 0d3F56C16C1852B7AF;
	fma.rn.f64 	%fd1127, %fd1126, %fd1121, 0d3F81111111122322;
	fma.rn.f64 	%fd1128, %fd1127, %fd1121, 0d3FA55555555502A1;
	fma.rn.f64 	%fd1129, %fd1128, %fd1121, 0d3FC5555555555511;
	fma.rn.f64 	%fd1130, %fd1129, %fd1121, 0d3FE000000000000B;
	fma.rn.f64 	%fd1131, %fd1130, %fd1121, 0d3FF0000000000000;
	fma.rn.f64 	%fd1132, %fd1131, %fd1121, 0d3FF0000000000000;
	{
	.reg .b32 %temp; 
	mov.b64 	{%r184, %temp}, %fd1132;
	}
	{
	.reg .b32 %temp; 
	mov.b64 	{%temp, %r185}, %fd1132;
	}
	shl.b32 	%r823, %r183, 20;
	add.s32 	%r824, %r823, %r185;
	mov.b64 	%fd1957, {%r184, %r824};
	{
	.reg .b32 %temp; 
	mov.b64 	{%temp, %r825}, %fd196;
	}
	mov.b32 	%f42, %r825;
	abs.f32 	%f15, %f42;
	setp.lt.f32 	%p345, %f15, 0f4086232B;
	@%p345 bra 	$L__BB2_421;
	setp.gt.f64 	%p346, %fd182, 0d0000000000000000;
	mov.f64 	%fd1133, 0d7FF0000000000000;
	sub.f64 	%fd1134, %fd1133, %fd182;
	selp.f64 	%fd1957, 0d0000000000000000, %fd1134, %p346;
	setp.geu.f32 	%p347, %f15, 0f40874800;
	@%p347 bra 	$L__BB2_421;
	shr.u32 	%r826, %r183, 31;
	add.s32 	%r827, %r183, %r826;
	shr.s32 	%r828, %r827, 1;
	shl.b32 	%r829, %r828, 20;
	add.s32 	%r830, %r185, %r829;
	mov.b64 	%fd1135, {%r184, %r830};
	sub.s32 	%r831, %r183, %r828;
	shl.b32 	%r832, %r831, 20;
	add.s32 	%r833, %r832, 1072693248;
	mov.b32 	%r834, 0;
	mov.b64 	%fd1136, {%r834, %r833};
	mul.f64 	%fd1957, %fd1136, %fd1135;
$L__BB2_421:
	add.f64 	%fd1958, %fd1957, 0d3FF0000000000000;
	{
	.reg .b32 %temp; 
	mov.b64 	{%temp, %r1146}, %fd1958;
	}
	{
	.reg .b32 %temp; 
	mov.b64 	{%r1147, %temp}, %fd1958;
	}
	setp.gt.s32 	%p348, %r1146, 1048575;
	mov.b32 	%r1148, -1023;
	@%p348 bra 	$L__BB2_423;
	mul.f64 	%fd1958, %fd1958, 0d4350000000000000;
	{
	.reg .b32 %temp; 
	mov.b64 	{%temp, %r1146}, %fd1958;
	}
	{
	.reg .b32 %temp; 
	mov.b64 	{%r1147, %temp}, %fd1958;
	}
	mov.b32 	%r1148, -1077;
$L__BB2_423:
	add.s32 	%r837, %r1146, -1;
	setp.gt.u32 	%p349, %r837, 2146435070;
	@%p349 bra 	$L__BB2_427;
	shr.u32 	%r840, %r1146, 20;
	add.s32 	%r1149, %r1148, %r840;
	and.b32  	%r841, %r1146, 1048575;
	or.b32  	%r842, %r841, 1072693248;
	mov.b64 	%fd1959, {%r1147, %r842};
	setp.lt.u32 	%p351, %r842, 1073127583;
	@%p351 bra 	$L__BB2_426;
	{
	.reg .b32 %temp; 
	mov.b64 	{%r843, %temp}, %fd1959;
	}
	{
	.reg .b32 %temp; 
	mov.b64 	{%temp, %r844}, %fd1959;
	}
	add.s32 	%r845, %r844, -1048576;
	mov.b64 	%fd1959, {%r843, %r845};
	add.s32 	%r1149, %r1149, 1;
$L__BB2_426:
	add.f64 	%fd1138, %fd1959, 0dBFF0000000000000;
	add.f64 	%fd1139, %fd1959, 0d3FF0000000000000;
	rcp.approx.ftz.f64 	%fd1140, %fd1139;
	neg.f64 	%fd1141, %fd1139;
	fma.rn.f64 	%fd1142, %fd1141, %fd1140, 0d3FF0000000000000;
	fma.rn.f64 	%fd1143, %fd1142, %fd1142, %fd1142;
	fma.rn.f64 	%fd1144, %fd1143, %fd1140, %fd1140;
	mul.f64 	%fd1145, %fd1138, %fd1144;
	fma.rn.f64 	%fd1146, %fd1138, %fd1144, %fd1145;
	mul.f64 	%fd1147, %fd1146, %fd1146;
	fma.rn.f64 	%fd1148, %fd1147, 0d3EB1380B3AE80F1E, 0d3ED0EE258B7A8B04;
	fma.rn.f64 	%fd1149, %fd1148, %fd1147, 0d3EF3B2669F02676F;
	fma.rn.f64 	%fd1150, %fd1149, %fd1147, 0d3F1745CBA9AB0956;
	fma.rn.f64 	%fd1151, %fd1150, %fd1147, 0d3F3C71C72D1B5154;
	fma.rn.f64 	%fd1152, %fd1151, %fd1147, 0d3F624924923BE72D;
	fma.rn.f64 	%fd1153, %fd1152, %fd1147, 0d3F8999999999A3C4;
	fma.rn.f64 	%fd1154, %fd1153, %fd1147, 0d3FB5555555555554;
	sub.f64 	%fd1155, %fd1138, %fd1146;
	add.f64 	%fd1156, %fd1155, %fd1155;
	neg.f64 	%fd1157, %fd1146;
	fma.rn.f64 	%fd1158, %fd1157, %fd1138, %fd1156;
	mul.f64 	%fd1159, %fd1144, %fd1158;
	mul.f64 	%fd1160, %fd1147, %fd1154;
	fma.rn.f64 	%fd1161, %fd1160, %fd1146, %fd1159;
	xor.b32  	%r846, %r1149, -2147483648;
	mov.b32 	%r847, 1127219200;
	mov.b64 	%fd1162, {%r846, %r847};
	sub.f64 	%fd1163, %fd1162, %fd25;
	fma.rn.f64 	%fd1164, %fd1163, 0d3FE62E42FEFA39EF, %fd1146;
	fma.rn.f64 	%fd1165, %fd1163, 0dBFE62E42FEFA39EF, %fd1164;
	sub.f64 	%fd1166, %fd1165, %fd1146;
	sub.f64 	%fd1167, %fd1161, %fd1166;
	fma.rn.f64 	%fd1168, %fd1163, 0d3C7ABC9E3B39803F, %fd1167;
	add.f64 	%fd1960, %fd1164, %fd1168;
	bra.uni 	$L__BB2_428;
$L__BB2_427:
	fma.rn.f64 	%fd1137, %fd1958, 0d7FF0000000000000, 0d7FF0000000000000;
	{
	.reg .b32 %temp; 
	mov.b64 	{%temp, %r838}, %fd1958;
	}
	and.b32  	%r839, %r838, 2147483647;
	setp.eq.s32 	%p350, %r839, 0;
	selp.f64 	%fd1960, 0dFFF0000000000000, %fd1137, %p350;
$L__BB2_428:
	sub.f64 	%fd1169, %fd1956, %fd1960;
	add.f64 	%fd1961, %fd1961, %fd1169;
$L__BB2_429:
	add.s64 	%rd1358, %rd1358, 1;
	setp.eq.s64 	%p352, %rd1358, %rd20;
	@%p352 bra 	$L__BB2_378;
	bra.uni 	$L__BB2_366;
$L__BB2_430:
	setp.eq.s64 	%p383, %rd223, 0;
	@%p383 bra 	$L__BB2_438;
	setp.lt.u32 	%p384, %r138, 3;
	mov.b64 	%rd1368, 0;
	@%p384 bra 	$L__BB2_434;
	ld.local.u32 	%r1150, [%rd10];
	mov.b64 	%rd1367, 0;
$L__BB2_433:
	shl.b64 	%rd1029, %rd1367, 2;
	add.s64 	%rd1030, %rd10, %rd1029;
	ld.local.u32 	%r896, [%rd1030+4];
	sub.s32 	%r897, %r896, %r1150;
	add.s64 	%rd1031, %rd11, %rd1029;
	st.local.u32 	[%rd1031], %r897;
	ld.local.u32 	%r898, [%rd1030+8];
	sub.s32 	%r899, %r898, %r896;
	st.local.u32 	[%rd1031+4], %r899;
	ld.local.u32 	%r900, [%rd1030+12];
	sub.s32 	%r901, %r900, %r898;
	st.local.u32 	[%rd1031+8], %r901;
	add.s64 	%rd1367, %rd1367, 4;
	ld.local.u32 	%r1150, [%rd1030+16];
	sub.s32 	%r902, %r1150, %r900;
	st.local.u32 	[%rd1031+12], %r902;
	and.b64  	%rd1368, %rd223, -4;
	setp.ne.s64 	%p385, %rd1367, %rd1368;
	@%p385 bra 	$L__BB2_433;
$L__BB2_434:
	setp.eq.s64 	%p386, %rd224, 0;
	@%p386 bra 	$L__BB2_438;
	setp.eq.s64 	%p387, %rd224, 1;
	shl.b64 	%rd1032, %rd1368, 2;
	add.s64 	%rd291, %rd10, %rd1032;
	ld.local.u32 	%r211, [%rd291+4];
	ld.local.u32 	%r903, [%rd291];
	sub.s32 	%r904, %r211, %r903;
	add.s64 	%rd292, %rd11, %rd1032;
	st.local.u32 	[%rd292], %r904;
	@%p387 bra 	$L__BB2_438;
	setp.eq.s64 	%p388, %rd224, 2;
	ld.local.u32 	%r212, [%rd291+8];
	sub.s32 	%r905, %r212, %r211;
	st.local.u32 	[%rd292+4], %r905;
	@%p388 bra 	$L__BB2_438;
	ld.local.u32 	%r906, [%rd291+12];
	sub.s32 	%r907, %r906, %r212;
	st.local.u32 	[%rd292+8], %r907;
$L__BB2_438:
	setp.lt.s32 	%p389, %r1132, 2;
	add.s32 	%r908, %r1132, -1;
	mul.wide.u32 	%rd1033, %r908, 4;
	add.s64 	%rd1034, %rd11, %rd1033;
	mov.b32 	%r909, 0;
	st.local.u32 	[%rd1034], %r909;
	add.s64 	%rd1035, %rd12, %rd1033;
	st.local.u32 	[%rd1035], %r909;
	@%p389 bra 	$L__BB2_445;
	setp.eq.s32 	%p390, %r139, 1;
	mov.u32 	%r1151, %r138;
	@%p390 bra 	$L__BB2_443;
	add.s32 	%r1151, %r1132, -3;
	setp.eq.s32 	%p391, %r139, 2;
	mul.wide.u32 	%rd1036, %r138, 4;
	add.s64 	%rd1037, %rd11, %rd1036;
	ld.local.u32 	%r214, [%rd1037];
	add.s64 	%rd1038, %rd12, %rd1036;
	st.local.u32 	[%rd1038], %r214;
	@%p391 bra 	$L__BB2_443;
	add.s32 	%r215, %r1132, -4;
	setp.eq.s32 	%p392, %r139, 3;
	mul.wide.u32 	%rd1039, %r1151, 4;
	add.s64 	%rd1040, %rd11, %rd1039;
	ld.local.u32 	%r910, [%rd1040];
	add.s32 	%r216, %r910, %r214;
	add.s64 	%rd1041, %rd12, %rd1039;
	st.local.u32 	[%rd1041], %r216;
	mov.u32 	%r1151, %r215;
	@%p392 bra 	$L__BB2_443;
	add.s32 	%r1151, %r1132, -5;
	mul.wide.u32 	%rd1042, %r215, 4;
	add.s64 	%rd1043, %rd11, %rd1042;
	ld.local.u32 	%r911, [%rd1043];
	add.s32 	%r912, %r911, %r216;
	add.s64 	%rd1044, %rd12, %rd1042;
	st.local.u32 	[%rd1044], %r912;
$L__BB2_443:
	setp.lt.u32 	%p393, %r138, 3;
	@%p393 bra 	$L__BB2_445;
$L__BB2_444:
	mul.wide.u32 	%rd1045, %r1151, 4;
	add.s64 	%rd1046, %rd12, %rd1045;
	ld.local.u32 	%r913, [%rd1046+4];
	add.s64 	%rd1047, %rd11, %rd1045;
	ld.local.u32 	%r914, [%rd1047];
	add.s32 	%r915, %r914, %r913;
	st.local.u32 	[%rd1046], %r915;
	add.s32 	%r916, %r1151, -1;
	mul.wide.u32 	%rd1048, %r916, 4;
	add.s64 	%rd1049, %rd11, %rd1048;
	ld.local.u32 	%r917, [%rd1049];
	add.s32 	%r918, %r917, %r915;
	add.s64 	%rd1050, %rd12, %rd1048;
	st.local.u32 	[%rd1050], %r918;
	add.s32 	%r919, %r1151, -2;
	mul.wide.u32 	%rd1051, %r919, 4;
	add.s64 	%rd1052, %rd11, %rd1051;
	ld.local.u32 	%r920, [%rd1052];
	add.s32 	%r921, %r920, %r918;
	add.s64 	%rd1053, %rd12, %rd1051;
	st.local.u32 	[%rd1053], %r921;
	add.s32 	%r922, %r1151, -3;
	mul.wide.u32 	%rd1054, %r922, 4;
	add.s64 	%rd1055, %rd11, %rd1054;
	ld.local.u32 	%r923, [%rd1055];
	add.s32 	%r924, %r923, %r921;
	add.s64 	%rd1056, %rd12, %rd1054;
	st.local.u32 	[%rd1056], %r924;
	add.s32 	%r220, %r1151, -4;
	setp.gt.s32 	%p394, %r1151, 3;
	mov.u32 	%r1151, %r220;
	@%p394 bra 	$L__BB2_444;
$L__BB2_445:
	ld.local.u32 	%r925, [%rd12];
	setp.lt.s32 	%p395, %r925, 2;
	@%p395 bra 	$L__BB2_485;
	mov.u32 	%r1153, %r1132;
$L__BB2_447:
	setp.lt.s32 	%p396, %r1153, 2;
	mov.b32 	%r1154, 0;
	@%p396 bra 	$L__BB2_449;
	add.s32 	%r1153, %r1153, -1;
	mul.wide.u32 	%rd1057, %r1153, 4;
	add.s64 	%rd1058, %rd12, %rd1057;
	ld.local.u32 	%r927, [%rd1058];
	setp.lt.s32 	%p397, %r927, 2;
	mov.u32 	%r1154, %r1153;
	@%p397 bra 	$L__BB2_447;
$L__BB2_449:
	mul.wide.u32 	%rd1059, %r1154, 4;
	add.s64 	%rd293, %rd10, %rd1059;
	ld.local.u32 	%r928, [%rd293];
	add.s32 	%r1155, %r928, 1;
	st.local.u32 	[%rd293], %r1155;
	add.s32 	%r225, %r1154, 1;
	setp.ge.u32 	%p398, %r225, %r1132;
	@%p398 bra 	$L__BB2_455;
	cvt.u64.u32 	%rd294, %r225;
	sub.s64 	%rd1060, %rd157, %rd294;
	and.b64  	%rd295, %rd1060, 3;
	setp.eq.s64 	%p399, %rd295, 0;
	mov.u64 	%rd1369, %rd294;
	@%p399 bra 	$L__BB2_454;
	st.local.u32 	[%rd293+4], %r1155;
	add.s64 	%rd1369, %rd294, 1;
	setp.eq.s64 	%p400, %rd295, 1;
	@%p400 bra 	$L__BB2_454;
	st.local.u32 	[%rd293+8], %r1155;
	add.s64 	%rd1369, %rd294, 2;
	setp.eq.s64 	%p401, %rd295, 2;
	@%p401 bra 	$L__BB2_454;
	st.local.u32 	[%rd293+12], %r1155;
	add.s64 	%rd1369, %rd294, 3;
$L__BB2_454:
	sub.s64 	%rd1061, %rd223, %rd294;
	setp.lt.u64 	%p402, %rd1061, 3;
	@%p402 bra 	$L__BB2_455;
	bra.uni 	$L__BB2_618;
$L__BB2_455:
	setp.lt.u64 	%p404, %rd223, 15;
	mov.b64 	%rd1377, 0;
	mov.u64 	%rd1382, %rd181;
	@%p404 bra 	$L__BB2_458;
	mov.b64 	%rd1371, 0;
	mov.u64 	%rd1382, %rd181;
$L__BB2_457:
	.pragma "nounroll";
	shl.b64 	%rd1067, %rd1371, 2;
	add.s64 	%rd1068, %rd10, %rd1067;
	ld.local.s32 	%rd1069, [%rd1068];
	ld.local.s32 	%rd1070, [%rd1068+4];
	add.s64 	%rd1071, %rd1069, %rd1070;
	ld.local.s32 	%rd1072, [%rd1068+8];
	add.s64 	%rd1073, %rd1071, %rd1072;
	ld.local.s32 	%rd1074, [%rd1068+12];
	add.s64 	%rd1075, %rd1073, %rd1074;
	ld.local.s32 	%rd1076, [%rd1068+16];
	add.s64 	%rd1077, %rd1075, %rd1076;
	ld.local.s32 	%rd1078, [%rd1068+20];
	add.s64 	%rd1079, %rd1077, %rd1078;
	ld.local.s32 	%rd1080, [%rd1068+24];
	add.s64 	%rd1081, %rd1079, %rd1080;
	ld.local.s32 	%rd1082, [%rd1068+28];
	add.s64 	%rd1083, %rd1081, %rd1082;
	ld.local.s32 	%rd1084, [%rd1068+32];
	add.s64 	%rd1085, %rd1083, %rd1084;
	ld.local.s32 	%rd1086, [%rd1068+36];
	add.s64 	%rd1087, %rd1085, %rd1086;
	ld.local.s32 	%rd1088, [%rd1068+40];
	add.s64 	%rd1089, %rd1087, %rd1088;
	ld.local.s32 	%rd1090, [%rd1068+44];
	add.s64 	%rd1091, %rd1089, %rd1090;
	ld.local.s32 	%rd1092, [%rd1068+48];
	add.s64 	%rd1093, %rd1091, %rd1092;
	ld.local.s32 	%rd1094, [%rd1068+52];
	add.s64 	%rd1095, %rd1093, %rd1094;
	ld.local.s32 	%rd1096, [%rd1068+56];
	add.s64 	%rd1097, %rd1095, %rd1096;
	ld.local.s32 	%rd1098, [%rd1068+60];
	add.s64 	%rd1099, %rd1097, %rd1098;
	sub.s64 	%rd1382, %rd1382, %rd1099;
	add.s64 	%rd1371, %rd1371, 16;
	and.b64  	%rd1377, %rd157, 2147483632;
	setp.ne.s64 	%p405, %rd1371, %rd1377;
	@%p405 bra 	$L__BB2_457;
$L__BB2_458:
	@%p233 bra 	$L__BB2_468;
	add.s32 	%r930, %r134, -1;
	setp.lt.u32 	%p407, %r930, 7;
	@%p407 bra 	$L__BB2_461;
	shl.b64 	%rd1101, %rd1377, 2;
	add.s64 	%rd1102, %rd10, %rd1101;
	ld.local.s32 	%rd1103, [%rd1102];
	ld.local.s32 	%rd1104, [%rd1102+4];
	add.s64 	%rd1105, %rd1103, %rd1104;
	ld.local.s32 	%rd1106, [%rd1102+8];
	add.s64 	%rd1107, %rd1105, %rd1106;
	ld.local.s32 	%rd1108, [%rd1102+12];
	add.s64 	%rd1109, %rd1107, %rd1108;
	ld.local.s32 	%rd1110, [%rd1102+16];
	add.s64 	%rd1111, %rd1109, %rd1110;
	ld.local.s32 	%rd1112, [%rd1102+20];
	add.s64 	%rd1113, %rd1111, %rd1112;
	ld.local.s32 	%rd1114, [%rd1102+24];
	add.s64 	%rd1115, %rd1113, %rd1114;
	ld.local.s32 	%rd1116, [%rd1102+28];
	add.s64 	%rd1117, %rd1115, %rd1116;
	sub.s64 	%rd1382, %rd1382, %rd1117;
	add.s64 	%rd1377, %rd1377, 8;
$L__BB2_461:
	and.b32  	%r229, %r1132, 7;
	setp.eq.s32 	%p408, %r229, 0;
	@%p408 bra 	$L__BB2_468;
	add.s32 	%r931, %r229, -1;
	setp.lt.u32 	%p409, %r931, 3;
	@%p409 bra 	$L__BB2_464;
	shl.b64 	%rd1119, %rd1377, 2;
	add.s64 	%rd1120, %rd10, %rd1119;
	ld.local.s32 	%rd1121, [%rd1120];
	ld.local.s32 	%rd1122, [%rd1120+4];
	add.s64 	%rd1123, %rd1121, %rd1122;
	ld.local.s32 	%rd1124, [%rd1120+8];
	add.s64 	%rd1125, %rd1123, %rd1124;
	ld.local.s32 	%rd1126, [%rd1120+12];
	add.s64 	%rd1127, %rd1125, %rd1126;
	sub.s64 	%rd1382, %rd1382, %rd1127;
	add.s64 	%rd1377, %rd1377, 4;
$L__BB2_464:
	setp.eq.s32 	%p410, %r139, 0;
	@%p410 bra 	$L__BB2_468;
	setp.eq.s32 	%p411, %r139, 1;
	shl.b64 	%rd1128, %rd1377, 2;
	add.s64 	%rd320, %rd10, %rd1128;
	ld.local.s32 	%rd1129, [%rd320];
	sub.s64 	%rd1382, %rd1382, %rd1129;
	@%p411 bra 	$L__BB2_468;
	setp.eq.s32 	%p412, %r139, 2;
	ld.local.s32 	%rd1130, [%rd320+4];
	sub.s64 	%rd1382, %rd1382, %rd1130;
	@%p412 bra 	$L__BB2_468;
	ld.local.s32 	%rd1131, [%rd320+8];
	sub.s64 	%rd1382, %rd1382, %rd1131;
$L__BB2_468:
	cvt.rn.f64.u64 	%fd1296, %rd1382;
	sub.s32 	%r932, %r133, %r1155;
	cvt.rn.f64.s32 	%fd1297, %r932;
	div.rn.f64 	%fd1298, %fd1296, %fd1297;
	cvt.rmi.f64.f64 	%fd1299, %fd1298;
	cvt.rzi.u64.f64 	%rd325, %fd1299;
	cvt.u64.u32 	%rd1132, %r932;
	mul.lo.s64 	%rd1133, %rd325, %rd1132;
	sub.s64 	%rd326, %rd1382, %rd1133;
	sub.s64 	%rd1384, %rd157, %rd325;
	add.s64 	%rd1134, %rd325, -1;
	setp.ge.u64 	%p413, %rd1134, %rd157;
	@%p413 bra 	$L__BB2_482;
	sub.s64 	%rd328, %rd325, %rd157;
	sub.s64 	%rd1135, %rd157, %rd325;
	add.s64 	%rd1136, %rd1135, 1;
	max.u64 	%rd1137, %rd1136, %rd157;
	add.s64 	%rd329, %rd328, %rd1137;
	and.b64  	%rd330, %rd329, 15;
	add.s64 	%rd1138, %rd325, %rd1137;
	sub.s64 	%rd1139, %rd157, %rd1138;
	setp.gt.u64 	%p414, %rd1139, -16;
	@%p414 bra 	$L__BB2_472;
	and.b64  	%rd331, %rd329, -16;
$L__BB2_471:
	.pragma "nounroll";
	shl.b64 	%rd1140, %rd1384, 2;
	add.s64 	%rd1141, %rd10, %rd1140;
	st.local.u32 	[%rd1141], %r133;
	st.local.u32 	[%rd1141+4], %r133;
	st.local.u32 	[%rd1141+8], %r133;
	st.local.u32 	[%rd1141+12], %r133;
	st.local.u32 	[%rd1141+16], %r133;
	st.local.u32 	[%rd1141+20], %r133;
	st.local.u32 	[%rd1141+24], %r133;
	st.local.u32 	[%rd1141+28], %r133;
	st.local.u32 	[%rd1141+32], %r133;
	st.local.u32 	[%rd1141+36], %r133;
	st.local.u32 	[%rd1141+40], %r133;
	st.local.u32 	[%rd1141+44], %r133;
	st.local.u32 	[%rd1141+48], %r133;
	st.local.u32 	[%rd1141+52], %r133;
	st.local.u32 	[%rd1141+56], %r133;
	st.local.u32 	[%rd1141+60], %r133;
	add.s64 	%rd1384, %rd1384, 16;
	add.s64 	%rd1142, %rd1384, %rd328;
	setp.ne.s64 	%p415, %rd1142, %rd331;
	@%p415 bra 	$L__BB2_471;
$L__BB2_472:
	setp.eq.s64 	%p416, %rd330, 0;
	@%p416 bra 	$L__BB2_482;
	and.b64  	%rd335, %rd329, 7;
	setp.lt.u64 	%p417, %rd330, 8;
	@%p417 bra 	$L__BB2_475;
	shl.b64 	%rd1143, %rd1384, 2;
	add.s64 	%rd1144, %rd10, %rd1143;
	st.local.u32 	[%rd1144], %r133;
	st.local.u32 	[%rd1144+4], %r133;
	st.local.u32 	[%rd1144+8], %r133;
	st.local.u32 	[%rd1144+12], %r133;
	st.local.u32 	[%rd1144+16], %r133;
	st.local.u32 	[%rd1144+20], %r133;
	st.local.u32 	[%rd1144+24], %r133;
	st.local.u32 	[%rd1144+28], %r133;
	add.s64 	%rd1384, %rd1384, 8;
$L__BB2_475:
	setp.eq.s64 	%p418, %rd335, 0;
	@%p418 bra 	$L__BB2_482;
	and.b64  	%rd338, %rd329, 3;
	setp.lt.u64 	%p419, %rd335, 4;
	@%p419 bra 	$L__BB2_478;
	shl.b64 	%rd1145, %rd1384, 2;
	add.s64 	%rd1146, %rd10, %rd1145;
	st.local.u32 	[%rd1146], %r133;
	st.local.u32 	[%rd1146+4], %r133;
	st.local.u32 	[%rd1146+8], %r133;
	st.local.u32 	[%rd1146+12], %r133;
	add.s64 	%rd1384, %rd1384, 4;
$L__BB2_478:
	setp.eq.s64 	%p420, %rd338, 0;
	@%p420 bra 	$L__BB2_482;
	shl.b64 	%rd1147, %rd1384, 2;
	add.s64 	%rd341, %rd10, %rd1147;
	st.local.u32 	[%rd341], %r133;
	setp.eq.s64 	%p421, %rd338, 1;
	@%p421 bra 	$L__BB2_482;
	st.local.u32 	[%rd341+4], %r133;
	setp.eq.s64 	%p422, %rd338, 2;
	@%p422 bra 	$L__BB2_482;
	st.local.u32 	[%rd341+8], %r133;
$L__BB2_482:
	setp.ge.u64 	%p423, %rd325, %rd157;
	@%p423 bra 	$L__BB2_484;
	not.b64 	%rd1148, %rd325;
	add.s64 	%rd1149, %rd1148, %rd157;
	shl.b64 	%rd1150, %rd1149, 2;
	add.s64 	%rd1151, %rd10, %rd1150;
	ld.local.u32 	%r933, [%rd1151];
	cvt.u32.u64 	%r934, %rd326;
	add.s32 	%r935, %r933, %r934;
	st.local.u32 	[%rd1151], %r935;
$L__BB2_484:
	add.s32 	%r1133, %r1133, 1;
	setp.ne.s32 	%p424, %r1133, 100000;
	mov.u64 	%rd1341, %rd1387;
	@%p424 bra 	$L__BB2_283;
$L__BB2_485:
	setp.eq.s32 	%p425, %r410, 1;
	add.s32 	%r936, %r1132, 1;
	and.b32  	%r937, %r936, 1;
	setp.ne.s32 	%p426, %r937, %r35;
	add.s32 	%r939, %r1132, 2;
	selp.b32 	%r940, %r939, %r936, %p426;
	selp.b32 	%r1132, %r940, %r936, %p425;
	setp.le.s32 	%p427, %r1132, %r407;
	@%p427 bra 	$L__BB2_177;
$L__BB2_486:
	setp.lt.u64 	%p430, %rd1387, %rd19;
	setp.lt.f64 	%p431, %fd1972, %fd134;
	and.pred  	%p432, %p430, %p431;
	@%p432 bra 	$L__BB2_175;
$L__BB2_487:
	cvt.rn.f64.u64 	%fd1977, %rd1387;
	mov.f64 	%fd1978, %fd1951;
$L__BB2_488:
	cvt.rzi.s32.f64 	%r232, %fd1977;
	setp.eq.s32 	%p433, %r232, 0;
	@%p433 bra 	$L__BB2_549;
	setp.lt.s32 	%p434, %r232, 1;
	@%p434 bra 	$L__BB2_496;
	and.b32  	%r233, %r232, 3;
	setp.lt.u32 	%p435, %r232, 4;
	mov.b32 	%r1164, 0;
	@%p435 bra 	$L__BB2_493;
	and.b32  	%r1164, %r232, 2147483644;
	mov.b32 	%r1163, 0;
$L__BB2_492:
	shl.b32 	%r943, %r1163, 2;
	mul.wide.u32 	%rd1153, %r943, 8;
	add.s64 	%rd1154, %rd1406, %rd1153;
	ld.local.f64 	%fd1300, [%rd1154+8];
	mul.wide.u32 	%rd1155, %r1163, 8;
	add.s64 	%rd1156, %rd1405, %rd1155;
	st.local.f64 	[%rd1156], %fd1300;
	ld.local.f64 	%fd1301, [%rd1154+40];
	st.local.f64 	[%rd1156+8], %fd1301;
	ld.local.f64 	%fd1302, [%rd1154+72];
	st.local.f64 	[%rd1156+16], %fd1302;
	ld.local.f64 	%fd1303, [%rd1154+104];
	st.local.f64 	[%rd1156+24], %fd1303;
	add.s32 	%r1163, %r1163, 4;
	setp.ne.s32 	%p436, %r1163, %r1164;
	@%p436 bra 	$L__BB2_492;
$L__BB2_493:
	setp.eq.s32 	%p437, %r233, 0;
	@%p437 bra 	$L__BB2_496;
	mov.b32 	%r1166, 0;
$L__BB2_495:
	.pragma "nounroll";
	shl.b32 	%r945, %r1164, 2;
	mul.wide.u32 	%rd1157, %r945, 8;
	add.s64 	%rd1158, %rd1406, %rd1157;
	ld.local.f64 	%fd1304, [%rd1158+8];
	mul.wide.u32 	%rd1159, %r1164, 8;
	add.s64 	%rd1160, %rd1405, %rd1159;
	st.local.f64 	[%rd1160], %fd1304;
	add.s32 	%r1164, %r1164, 1;
	add.s32 	%r1166, %r1166, 1;
	setp.ne.s32 	%p438, %r1166, %r233;
	@%p438 bra 	$L__BB2_495;
$L__BB2_496:
	max.f64 	%fd253, %fd1978, 0d3E112E0BE826D695;
	setp.lt.s32 	%p439, %r407, 1;
	@%p439 bra 	$L__BB2_512;
	setp.eq.s32 	%p440, %r5, 0;
	mov.b64 	%rd1394, 0;
	@%p440 bra 	$L__BB2_507;
	and.b32  	%r260, %r407, 2147483646;
	mov.b32 	%r1167, 0;
$L__BB2_499:
	mul.wide.u32 	%rd1162, %r1167, 8;
	add.s64 	%rd361, %rd18, %rd1162;
	ld.local.f64 	%fd259, [%rd361];
	fma.rn.f64 	%fd1305, %fd259, 0d3FF71547652B82FE, 0d4338000000000000;
	{
	.reg .b32 %temp; 
	mov.b64 	{%r267, %temp}, %fd1305;
	}
	mov.f64 	%fd1306, 0dC338000000000000;
	add.rn.f64 	%fd1307, %fd1305, %fd1306;
	fma.rn.f64 	%fd1308, %fd1307, 0dBFE62E42FEFA39EF, %fd259;
	fma.rn.f64 	%fd1309, %fd1307, 0dBC7ABC9E3B39803F, %fd1308;
	fma.rn.f64 	%fd1310, %fd1309, 0d3E5ADE1569CE2BDF, 0d3E928AF3FCA213EA;
	fma.rn.f64 	%fd1311, %fd1310, %fd1309, 0d3EC71DEE62401315;
	fma.rn.f64 	%fd1312, %fd1311, %fd1309, 0d3EFA01997C89EB71;
	fma.rn.f64 	%fd1313, %fd1312, %fd1309, 0d3F2A01A014761F65;
	fma.rn.f64 	%fd1314, %fd1313, %fd1309, 0d3F56C16C1852B7AF;
	fma.rn.f64 	%fd1315, %fd1314, %fd1309, 0d3F81111111122322;
	fma.rn.f64 	%fd1316, %fd1315, %fd1309, 0d3FA55555555502A1;
	fma.rn.f64 	%fd1317, %fd1316, %fd1309, 0d3FC5555555555511;
	fma.rn.f64 	%fd1318, %fd1317, %fd1309, 0d3FE000000000000B;
	fma.rn.f64 	%fd1319, %fd1318, %fd1309, 0d3FF0000000000000;
	fma.rn.f64 	%fd1320, %fd1319, %fd1309, 0d3FF0000000000000;
	{
	.reg .b32 %temp; 
	mov.b64 	{%r268, %temp}, %fd1320;
	}
	{
	.reg .b32 %temp; 
	mov.b64 	{%temp, %r269}, %fd1320;
	}
	shl.b32 	%r947, %r267, 20;
	add.s32 	%r948, %r947, %r269;
	mov.b64 	%fd1980, {%r268, %r948};
	{
	.reg .b32 %temp; 
	mov.b64 	{%temp, %r949}, %fd259;
	}
	mov.b32 	%f47, %r949;
	abs.f32 	%f21, %f47;
	setp.lt.f32 	%p441, %f21, 0f4086232B;
	@%p441 bra 	$L__BB2_502;
	setp.lt.f64 	%p442, %fd259, 0d0000000000000000;
	add.f64 	%fd1321, %fd259, 0d7FF0000000000000;
	selp.f64 	%fd1980, 0d0000000000000000, %fd1321, %p442;
	setp.geu.f32 	%p443, %f21, 0f40874800;
	@%p443 bra 	$L__BB2_502;
	shr.u32 	%r950, %r267, 31;
	add.s32 	%r951, %r267, %r950;
	shr.s32 	%r952, %r951, 1;
	shl.b32 	%r953, %r952, 20;
	add.s32 	%r954, %r269, %r953;
	mov.b64 	%fd1322, {%r268, %r954};
	sub.s32 	%r955, %r267, %r952;
	shl.b32 	%r956, %r955, 20;
	add.s32 	%r957, %r956, 1072693248;
	mov.b32 	%r958, 0;
	mov.b64 	%fd1323, {%r958, %r957};
	mul.f64 	%fd1980, %fd1323, %fd1322;
$L__BB2_502:
	add.f64 	%fd1324, %fd1980, 0d3FF0000000000000;
	rcp.rn.f64 	%fd1325, %fd1324;
	add.s64 	%rd362, %rd15, %rd1162;
	mov.f64 	%fd1326, 0d3FF0000000000000;
	sub.f64 	%fd1327, %fd1326, %fd1325;
	add.s64 	%rd363, %rd16, %rd1162;
	max.f64 	%fd1328, %fd1325, 0d3E112E0BE826D695;
	min.f64 	%fd1329, %fd1328, 0d3FEFFFFFFF768FA1;
	st.local.f64 	[%rd362], %fd1329;
	max.f64 	%fd1330, %fd1327, 0d3E112E0BE826D695;
	min.f64 	%fd1331, %fd1330, 0d3FEFFFFFFF768FA1;
	st.local.f64 	[%rd363], %fd1331;
	ld.local.f64 	%fd264, [%rd361+8];
	fma.rn.f64 	%fd1332, %fd264, 0d3FF71547652B82FE, 0d4338000000000000;
	{
	.reg .b32 %temp; 
	mov.b64 	{%r270, %temp}, %fd1332;
	}
	mov.f64 	%fd1333, 0dC338000000000000;
	add.rn.f64 	%fd1334, %fd1332, %fd1333;
	fma.rn.f64 	%fd1335, %fd1334, 0dBFE62E42FEFA39EF, %fd264;
	fma.rn.f64 	%fd1336, %fd1334, 0dBC7ABC9E3B39803F, %fd1335;
	fma.rn.f64 	%fd1337, %fd1336, 0d3E5ADE1569CE2BDF, 0d3E928AF3FCA213EA;
	fma.rn.f64 	%fd1338, %fd1337, %fd1336, 0d3EC71DEE62401315;
	fma.rn.f64 	%fd1339, %fd1338, %fd1336, 0d3EFA01997C89EB71;
	fma.rn.f64 	%fd1340, %fd1339, %fd1336, 0d3F2A01A014761F65;
	fma.rn.f64 	%fd1341, %fd1340, %fd1336, 0d3F56C16C1852B7AF;
	fma.rn.f64 	%fd1342, %fd1341, %fd1336, 0d3F81111111122322;
	fma.rn.f64 	%fd1343, %fd1342, %fd1336, 0d3FA55555555502A1;
	fma.rn.f64 	%fd1344, %fd1343, %fd1336, 0d3FC5555555555511;
	fma.rn.f64 	%fd1345, %fd1344, %fd1336, 0d3FE000000000000B;
	fma.rn.f64 	%fd1346, %fd1345, %fd1336, 0d3FF0000000000000;
	fma.rn.f64 	%fd1347, %fd1346, %fd1336, 0d3FF0000000000000;
	{
	.reg .b32 %temp; 
	mov.b64 	{%r271, %temp}, %fd1347;
	}
	{
	.reg .b32 %temp; 
	mov.b64 	{%temp, %r272}, %fd1347;
	}
	shl.b32 	%r959, %r270, 20;
	add.s32 	%r960, %r959, %r272;
	mov.b64 	%fd1981, {%r271, %r960};
	{
	.reg .b32 %temp; 
	mov.b64 	{%temp, %r961}, %fd264;
	}
	mov.b32 	%f48, %r961;
	abs.f32 	%f22, %f48;
	setp.lt.f32 	%p444, %f22, 0f4086232B;
	@%p444 bra 	$L__BB2_505;
	setp.lt.f64 	%p445, %fd264, 0d0000000000000000;
	add.f64 	%fd1348, %fd264, 0d7FF0000000000000;
	selp.f64 	%fd1981, 0d0000000000000000, %fd1348, %p445;
	setp.geu.f32 	%p446, %f22, 0f40874800;
	@%p446 bra 	$L__BB2_505;
	shr.u32 	%r962, %r270, 31;
	add.s32 	%r963, %r270, %r962;
	shr.s32 	%r964, %r963, 1;
	shl.b32 	%r965, %r964, 20;
	add.s32 	%r966, %r272, %r965;
	mov.b64 	%fd1349, {%r271, %r966};
	sub.s32 	%r967, %r270, %r964;
	shl.b32 	%r968, %r967, 20;
	add.s32 	%r969, %r968, 1072693248;
	mov.b32 	%r970, 0;
	mov.b64 	%fd1350, {%r970, %r969};
	mul.f64 	%fd1981, %fd1350, %fd1349;
$L__BB2_505:
	add.f64 	%fd1351, %fd1981, 0d3FF0000000000000;
	rcp.rn.f64 	%fd1352, %fd1351;
	mov.f64 	%fd1353, 0d3FF0000000000000;
	sub.f64 	%fd1354, %fd1353, %fd1352;
	max.f64 	%fd1355, %fd1352, 0d3E112E0BE826D695;
	min.f64 	%fd1356, %fd1355, 0d3FEFFFFFFF768FA1;
	st.local.f64 	[%rd362+8], %fd1356;
	max.f64 	%fd1357, %fd1354, 0d3E112E0BE826D695;
	min.f64 	%fd1358, %fd1357, 0d3FEFFFFFFF768FA1;
	st.local.f64 	[%rd363+8], %fd1358;
	add.s32 	%r1167, %r1167, 2;
	setp.eq.s32 	%p447, %r1167, %r260;
	@%p447 bra 	$L__BB2_506;
	bra.uni 	$L__BB2_499;
$L__BB2_506:
	cvt.u64.u32 	%rd1394, %r260;
$L__BB2_507:
	and.b32  	%r971, %r407, 1;
	setp.eq.b32 	%p448, %r971, 1;
	not.pred 	%p449, %p448;
	@%p449 bra 	$L__BB2_512;
	shl.b64 	%rd1164, %rd1394, 3;
	add.s64 	%rd1165, %rd18, %rd1164;
	ld.local.f64 	%fd254, [%rd1165];
	fma.rn.f64 	%fd1359, %fd254, 0d3FF71547652B82FE, 0d4338000000000000;
	{
	.reg .b32 %temp; 
	mov.b64 	{%r261, %temp}, %fd1359;
	}
	mov.f64 	%fd1360, 0dC338000000000000;
	add.rn.f64 	%fd1361, %fd1359, %fd1360;
	fma.rn.f64 	%fd1362, %fd1361, 0dBFE62E42FEFA39EF, %fd254;
	fma.rn.f64 	%fd1363, %fd1361, 0dBC7ABC9E3B39803F, %fd1362;
	fma.rn.f64 	%fd1364, %fd1363, 0d3E5ADE1569CE2BDF, 0d3E928AF3FCA213EA;
	fma.rn.f64 	%fd1365, %fd1364, %fd1363, 0d3EC71DEE62401315;
	fma.rn.f64 	%fd1366, %fd1365, %fd1363, 0d3EFA01997C89EB71;
	fma.rn.f64 	%fd1367, %fd1366, %fd1363, 0d3F2A01A014761F65;
	fma.rn.f64 	%fd1368, %fd1367, %fd1363, 0d3F56C16C1852B7AF;
	fma.rn.f64 	%fd1369, %fd1368, %fd1363, 0d3F81111111122322;
	fma.rn.f64 	%fd1370, %fd1369, %fd1363, 0d3FA55555555502A1;
	fma.rn.f64 	%fd1371, %fd1370, %fd1363, 0d3FC5555555555511;
	fma.rn.f64 	%fd1372, %fd1371, %fd1363, 0d3FE000000000000B;
	fma.rn.f64 	%fd1373, %fd1372, %fd1363, 0d3FF0000000000000;
	fma.rn.f64 	%fd1374, %fd1373, %fd1363, 0d3FF0000000000000;
	{
	.reg .b32 %temp; 
	mov.b64 	{%r262, %temp}, %fd1374;
	}
	{
	.reg .b32 %temp; 
	mov.b64 	{%temp, %r263}, %fd1374;
	}
	shl.b32 	%r972, %r261, 20;
	add.s32 	%r973, %r972, %r263;
	mov.b64 	%fd1979, {%r262, %r973};
	{
	.reg .b32 %temp; 
	mov.b64 	{%temp, %r974}, %fd254;
	}
	mov.b32 	%f49, %r974;
	abs.f32 	%f20, %f49;
	setp.lt.f32 	%p450, %f20, 0f4086232B;
	@%p450 bra 	$L__BB2_511;
	setp.lt.f64 	%p451, %fd254, 0d0000000000000000;
	add.f64 	%fd1375, %fd254, 0d7FF0000000000000;
	selp.f64 	%fd1979, 0d0000000000000000, %fd1375, %p451;
	setp.geu.f32 	%p452, %f20, 0f40874800;
	@%p452 bra 	$L__BB2_511;
	shr.u32 	%r975, %r261, 31;
	add.s32 	%r976, %r261, %r975;
	shr.s32 	%r977, %r976, 1;
	shl.b32 	%r978, %r977, 20;
	add.s32 	%r979, %r263, %r978;
	mov.b64 	%fd1376, {%r262, %r979};
	sub.s32 	%r980, %r261, %r977;
	shl.b32 	%r981, %r980, 20;
	add.s32 	%r982, %r981, 1072693248;
	mov.b32 	%r983, 0;
	mov.b64 	%fd1377, {%r983, %r982};
	mul.f64 	%fd1979, %fd1377, %fd1376;
$L__BB2_511:
	add.f64 	%fd1378, %fd1979, 0d3FF0000000000000;
	rcp.rn.f64 	%fd1379, %fd1378;
	add.s64 	%rd1167, %rd15, %rd1164;
	mov.f64 	%fd1380, 0d3FF0000000000000;
	sub.f64 	%fd1381, %fd1380, %fd1379;
	add.s64 	%rd1168, %rd16, %rd1164;
	max.f64 	%fd1382, %fd1379, 0d3E112E0BE826D695;
	min.f64 	%fd1383, %fd1382, 0d3FEFFFFFFF768FA1;
	st.local.f64 	[%rd1167], %fd1383;
	max.f64 	%fd1384, %fd1381, 0d3E112E0BE826D695;
	min.f64 	%fd1385, %fd1384, 0d3FEFFFFFFF768FA1;
	st.local.f64 	[%rd1168], %fd1385;
$L__BB2_512:
	setp.lt.s32 	%p453, %r232, 1;
	@%p453 bra 	$L__BB2_534;
	and.b32  	%r264, %r232, 3;
	setp.lt.u32 	%p454, %r232, 4;
	mov.b32 	%r1169, 0;
	@%p454 bra 	$L__BB2_528;
	and.b32  	%r1169, %r232, 2147483644;
	mov.b32 	%r1168, 0;
$L__BB2_515:
	mul.wide.u32 	%rd1169, %r1168, 8;
	add.s64 	%rd364, %rd1405, %rd1169;
	ld.local.f64 	%fd269, [%rd364];
	neg.f64 	%fd1386, %fd269;
	fma.rn.f64 	%fd1387, %fd269, 0dBFF71547652B82FE, 0d4338000000000000;
	{
	.reg .b32 %temp; 
	mov.b64 	{%r275, %temp}, %fd1387;
	}
	mov.f64 	%fd1388, 0dC338000000000000;
	add.rn.f64 	%fd1389, %fd1387, %fd1388;
	fma.rn.f64 	%fd1390, %fd1389, 0dBFE62E42FEFA39EF, %fd1386;
	fma.rn.f64 	%fd1391, %fd1389, 0dBC7ABC9E3B39803F, %fd1390;
	fma.rn.f64 	%fd1392, %fd1391, 0d3E5ADE1569CE2BDF, 0d3E928AF3FCA213EA;
	fma.rn.f64 	%fd1393, %fd1392, %fd1391, 0d3EC71DEE62401315;
	fma.rn.f64 	%fd1394, %fd1393, %fd1391, 0d3EFA01997C89EB71;
	fma.rn.f64 	%fd1395, %fd1394, %fd1391, 0d3F2A01A014761F65;
	fma.rn.f64 	%fd1396, %fd1395, %fd1391, 0d3F56C16C1852B7AF;
	fma.rn.f64 	%fd1397, %fd1396, %fd1391, 0d3F81111111122322;
	fma.rn.f64 	%fd1398, %fd1397, %fd1391, 0d3FA55555555502A1;
	fma.rn.f64 	%fd1399, %fd1398, %fd1391, 0d3FC5555555555511;
	fma.rn.f64 	%fd1400, %fd1399, %fd1391, 0d3FE000000000000B;
	fma.rn.f64 	%fd1401, %fd1400, %fd1391, 0d3FF0000000000000;
	fma.rn.f64 	%fd1402, %fd1401, %fd1391, 0d3FF0000000000000;
	{
	.reg .b32 %temp; 
	mov.b64 	{%r276, %temp}, %fd1402;
	}
	{
	.reg .b32 %temp; 
	mov.b64 	{%temp, %r277}, %fd1402;
	}
	shl.b32 	%r986, %r275, 20;
	add.s32 	%r987, %r986, %r277;
	mov.b64 	%fd1982, {%r276, %r987};
	{
	.reg .b32 %temp; 
	mov.b64 	{%temp, %r988}, %fd1386;
	}
	mov.b32 	%f50, %r988;
	abs.f32 	%f23, %f50;
	setp.lt.f32 	%p455, %f23, 0f4086232B;
	@%p455 bra 	$L__BB2_518;
	setp.gt.f64 	%p456, %fd269, 0d0000000000000000;
	mov.f64 	%fd1403, 0d7FF0000000000000;
	sub.f64 	%fd1404, %fd1403, %fd269;
	selp.f64 	%fd1982, 0d0000000000000000, %fd1404, %p456;
	setp.geu.f32 	%p457, %f23, 0f40874800;
	@%p457 bra 	$L__BB2_518;
	shr.u32 	%r989, %r275, 31;
	add.s32 	%r990, %r275, %r989;
	shr.s32 	%r991, %r990, 1;
	shl.b32 	%r992, %r991, 20;
	add.s32 	%r993, %r277, %r992;
	mov.b64 	%fd1405, {%r276, %r993};
	sub.s32 	%r994, %r275, %r991;
	shl.b32 	%r995, %r994, 20;
	add.s32 	%r996, %r995, 1072693248;
	mov.b32 	%r997, 0;
	mov.b64 	%fd1406, {%r997, %r996};
	mul.f64 	%fd1982, %fd1406, %fd1405;
$L__BB2_518:
	add.s64 	%rd365, %rd17, %rd1169;
	st.local.f64 	[%rd365], %fd1982;
	ld.local.f64 	%fd274, [%rd364+8];
	neg.f64 	%fd1407, %fd274;
	fma.rn.f64 	%fd1408, %fd274, 0dBFF71547652B82FE, 0d4338000000000000;
	{
	.reg .b32 %temp; 
	mov.b64 	{%r278, %temp}, %fd1408;
	}
	mov.f64 	%fd1409, 0dC338000000000000;
	add.rn.f64 	%fd1410, %fd1408, %fd1409;
	fma.rn.f64 	%fd1411, %fd1410, 0dBFE62E42FEFA39EF, %fd1407;
	fma.rn.f64 	%fd1412, %fd1410, 0dBC7ABC9E3B39803F, %fd1411;
	fma.rn.f64 	%fd1413, %fd1412, 0d3E5ADE1569CE2BDF, 0d3E928AF3FCA213EA;
	fma.rn.f64 	%fd1414, %fd1413, %fd1412, 0d3EC71DEE62401315;
	fma.rn.f64 	%fd1415, %fd1414, %fd1412, 0d3EFA01997C89EB71;
	fma.rn.f64 	%fd1416, %fd1415, %fd1412, 0d3F2A01A014761F65;
	fma.rn.f64 	%fd1417, %fd1416, %fd1412, 0d3F56C16C1852B7AF;
	fma.rn.f64 	%fd1418, %fd1417, %fd1412, 0d3F81111111122322;
	fma.rn.f64 	%fd1419, %fd1418, %fd1412, 0d3FA55555555502A1;
	fma.rn.f64 	%fd1420, %fd1419, %fd1412, 0d3FC5555555555511;
	fma.rn.f64 	%fd1421, %fd1420, %fd1412, 0d3FE000000000000B;
	fma.rn.f64 	%fd1422, %fd1421, %fd1412, 0d3FF0000000000000;
	fma.rn.f64 	%fd1423, %fd1422, %fd1412, 0d3FF0000000000000;
	{
	.reg .b32 %temp; 
	mov.b64 	{%r279, %temp}, %fd1423;
	}
	{
	.reg .b32 %temp; 
	mov.b64 	{%temp, %r280}, %fd1423;
	}
	shl.b32 	%r998, %r278, 20;
	add.s32 	%r999, %r998, %r280;
	mov.b64 	%fd1983, {%r279, %r999};
	{
	.reg .b32 %temp; 
	mov.b64 	{%temp, %r1000}, %fd1407;
	}
	mov.b32 	%f51, %r1000;
	abs.f32 	%f24, %f51;
	setp.lt.f32 	%p458, %f24, 0f4086232B;
	@%p458 bra 	$L__BB2_521;
	setp.gt.f64 	%p459, %fd274, 0d0000000000000000;
	mov.f64 	%fd1424, 0d7FF0000000000000;
	sub.f64 	%fd1425, %fd1424, %fd274;
	selp.f64 	%fd1983, 0d0000000000000000, %fd1425, %p459;
	setp.geu.f32 	%p460, %f24, 0f40874800;
	@%p460 bra 	$L__BB2_521;
	shr.u32 	%r1001, %r278, 31;
	add.s32 	%r1002, %r278, %r1001;
	shr.s32 	%r1003, %r1002, 1;
	shl.b32 	%r1004, %r1003, 20;
	add.s32 	%r1005, %r280, %r1004;
	mov.b64 	%fd1426, {%r279, %r1005};
	sub.s32 	%r1006, %r278, %r1003;
	shl.b32 	%r1007, %r1006, 20;
	add.s32 	%r1008, %r1007, 1072693248;
	mov.b32 	%r1009, 0;
	mov.b64 	%fd1427, {%r1009, %r1008};
	mul.f64 	%fd1983, %fd1427, %fd1426;
$L__BB2_521:
	st.local.f64 	[%rd365+8], %fd1983;
	ld.local.f64 	%fd279, [%rd364+16];
	neg.f64 	%fd1428, %fd279;
	fma.rn.f64 	%fd1429, %fd279, 0dBFF71547652B82FE, 0d4338000000000000;
	{
	.reg .b32 %temp; 
	mov.b64 	{%r281, %temp}, %fd1429;
	}
	mov.f64 	%fd1430, 0dC338000000000000;
	add.rn.f64 	%fd1431, %fd1429, %fd1430;
	fma.rn.f64 	%fd1432, %fd1431, 0dBFE62E42FEFA39EF, %fd1428;
	fma.rn.f64 	%fd1433, %fd1431, 0dBC7ABC9E3B39803F, %fd1432;
	fma.rn.f64 	%fd1434, %fd1433, 0d3E5ADE1569CE2BDF, 0d3E928AF3FCA213EA;
	fma.rn.f64 	%fd1435, %fd1434, %fd1433, 0d3EC71DEE62401315;
	fma.rn.f64 	%fd1436, %fd1435, %fd1433, 0d3EFA01997C89EB71;
	fma.rn.f64 	%fd1437, %fd1436, %fd1433, 0d3F2A01A014761F65;
	fma.rn.f64 	%fd1438, %fd1437, %fd1433, 0d3F56C16C1852B7AF;
	fma.rn.f64 	%fd1439, %fd1438, %fd1433, 0d3F81111111122322;
	fma.rn.f64 	%fd1440, %fd1439, %fd1433, 0d3FA55555555502A1;
	fma.rn.f64 	%fd1441, %fd1440, %fd1433, 0d3FC5555555555511;
	fma.rn.f64 	%fd1442, %fd1441, %fd1433, 0d3FE000000000000B;
	fma.rn.f64 	%fd1443, %fd1442, %fd1433, 0d3FF0000000000000;
	fma.rn.f64 	%fd1444, %fd1443, %fd1433, 0d3FF0000000000000;
	{
	.reg .b32 %temp; 
	mov.b64 	{%r282, %temp}, %fd1444;
	}
	{
	.reg .b32 %temp; 
	mov.b64 	{%temp, %r283}, %fd1444;
	}
	shl.b32 	%r1010, %r281, 20;
	add.s32 	%r1011, %r1010, %r283;
	mov.b64 	%fd1984, {%r282, %r1011};
	{
	.reg .b32 %temp; 
	mov.b64 	{%temp, %r1012}, %fd1428;
	}
	mov.b32 	%f52, %r1012;
	abs.f32 	%f25, %f52;
	setp.lt.f32 	%p461, %f25, 0f4086232B;
	@%p461 bra 	$L__BB2_524;
	setp.gt.f64 	%p462, %fd279, 0d0000000000000000;
	mov.f64 	%fd1445, 0d7FF0000000000000;
	sub.f64 	%fd1446, %fd1445, %fd279;
	selp.f64 	%fd1984, 0d0000000000000000, %fd1446, %p462;
	setp.geu.f32 	%p463, %f25, 0f40874800;
	@%p463 bra 	$L__BB2_524;
	shr.u32 	%r1013, %r281, 31;
	add.s32 	%r1014, %r281, %r1013;
	shr.s32 	%r1015, %r1014, 1;
	shl.b32 	%r1016, %r1015, 20;
	add.s32 	%r1017, %r283, %r1016;
	mov.b64 	%fd1447, {%r282, %r1017};
	sub.s32 	%r1018, %r281, %r1015;
	shl.b32 	%r1019, %r1018, 20;
	add.s32 	%r1020, %r1019, 1072693248;
	mov.b32 	%r1021, 0;
	mov.b64 	%fd1448, {%r1021, %r1020};
	mul.f64 	%fd1984, %fd1448, %fd1447;
$L__BB2_524:
	st.local.f64 	[%rd365+16], %fd1984;
	ld.local.f64 	%fd284, [%rd364+24];
	neg.f64 	%fd1449, %fd284;
	fma.rn.f64 	%fd1450, %fd284, 0dBFF71547652B82FE, 0d4338000000000000;
	{
	.reg .b32 %temp; 
	mov.b64 	{%r284, %temp}, %fd1450;
	}
	mov.f64 	%fd1451, 0dC338000000000000;
	add.rn.f64 	%fd1452, %fd1450, %fd1451;
	fma.rn.f64 	%fd1453, %fd1452, 0dBFE62E42FEFA39EF, %fd1449;
	fma.rn.f64 	%fd1454, %fd1452, 0dBC7ABC9E3B39803F, %fd1453;
	fma.rn.f64 	%fd1455, %fd1454, 0d3E5ADE1569CE2BDF, 0d3E928AF3FCA213EA;
	fma.rn.f64 	%fd1456, %fd1455, %fd1454, 0d3EC71DEE62401315;
	fma.rn.f64 	%fd1457, %fd1456, %fd1454, 0d3EFA01997C89EB71;
	fma.rn.f64 	%fd1458, %fd1457, %fd1454, 0d3F2A01A014761F65;
	fma.rn.f64 	%fd1459, %fd1458, %fd1454, 0d3F56C16C1852B7AF;
	fma.rn.f64 	%fd1460, %fd1459, %fd1454, 0d3F81111111122322;
	fma.rn.f64 	%fd1461, %fd1460, %fd1454, 0d3FA55555555502A1;
	fma.rn.f64 	%fd1462, %fd1461, %fd1454, 0d3FC5555555555511;
	fma.rn.f64 	%fd1463, %fd1462, %fd1454, 0d3FE000000000000B;
	fma.rn.f64 	%fd1464, %fd1463, %fd1454, 0d3FF0000000000000;
	fma.rn.f64 	%fd1465, %fd1464, %fd1454, 0d3FF0000000000000;
	{
	.reg .b32 %temp; 
	mov.b64 	{%r285, %temp}, %fd1465;
	}
	{
	.reg .b32 %temp; 
	mov.b64 	{%temp, %r286}, %fd1465;
	}
	shl.b32 	%r1022, %r284, 20;
	add.s32 	%r1023, %r1022, %r286;
	mov.b64 	%fd1985, {%r285, %r1023};
	{
	.reg .b32 %temp; 
	mov.b64 	{%temp, %r1024}, %fd1449;
	}
	mov.b32 	%f53, %r1024;
	abs.f32 	%f26, %f53;
	setp.lt.f32 	%p464, %f26, 0f4086232B;
	@%p464 bra 	$L__BB2_527;
	setp.gt.f64 	%p465, %fd284, 0d0000000000000000;
	mov.f64 	%fd1466, 0d7FF0000000000000;
	sub.f64 	%fd1467, %fd1466, %fd284;
	selp.f64 	%fd1985, 0d0000000000000000, %fd1467, %p465;
	setp.geu.f32 	%p466, %f26, 0f40874800;
	@%p466 bra 	$L__BB2_527;
	shr.u32 	%r1025, %r284, 31;
	add.s32 	%r1026, %r284, %r1025;
	shr.s32 	%r1027, %r1026, 1;
	shl.b32 	%r1028, %r1027, 20;
	add.s32 	%r1029, %r286, %r1028;
	mov.b64 	%fd1468, {%r285, %r1029};
	sub.s32 	%r1030, %r284, %r1027;
	shl.b32 	%r1031, %r1030, 20;
	add.s32 	%r1032, %r1031, 1072693248;
	mov.b32 	%r1033, 0;
	mov.b64 	%fd1469, {%r1033, %r1032};
	mul.f64 	%fd1985, %fd1469, %fd1468;
$L__BB2_527:
	st.local.f64 	[%rd365+24], %fd1985;
	add.s32 	%r1168, %r1168, 4;
	setp.ne.s32 	%p467, %r1168, %r1169;
	@%p467 bra 	$L__BB2_515;
$L__BB2_528:
	setp.eq.s32 	%p468, %r264, 0;
	@%p468 bra 	$L__BB2_534;
	mov.b32 	%r1171, 0;
$L__BB2_530:
	.pragma "nounroll";
	mul.wide.u32 	%rd1171, %r1169, 8;
	add.s64 	%rd1172, %rd1405, %rd1171;
	ld.local.f64 	%fd289, [%rd1172];
	neg.f64 	%fd1470, %fd289;
	fma.rn.f64 	%fd1471, %fd289, 0dBFF71547652B82FE, 0d4338000000000000;
	{
	.reg .b32 %temp; 
	mov.b64 	{%r291, %temp}, %fd1471;
	}
	mov.f64 	%fd1472, 0dC338000000000000;
	add.rn.f64 	%fd1473, %fd1471, %fd1472;
	fma.rn.f64 	%fd1474, %fd1473, 0dBFE62E42FEFA39EF, %fd1470;
	fma.rn.f64 	%fd1475, %fd1473, 0dBC7ABC9E3B39803F, %fd1474;
	fma.rn.f64 	%fd1476, %fd1475, 0d3E5ADE1569CE2BDF, 0d3E928AF3FCA213EA;
	fma.rn.f64 	%fd1477, %fd1476, %fd1475, 0d3EC71DEE62401315;
	fma.rn.f64 	%fd1478, %fd1477, %fd1475, 0d3EFA01997C89EB71;
	fma.rn.f64 	%fd1479, %fd1478, %fd1475, 0d3F2A01A014761F65;
	fma.rn.f64 	%fd1480, %fd1479, %fd1475, 0d3F56C16C1852B7AF;
	fma.rn.f64 	%fd1481, %fd1480, %fd1475, 0d3F81111111122322;
	fma.rn.f64 	%fd1482, %fd1481, %fd1475, 0d3FA55555555502A1;
	fma.rn.f64 	%fd1483, %fd1482, %fd1475, 0d3FC5555555555511;
	fma.rn.f64 	%fd1484, %fd1483, %fd1475, 0d3FE000000000000B;
	fma.rn.f64 	%fd1485, %fd1484, %fd1475, 0d3FF0000000000000;
	fma.rn.f64 	%fd1486, %fd1485, %fd1475, 0d3FF0000000000000;
	{
	.reg .b32 %temp; 
	mov.b64 	{%r292, %temp}, %fd1486;
	}
	{
	.reg .b32 %temp; 
	mov.b64 	{%temp, %r293}, %fd1486;
	}
	shl.b32 	%r1035, %r291, 20;
	add.s32 	%r1036, %r1035, %r293;
	mov.b64 	%fd1986, {%r292, %r1036};
	{
	.reg .b32 %temp; 
	mov.b64 	{%temp, %r1037}, %fd1470;
	}
	mov.b32 	%f54, %r1037;
	abs.f32 	%f27, %f54;
	setp.lt.f32 	%p469, %f27, 0f4086232B;
	@%p469 bra 	$L__BB2_533;
	setp.gt.f64 	%p470, %fd289, 0d0000000000000000;
	mov.f64 	%fd1487, 0d7FF0000000000000;
	sub.f64 	%fd1488, %fd1487, %fd289;
	selp.f64 	%fd1986, 0d0000000000000000, %fd1488, %p470;
	setp.geu.f32 	%p471, %f27, 0f40874800;
	@%p471 bra 	$L__BB2_533;
	shr.u32 	%r1038, %r291, 31;
	add.s32 	%r1039, %r291, %r1038;
	shr.s32 	%r1040, %r1039, 1;
	shl.b32 	%r1041, %r1040, 20;
	add.s32 	%r1042, %r293, %r1041;
	mov.b64 	%fd1489, {%r292, %r1042};
	sub.s32 	%r1043, %r291, %r1040;
	shl.b32 	%r1044, %r1043, 20;
	add.s32 	%r1045, %r1044, 1072693248;
	mov.b32 	%r1046, 0;
	mov.b64 	%fd1490, {%r1046, %r1045};
	mul.f64 	%fd1986, %fd1490, %fd1489;
$L__BB2_533:
	add.s64 	%rd1174, %rd17, %rd1171;
	st.local.f64 	[%rd1174], %fd1986;
	add.s32 	%r1169, %r1169, 1;
	add.s32 	%r1171, %r1171, 1;
	setp.ne.s32 	%p472, %r1171, %r264;
	@%p472 bra 	$L__BB2_530;
$L__BB2_534:
	setp.lt.s32 	%p473, %r407, 1;
	mov.b64 	%rd1175, 0;
	st.local.u64 	[%rd1406], %rd1175;
	st.local.u64 	[%rd1406+8], %rd1175;
	st.local.u64 	[%rd1406+16], %rd1175;
	st.local.u64 	[%rd1406+24], %rd1175;
	st.local.u64 	[%rd1406+32], %rd1175;
	st.local.u64 	[%rd1406+40], %rd1175;
	st.local.u64 	[%rd1406+48], %rd1175;
	st.local.u64 	[%rd1406+56], %rd1175;
	add.s64 	%rd1401, %rd1406, 64;
	st.local.u64 	[%rd1406+64], %rd1175;
	st.local.u64 	[%rd1406+72], %rd1175;
	st.local.u64 	[%rd1406+80], %rd1175;
	st.local.u64 	[%rd1406+88], %rd1175;
	st.local.u64 	[%rd1406+96], %rd1175;
	st.local.u64 	[%rd1406+104], %rd1175;
	st.local.u64 	[%rd1406+112], %rd1175;
	st.local.u64 	[%rd1405], %rd1175;
	st.local.u64 	[%rd1405+8], %rd1175;
	st.local.u64 	[%rd1405+16], %rd1175;
	st.local.u64 	[%rd1405+24], %rd1175;
	st.local.u64 	[%rd1405+32], %rd1175;
	st.local.u64 	[%rd1405+40], %rd1175;
	st.local.u64 	[%rd1405+48], %rd1175;
	st.local.u64 	[%rd1405+56], %rd1175;
	add.s64 	%rd1403, %rd1405, 64;
	st.local.u64 	[%rd1405+64], %rd1175;
	st.local.u64 	[%rd1405+72], %rd1175;
	st.local.u64 	[%rd1405+80], %rd1175;
	st.local.u64 	[%rd1405+88], %rd1175;
	st.local.u64 	[%rd1405+96], %rd1175;
	st.local.u64 	[%rd1405+104], %rd1175;
	st.local.u64 	[%rd1405+112], %rd1175;
	@%p473 bra 	$L__BB2_603;
	and.b32  	%r296, %r232, 7;
	add.s32 	%r297, %r296, -1;
	and.b32  	%r298, %r232, 3;
	and.b32  	%r299, %r232, 2147483640;
	and.b32  	%r300, %r232, 1;
	neg.s32 	%r301, %r299;
	shl.b32 	%r302, %r407, 3;
	mul.wide.u32 	%rd368, %r302, 8;
	mul.lo.s32 	%r303, %r407, 7;
	mul.lo.s32 	%r304, %r407, 6;
	mul.lo.s32 	%r305, %r407, 5;
	shl.b32 	%r306, %r407, 2;
	mul.lo.s32 	%r307, %r407, 3;
	shl.b32 	%r308, %r407, 1;
	add.s64 	%rd369, %rd17, 32;
	mov.b32 	%r1172, 0;
$L__BB2_536:
	setp.lt.s32 	%p474, %r232, 1;
	@%p474 bra 	$L__BB2_574;
	setp.lt.u32 	%p475, %r232, 8;
	mul.wide.u32 	%rd1176, %r1172, 8;
	add.s64 	%rd370, %rd1406, %rd1176;
	add.s64 	%rd371, %rd1405, %rd1176;
	ld.local.f64 	%fd2001, [%rd370];
	ld.local.f64 	%fd2002, [%rd371];
	mov.b32 	%r1182, 0;
	@%p475 bra 	$L__BB2_540;
	add.s64 	%rd1396, %rd13, %rd1176;
	add.s32 	%r1179, %r303, %r1172;
	add.s32 	%r1178, %r304, %r1172;
	add.s32 	%r1177, %r305, %r1172;
	add.s32 	%r1176, %r306, %r1172;
	add.s32 	%r1175, %r307, %r1172;
	add.s32 	%r1174, %r308, %r1172;
	add.s32 	%r1173, %r407, %r1172;
	mov.u64 	%rd1395, %rd369;
	mov.u32 	%r1180, %r301;
$L__BB2_539:
	.pragma "nounroll";
	ld.local.f64 	%fd1492, [%rd1396];
	ld.local.f64 	%fd1493, [%rd1395+-32];
	fma.rn.f64 	%fd1494, %fd1492, %fd1493, %fd2001;
	mov.f64 	%fd1495, 0d3FF0000000000000;
	sub.f64 	%fd1496, %fd1495, %fd1492;
	fma.rn.f64 	%fd1497, %fd1496, %fd1493, %fd2002;
	mul.wide.u32 	%rd1178, %r1173, 8;
	add.s64 	%rd1179, %rd13, %rd1178;
	ld.local.f64 	%fd1498, [%rd1179];
	ld.local.f64 	%fd1499, [%rd1395+-24];
	fma.rn.f64 	%fd1500, %fd1498, %fd1499, %fd1494;
	sub.f64 	%fd1501, %fd1495, %fd1498;
	fma.rn.f64 	%fd1502, %fd1501, %fd1499, %fd1497;
	mul.wide.u32 	%rd1180, %r1174, 8;
	add.s64 	%rd1181, %rd13, %rd1180;
	ld.local.f64 	%fd1503, [%rd1181];
	ld.local.f64 	%fd1504, [%rd1395+-16];
	fma.rn.f64 	%fd1505, %fd1503, %fd1504, %fd1500;
	sub.f64 	%fd1506, %fd1495, %fd1503;
	fma.rn.f64 	%fd1507, %fd1506, %fd1504, %fd1502;
	mul.wide.u32 	%rd1182, %r1175, 8;
	add.s64 	%rd1183, %rd13, %rd1182;
	ld.local.f64 	%fd1508, [%rd1183];
	ld.local.f64 	%fd1509, [%rd1395+-8];
	fma.rn.f64 	%fd1510, %fd1508, %fd1509, %fd1505;
	sub.f64 	%fd1511, %fd1495, %fd1508;
	fma.rn.f64 	%fd1512, %fd1511, %fd1509, %fd1507;
	mul.wide.u32 	%rd1184, %r1176, 8;
	add.s64 	%rd1185, %rd13, %rd1184;
	ld.local.f64 	%fd1513, [%rd1185];
	ld.local.f64 	%fd1514, [%rd1395];
	fma.rn.f64 	%fd1515, %fd1513, %fd1514, %fd1510;
	sub.f64 	%fd1516, %fd1495, %fd1513;
	fma.rn.f64 	%fd1517, %fd1516, %fd1514, %fd1512;
	mul.wide.u32 	%rd1186, %r1177, 8;
	add.s64 	%rd1187, %rd13, %rd1186;
	ld.local.f64 	%fd1518, [%rd1187];
	ld.local.f64 	%fd1519, [%rd1395+8];
	fma.rn.f64 	%fd1520, %fd1518, %fd1519, %fd1515;
	sub.f64 	%fd1521, %fd1495, %fd1518;
	fma.rn.f64 	%fd1522, %fd1521, %fd1519, %fd1517;
	mul.wide.u32 	%rd1188, %r1178, 8;
	add.s64 	%rd1189, %rd13, %rd1188;
	ld.local.f64 	%fd1523, [%rd1189];
	ld.local.f64 	%fd1524, [%rd1395+16];
	fma.rn.f64 	%fd1525, %fd1523, %fd1524, %fd1520;
	sub.f64 	%fd1526, %fd1495, %fd1523;
	fma.rn.f64 	%fd1527, %fd1526, %fd1524, %fd1522;
	mul.wide.u32 	%rd1190, %r1179, 8;
	add.s64 	%rd1191, %rd13, %rd1190;
	ld.local.f64 	%fd1528, [%rd1191];
	ld.local.f64 	%fd1529, [%rd1395+24];
	fma.rn.f64 	%fd2001, %fd1528, %fd1529, %fd1525;
	sub.f64 	%fd1530, %fd1495, %fd1528;
	fma.rn.f64 	%fd2002, %fd1530, %fd1529, %fd1527;
	add.s32 	%r1180, %r1180, 8;
	add.s64 	%rd1396, %rd1396, %rd368;
	add.s32 	%r1179, %r1179, %r302;
	add.s32 	%r1178, %r1178, %r302;
	add.s32 	%r1177, %r1177, %r302;
	add.s32 	%r1176, %r1176, %r302;
	add.s32 	%r1175, %r1175, %r302;
	add.s32 	%r1174, %r1174, %r302;
	add.s64 	%rd1395, %rd1395, 64;
	add.s32 	%r1173, %r1173, %r302;
	setp.ne.s32 	%p476, %r1180, 0;
	mov.u32 	%r1182, %r299;
	@%p476 bra 	$L__BB2_539;
$L__BB2_540:
	setp.eq.s32 	%p477, %r296, 0;
	@%p477 bra 	$L__BB2_548;
	setp.lt.u32 	%p478, %r297, 3;
	@%p478 bra 	$L__BB2_543;
	mad.lo.s32 	%r1049, %r1182, %r407, %r1172;
	mul.wide.u32 	%rd1192, %r1049, 8;
	add.s64 	%rd1193, %rd13, %rd1192;
	ld.local.f64 	%fd1532, [%rd1193];
	mul.wide.u32 	%rd1194, %r1182, 8;
	add.s64 	%rd1195, %rd17, %rd1194;
	ld.local.f64 	%fd1533, [%rd1195];
	fma.rn.f64 	%fd1534, %fd1532, %fd1533, %fd2001;
	mov.f64 	%fd1535, 0d3FF0000000000000;
	sub.f64 	%fd1536, %fd1535, %fd1532;
	fma.rn.f64 	%fd1537, %fd1536, %fd1533, %fd2002;
	add.s32 	%r1050, %r1049, %r407;
	mul.wide.u32 	%rd1196, %r1050, 8;
	add.s64 	%rd1197, %rd13, %rd1196;
	ld.local.f64 	%fd1538, [%rd1197];
	ld.local.f64 	%fd1539, [%rd1195+8];
	fma.rn.f64 	%fd1540, %fd1538, %fd1539, %fd1534;
	sub.f64 	%fd1541, %fd1535, %fd1538;
	fma.rn.f64 	%fd1542, %fd1541, %fd1539, %fd1537;
	add.s32 	%r1051, %r1050, %r407;
	mul.wide.u32 	%rd1198, %r1051, 8;
	add.s64 	%rd1199, %rd13, %rd1198;
	ld.local.f64 	%fd1543, [%rd1199];
	ld.local.f64 	%fd1544, [%rd1195+16];
	fma.rn.f64 	%fd1545, %fd1543, %fd1544, %fd1540;
	sub.f64 	%fd1546, %fd1535, %fd1543;
	fma.rn.f64 	%fd1547, %fd1546, %fd1544, %fd1542;
	add.s32 	%r1052, %r1051, %r407;
	mul.wide.u32 	%rd1200, %r1052, 8;
	add.s64 	%rd1201, %rd13, %rd1200;
	ld.local.f64 	%fd1548, [%rd1201];
	ld.local.f64 	%fd1549, [%rd1195+24];
	fma.rn.f64 	%fd2001, %fd1548, %fd1549, %fd1545;
	sub.f64 	%fd1550, %fd1535, %fd1548;
	fma.rn.f64 	%fd2002, %fd1550, %fd1549, %fd1547;
	add.s32 	%r1182, %r1182, 4;
$L__BB2_543:
	setp.eq.s32 	%p479, %r298, 0;
	@%p479 bra 	$L__BB2_548;
	setp.eq.s32 	%p480, %r298, 1;
	@%p480 bra 	$L__BB2_546;
	mad.lo.s32 	%r1053, %r1182, %r407, %r1172;
	mul.wide.u32 	%rd1202, %r1053, 8;
	add.s64 	%rd1203, %rd13, %rd1202;
	ld.local.f64 	%fd1552, [%rd1203];
	mul.wide.u32 	%rd1204, %r1182, 8;
	add.s64 	%rd1205, %rd17, %rd1204;
	ld.local.f64 	%fd1553, [%rd1205];
	fma.rn.f64 	%fd1554, %fd1552, %fd1553, %fd2001;
	mov.f64 	%fd1555, 0d3FF0000000000000;
	sub.f64 	%fd1556, %fd1555, %fd1552;
	fma.rn.f64 	%fd1557, %fd1556, %fd1553, %fd2002;
	add.s32 	%r1054, %r1053, %r407;
	mul.wide.u32 	%rd1206, %r1054, 8;
	add.s64 	%rd1207, %rd13, %rd1206;
	ld.local.f64 	%fd1558, [%rd1207];
	ld.local.f64 	%fd1559, [%rd1205+8];
	fma.rn.f64 	%fd2001, %fd1558, %fd1559, %fd1554;
	sub.f64 	%fd1560, %fd1555, %fd1558;
	fma.rn.f64 	%fd2002, %fd1560, %fd1559, %fd1557;
	add.s32 	%r1182, %r1182, 2;
$L__BB2_546:
	setp.eq.s32 	%p481, %r300, 0;
	@%p481 bra 	$L__BB2_548;
	mad.lo.s32 	%r1055, %r1182, %r407, %r1172;
	mul.wide.u32 	%rd1208, %r1055, 8;
	add.s64 	%rd1209, %rd13, %rd1208;
	ld.local.f64 	%fd1561, [%rd1209];
	mul.wide.u32 	%rd1210, %r1182, 8;
	add.s64 	%rd1211, %rd17, %rd1210;
	ld.local.f64 	%fd1562, [%rd1211];
	fma.rn.f64 	%fd2001, %fd1561, %fd1562, %fd2001;
	mov.f64 	%fd1563, 0d3FF0000000000000;
	sub.f64 	%fd1564, %fd1563, %fd1561;
	fma.rn.f64 	%fd2002, %fd1564, %fd1562, %fd2002;
$L__BB2_548:
	st.local.f64 	[%rd370], %fd2001;
	st.local.f64 	[%rd371], %fd2002;
	bra.uni 	$L__BB2_574;
$L__BB2_549:
	setp.lt.s32 	%p500, %r407, 1;
	@%p500 bra 	$L__BB2_603;
	setp.lt.u32 	%p501, %r5, 15;
	mov.b32 	%r1157, 0;
	@%p501 bra 	$L__BB2_553;
	and.b32  	%r1157, %r407, 2147483632;
	neg.s32 	%r1161, %r1157;
	add.s64 	%rd1392, %rd18, 64;
	add.s64 	%rd1391, %rd13, 64;
$L__BB2_552:
	.pragma "nounroll";
	ld.local.f64 	%fd1808, [%rd1392+-64];
	st.local.f64 	[%rd1391+-64], %fd1808;
	ld.local.f64 	%fd1809, [%rd1392+-56];
	st.local.f64 	[%rd1391+-56], %fd1809;
	ld.local.f64 	%fd1810, [%rd1392+-48];
	st.local.f64 	[%rd1391+-48], %fd1810;
	ld.local.f64 	%fd1811, [%rd1392+-40];
	st.local.f64 	[%rd1391+-40], %fd1811;
	ld.local.f64 	%fd1812, [%rd1392+-32];
	st.local.f64 	[%rd1391+-32], %fd1812;
	ld.local.f64 	%fd1813, [%rd1392+-24];
	st.local.f64 	[%rd1391+-24], %fd1813;
	ld.local.f64 	%fd1814, [%rd1392+-16];
	st.local.f64 	[%rd1391+-16], %fd1814;
	ld.local.f64 	%fd1815, [%rd1392+-8];
	st.local.f64 	[%rd1391+-8], %fd1815;
	ld.local.f64 	%fd1816, [%rd1392];
	st.local.f64 	[%rd1391], %fd1816;
	ld.local.f64 	%fd1817, [%rd1392+8];
	st.local.f64 	[%rd1391+8], %fd1817;
	ld.local.f64 	%fd1818, [%rd1392+16];
	st.local.f64 	[%rd1391+16], %fd1818;
	ld.local.f64 	%fd1819, [%rd1392+24];
	st.local.f64 	[%rd1391+24], %fd1819;
	ld.local.f64 	%fd1820, [%rd1392+32];
	st.local.f64 	[%rd1391+32], %fd1820;
	ld.local.f64 	%fd1821, [%rd1392+40];
	st.local.f64 	[%rd1391+40], %fd1821;
	ld.local.f64 	%fd1822, [%rd1392+48];
	st.local.f64 	[%rd1391+48], %fd1822;
	ld.local.f64 	%fd1823, [%rd1392+56];
	st.local.f64 	[%rd1391+56], %fd1823;
	add.s32 	%r1161, %r1161, 16;
	add.s64 	%rd1392, %rd1392, 128;
	add.s64 	%rd1391, %rd1391, 128;
	setp.eq.s32 	%p502, %r1161, 0;
	@%p502 bra 	$L__BB2_553;
	bra.uni 	$L__BB2_552;
$L__BB2_553:
	setp.eq.s32 	%p503, %r6, 0;
	@%p503 bra 	$L__BB2_562;
	and.b32  	%r238, %r407, 7;
	setp.lt.u32 	%p504, %r6, 8;
	@%p504 bra 	$L__BB2_556;
	mul.wide.u32 	%rd1223, %r1157, 8;
	add.s64 	%rd1224, %rd18, %rd1223;
	ld.local.f64 	%fd1824, [%rd1224];
	add.s64 	%rd1225, %rd13, %rd1223;
	st.local.f64 	[%rd1225], %fd1824;
	ld.local.f64 	%fd1825, [%rd1224+8];
	st.local.f64 	[%rd1225+8], %fd1825;
	ld.local.f64 	%fd1826, [%rd1224+16];
	st.local.f64 	[%rd1225+16], %fd1826;
	ld.local.f64 	%fd1827, [%rd1224+24];
	st.local.f64 	[%rd1225+24], %fd1827;
	ld.local.f64 	%fd1828, [%rd1224+32];
	st.local.f64 	[%rd1225+32], %fd1828;
	ld.local.f64 	%fd1829, [%rd1224+40];
	st.local.f64 	[%rd1225+40], %fd1829;
	ld.local.f64 	%fd1830, [%rd1224+48];
	st.local.f64 	[%rd1225+48], %fd1830;
	ld.local.f64 	%fd1831, [%rd1224+56];
	st.local.f64 	[%rd1225+56], %fd1831;
	add.s32 	%r1157, %r1157, 8;
$L__BB2_556:
	setp.eq.s32 	%p505, %r238, 0;
	@%p505 bra 	$L__BB2_562;
	and.b32  	%r241, %r407, 3;
	setp.lt.u32 	%p506, %r238, 4;
	@%p506 bra 	$L__BB2_559;
	mul.wide.u32 	%rd1226, %r1157, 8;
	add.s64 	%rd1227, %rd18, %rd1226;
	ld.local.f64 	%fd1832, [%rd1227];
	add.s64 	%rd1228, %rd13, %rd1226;
	st.local.f64 	[%rd1228], %fd1832;
	ld.local.f64 	%fd1833, [%rd1227+8];
	st.local.f64 	[%rd1228+8], %fd1833;
	ld.local.f64 	%fd1834, [%rd1227+16];
	st.local.f64 	[%rd1228+16], %fd1834;
	ld.local.f64 	%fd1835, [%rd1227+24];
	st.local.f64 	[%rd1228+24], %fd1835;
	add.s32 	%r1157, %r1157, 4;
$L__BB2_559:
	setp.eq.s32 	%p507, %r241, 0;
	@%p507 bra 	$L__BB2_562;
	mul.wide.u32 	%rd1229, %r1157, 8;
	add.s64 	%rd1390, %rd13, %rd1229;
	add.s64 	%rd1389, %rd18, %rd1229;
	neg.s32 	%r1160, %r241;
$L__BB2_561:
	.pragma "nounroll";
	ld.local.f64 	%fd1836, [%rd1389];
	st.local.f64 	[%rd1390], %fd1836;
	add.s64 	%rd1390, %rd1390, 8;
	add.s64 	%rd1389, %rd1389, 8;
	add.s32 	%r1160, %r1160, 1;
	setp.ne.s32 	%p508, %r1160, 0;
	@%p508 bra 	$L__BB2_561;
$L__BB2_562:
	setp.lt.u32 	%p509, %r5, 15;
	mov.b32 	%r1198, 0;
	@%p509 bra 	$L__BB2_565;
	and.b32  	%r1198, %r407, 2147483632;
	neg.s32 	%r1162, %r1198;
	add.s64 	%rd1393, %rd16, 64;
$L__BB2_564:
	.pragma "nounroll";
	mov.b64 	%rd1230, 0;
	st.local.u64 	[%rd1393+-64], %rd1230;
	st.local.u64 	[%rd1393+-56], %rd1230;
	st.local.u64 	[%rd1393+-48], %rd1230;
	st.local.u64 	[%rd1393+-40], %rd1230;
	st.local.u64 	[%rd1393+-32], %rd1230;
	st.local.u64 	[%rd1393+-24], %rd1230;
	st.local.u64 	[%rd1393+-16], %rd1230;
	st.local.u64 	[%rd1393+-8], %rd1230;
	st.local.u64 	[%rd1393], %rd1230;
	st.local.u64 	[%rd1393+8], %rd1230;
	st.local.u64 	[%rd1393+16], %rd1230;
	st.local.u64 	[%rd1393+24], %rd1230;
	st.local.u64 	[%rd1393+32], %rd1230;
	st.local.u64 	[%rd1393+40], %rd1230;
	st.local.u64 	[%rd1393+48], %rd1230;
	st.local.u64 	[%rd1393+56], %rd1230;
	add.s32 	%r1162, %r1162, 16;
	add.s64 	%rd1393, %rd1393, 128;
	setp.eq.s32 	%p510, %r1162, 0;
	@%p510 bra 	$L__BB2_565;
	bra.uni 	$L__BB2_564;
$L__BB2_565:
	setp.eq.s32 	%p511, %r6, 0;
	@%p511 bra 	$L__BB2_603;
	and.b32  	%r377, %r407, 7;
	setp.lt.u32 	%p512, %r6, 8;
	@%p512 bra 	$L__BB2_568;
	mul.wide.u32 	%rd1231, %r1198, 8;
	add.s64 	%rd1232, %rd16, %rd1231;
	mov.b64 	%rd1233, 0;
	st.local.u64 	[%rd1232], %rd1233;
	st.local.u64 	[%rd1232+8], %rd1233;
	st.local.u64 	[%rd1232+16], %rd1233;
	st.local.u64 	[%rd1232+24], %rd1233;
	st.local.u64 	[%rd1232+32], %rd1233;
	st.local.u64 	[%rd1232+40], %rd1233;
	st.local.u64 	[%rd1232+48], %rd1233;
	st.local.u64 	[%rd1232+56], %rd1233;
	add.s32 	%r1198, %r1198, 8;
$L__BB2_568:
	setp.eq.s32 	%p513, %r377, 0;
	@%p513 bra 	$L__BB2_603;
	and.b32  	%r380, %r407, 3;
	setp.lt.u32 	%p514, %r377, 4;
	@%p514 bra 	$L__BB2_571;
	mul.wide.u32 	%rd1234, %r1198, 8;
	add.s64 	%rd1235, %rd16, %rd1234;
	mov.b64 	%rd1236, 0;
	st.local.u64 	[%rd1235], %rd1236;
	st.local.u64 	[%rd1235+8], %rd1236;
	st.local.u64 	[%rd1235+16], %rd1236;
	st.local.u64 	[%rd1235+24], %rd1236;
	add.s32 	%r1198, %r1198, 4;
$L__BB2_571:
	setp.eq.s32 	%p515, %r380, 0;
	@%p515 bra 	$L__BB2_603;
	mul.wide.u32 	%rd1237, %r1198, 8;
	add.s64 	%rd1410, %rd16, %rd1237;
	neg.s32 	%r1201, %r380;
$L__BB2_573:
	.pragma "nounroll";
	mov.b64 	%rd1238, 0;
	st.local.u64 	[%rd1410], %rd1238;
	add.s64 	%rd1410, %rd1410, 8;
	add.s32 	%r1201, %r1201, 1;
	setp.ne.s32 	%p516, %r1201, 0;
	@%p516 bra 	$L__BB2_573;
	bra.uni 	$L__BB2_603;
$L__BB2_574:
	add.s32 	%r1172, %r1172, 1;
	setp.eq.s32 	%p482, %r1172, %r407;
	@%p482 bra 	$L__BB2_575;
	bra.uni 	$L__BB2_536;
$L__BB2_575:
	setp.lt.u32 	%p483, %r5, 15;
	mov.b32 	%r1184, 0;
	@%p483 bra 	$L__BB2_578;
	and.b32  	%r1184, %r407, 2147483632;
	neg.s32 	%r1188, %r1184;
	add.s64 	%rd1404, %rd16, 64;
	add.s64 	%rd1402, %rd15, 64;
$L__BB2_577:
	.pragma "nounroll";
	ld.local.f64 	%fd1565, [%rd1404+-64];
	ld.local.f64 	%fd1566, [%rd1403+-64];
	fma.rn.f64 	%fd1567, %fd253, %fd1565, %fd1566;
	st.local.f64 	[%rd1403+-64], %fd1567;
	ld.local.f64 	%fd1568, [%rd1402+-64];
	ld.local.f64 	%fd1569, [%rd1401+-64];
	fma.rn.f64 	%fd1570, %fd253, %fd1568, %fd1569;
	st.local.f64 	[%rd1401+-64], %fd1570;
	ld.local.f64 	%fd1571, [%rd1404+-56];
	ld.local.f64 	%fd1572, [%rd1403+-56];
	fma.rn.f64 	%fd1573, %fd253, %fd1571, %fd1572;
	st.local.f64 	[%rd1403+-56], %fd1573;
	ld.local.f64 	%fd1574, [%rd1402+-56];
	ld.local.f64 	%fd1575, [%rd1401+-56];
	fma.rn.f64 	%fd1576, %fd253, %fd1574, %fd1575;
	st.local.f64 	[%rd1401+-56], %fd1576;
	ld.local.f64 	%fd1577, [%rd1404+-48];
	ld.local.f64 	%fd1578, [%rd1403+-48];
	fma.rn.f64 	%fd1579, %fd253, %fd1577, %fd1578;
	st.local.f64 	[%rd1403+-48], %fd1579;
	ld.local.f64 	%fd1580, [%rd1402+-48];
	ld.local.f64 	%fd1581, [%rd1401+-48];
	fma.rn.f64 	%fd1582, %fd253, %fd1580, %fd1581;
	st.local.f64 	[%rd1401+-48], %fd1582;
	ld.local.f64 	%fd1583, [%rd1404+-40];
	ld.local.f64 	%fd1584, [%rd1403+-40];
	fma.rn.f64 	%fd1585, %fd253, %fd1583, %fd1584;
	st.local.f64 	[%rd1403+-40], %fd1585;
	ld.local.f64 	%fd1586, [%rd1402+-40];
	ld.local.f64 	%fd1587, [%rd1401+-40];
	fma.rn.f64 	%fd1588, %fd253, %fd1586, %fd1587;
	st.local.f64 	[%rd1401+-40], %fd1588;
	ld.local.f64 	%fd1589, [%rd1404+-32];
	ld.local.f64 	%fd1590, [%rd1403+-32];
	fma.rn.f64 	%fd1591, %fd253, %fd1589, %fd1590;
	st.local.f64 	[%rd1403+-32], %fd1591;
	ld.local.f64 	%fd1592, [%rd1402+-32];
	ld.local.f64 	%fd1593, [%rd1401+-32];
	fma.rn.f64 	%fd1594, %fd253, %fd1592, %fd1593;
	st.local.f64 	[%rd1401+-32], %fd1594;
	ld.local.f64 	%fd1595, [%rd1404+-24];
	ld.local.f64 	%fd1596, [%rd1403+-24];
	fma.rn.f64 	%fd1597, %fd253, %fd1595, %fd1596;
	st.local.f64 	[%rd1403+-24], %fd1597;
	ld.local.f64 	%fd1598, [%rd1402+-24];
	ld.local.f64 	%fd1599, [%rd1401+-24];
	fma.rn.f64 	%fd1600, %fd253, %fd1598, %fd1599;
	st.local.f64 	[%rd1401+-24], %fd1600;
	ld.local.f64 	%fd1601, [%rd1404+-16];
	ld.local.f64 	%fd1602, [%rd1403+-16];
	fma.rn.f64 	%fd1603, %fd253, %fd1601, %fd1602;
	st.local.f64 	[%rd1403+-16], %fd1603;
	ld.local.f64 	%fd1604, [%rd1402+-16];
	ld.local.f64 	%fd1605, [%rd1401+-16];
	fma.rn.f64 	%fd1606, %fd253, %fd1604, %fd1605;
	st.local.f64 	[%rd1401+-16], %fd1606;
	ld.local.f64 	%fd1607, [%rd1404+-8];
	ld.local.f64 	%fd1608, [%rd1403+-8];
	fma.rn.f64 	%fd1609, %fd253, %fd1607, %fd1608;
	st.local.f64 	[%rd1403+-8], %fd1609;
	ld.local.f64 	%fd1610, [%rd1402+-8];
	ld.local.f64 	%fd1611, [%rd1401+-8];
	fma.rn.f64 	%fd1612, %fd253, %fd1610, %fd1611;
	st.local.f64 	[%rd1401+-8], %fd1612;
	ld.local.f64 	%fd1613, [%rd1404];
	ld.local.f64 	%fd1614, [%rd1403];
	fma.rn.f64 	%fd1615, %fd253, %fd1613, %fd1614;
	st.local.f64 	[%rd1403], %fd1615;
	ld.local.f64 	%fd1616, [%rd1402];
	ld.local.f64 	%fd1617, [%rd1401];
	fma.rn.f64 	%fd1618, %fd253, %fd1616, %fd1617;
	st.local.f64 	[%rd1401], %fd1618;
	ld.local.f64 	%fd1619, [%rd1404+8];
	ld.local.f64 	%fd1620, [%rd1403+8];
	fma.rn.f64 	%fd1621, %fd253, %fd1619, %fd1620;
	st.local.f64 	[%rd1403+8], %fd1621;
	ld.local.f64 	%fd1622, [%rd1402+8];
	ld.local.f64 	%fd1623, [%rd1401+8];
	fma.rn.f64 	%fd1624, %fd253, %fd1622, %fd1623;
	st.local.f64 	[%rd1401+8], %fd1624;
	ld.local.f64 	%fd1625, [%rd1404+16];
	ld.local.f64 	%fd1626, [%rd1403+16];
	fma.rn.f64 	%fd1627, %fd253, %fd1625, %fd1626;
	st.local.f64 	[%rd1403+16], %fd1627;
	ld.local.f64 	%fd1628, [%rd1402+16];
	ld.local.f64 	%fd1629, [%rd1401+16];
	fma.rn.f64 	%fd1630, %fd253, %fd1628, %fd1629;
	st.local.f64 	[%rd1401+16], %fd1630;
	ld.local.f64 	%fd1631, [%rd1404+24];
	ld.local.f64 	%fd1632, [%rd1403+24];
	fma.rn.f64 	%fd1633, %fd253, %fd1631, %fd1632;
	st.local.f64 	[%rd1403+24], %fd1633;
	ld.local.f64 	%fd1634, [%rd1402+24];
	ld.local.f64 	%fd1635, [%rd1401+24];
	fma.rn.f64 	%fd1636, %fd253, %fd1634, %fd1635;
	st.local.f64 	[%rd1401+24], %fd1636;
	ld.local.f64 	%fd1637, [%rd1404+32];
	ld.local.f64 	%fd1638, [%rd1403+32];
	fma.rn.f64 	%fd1639, %fd253, %fd1637, %fd1638;
	st.local.f64 	[%rd1403+32], %fd1639;
	ld.local.f64 	%fd1640, [%rd1402+32];
	ld.local.f64 	%fd1641, [%rd1401+32];
	fma.rn.f64 	%fd1642, %fd253, %fd1640, %fd1641;
	st.local.f64 	[%rd1401+32], %fd1642;
	ld.local.f64 	%fd1643, [%rd1404+40];
	ld.local.f64 	%fd1644, [%rd1403+40];
	fma.rn.f64 	%fd1645, %fd253, %fd1643, %fd1644;
	st.local.f64 	[%rd1403+40], %fd1645;
	ld.local.f64 	%fd1646, [%rd1402+40];
	ld.local.f64 	%fd1647, [%rd1401+40];
	fma.rn.f64 	%fd1648, %fd253, %fd1646, %fd1647;
	st.local.f64 	[%rd1401+40], %fd1648;
	ld.local.f64 	%fd1649, [%rd1404+48];
	ld.local.f64 	%fd1650, [%rd1403+48];
	fma.rn.f64 	%fd1651, %fd253, %fd1649, %fd1650;
	st.local.f64 	[%rd1403+48], %fd1651;
	ld.local.f64 	%fd1652, [%rd1402+48];
	ld.local.f64 	%fd1653, [%rd1401+48];
	fma.rn.f64 	%fd1654, %fd253, %fd1652, %fd1653;
	st.local.f64 	[%rd1401+48], %fd1654;
	ld.local.f64 	%fd1655, [%rd1404+56];
	ld.local.f64 	%fd1656, [%rd1403+56];
	fma.rn.f64 	%fd1657, %fd253, %fd1655, %fd1656;
	st.local.f64 	[%rd1403+56], %fd1657;
	ld.local.f64 	%fd1658, [%rd1402+56];
	ld.local.f64 	%fd1659, [%rd1401+56];
	fma.rn.f64 	%fd1660, %fd253, %fd1658, %fd1659;
	st.local.f64 	[%rd1401+56], %fd1660;
	add.s32 	%r1188, %r1188, 16;
	add.s64 	%rd1404, %rd1404, 128;
	add.s64 	%rd1403, %rd1403, 128;
	add.s64 	%rd1402, %rd1402, 128;
	add.s64 	%rd1401, %rd1401, 128;
	setp.eq.s32 	%p484, %r1188, 0;
	@%p484 bra 	$L__BB2_578;
	bra.uni 	$L__BB2_577;
$L__BB2_578:
	setp.eq.s32 	%p485, %r6, 0;
	@%p485 bra 	$L__BB2_587;
	and.b32  	%r342, %r407, 7;
	setp.lt.u32 	%p486, %r6, 8;
	@%p486 bra 	$L__BB2_581;
	mul.wide.u32 	%rd1212, %r1184, 8;
	add.s64 	%rd1213, %rd16, %rd1212;
	ld.local.f64 	%fd1661, [%rd1213];
	add.s64 	%rd1214, %rd1405, %rd1212;
	ld.local.f64 	%fd1662, [%rd1214];
	fma.rn.f64 	%fd1663, %fd253, %fd1661, %fd1662;
	st.local.f64 	[%rd1214], %fd1663;
	add.s64 	%rd1215, %rd15, %rd1212;
	ld.local.f64 	%fd1664, [%rd1215];
	add.s64 	%rd1216, %rd1406, %rd1212;
	ld.local.f64 	%fd1665, [%rd1216];
	fma.rn.f64 	%fd1666, %fd253, %fd1664, %fd1665;
	st.local.f64 	[%rd1216], %fd1666;
	ld.local.f64 	%fd1667, [%rd1213+8];
	ld.local.f64 	%fd1668, [%rd1214+8];
	fma.rn.f64 	%fd1669, %fd253, %fd1667, %fd1668;
	st.local.f64 	[%rd1214+8], %fd1669;
	ld.local.f64 	%fd1670, [%rd1215+8];
	ld.local.f64 	%fd1671, [%rd1216+8];
	fma.rn.f64 	%fd1672, %fd253, %fd1670, %fd1671;
	st.local.f64 	[%rd1216+8], %fd1672;
	ld.local.f64 	%fd1673, [%rd1213+16];
	ld.local.f64 	%fd1674, [%rd1214+16];
	fma.rn.f64 	%fd1675, %fd253, %fd1673, %fd1674;
	st.local.f64 	[%rd1214+16], %fd1675;
	ld.local.f64 	%fd1676, [%rd1215+16];
	ld.local.f64 	%fd1677, [%rd1216+16];
	fma.rn.f64 	%fd1678, %fd253, %fd1676, %fd1677;
	st.local.f64 	[%rd1216+16], %fd1678;
	ld.local.f64 	%fd1679, [%rd1213+24];
	ld.local.f64 	%fd1680, [%rd1214+24];
	fma.rn.f64 	%fd1681, %fd253, %fd1679, %fd1680;
	st.local.f64 	[%rd1214+24], %fd1681;
	ld.local.f64 	%fd1682, [%rd1215+24];
	ld.local.f64 	%fd1683, [%rd1216+24];
	fma.rn.f64 	%fd1684, %fd253, %fd1682, %fd1683;
	st.local.f64 	[%rd1216+24], %fd1684;
	ld.local.f64 	%fd1685, [%rd1213+32];
	ld.local.f64 	%fd1686, [%rd1214+32];
	fma.rn.f64 	%fd1687, %fd253, %fd1685, %fd1686;
	st.local.f64 	[%rd1214+32], %fd1687;
	ld.local.f64 	%fd1688, [%rd1215+32];
	ld.local.f64 	%fd1689, [%rd1216+32];
	fma.rn.f64 	%fd1690, %fd253, %fd1688, %fd1689;
	st.local.f64 	[%rd1216+32], %fd1690;
	ld.local.f64 	%fd1691, [%rd1213+40];
	ld.local.f64 	%fd1692, [%rd1214+40];
	fma.rn.f64 	%fd1693, %fd253, %fd1691, %fd1692;
	st.local.f64 	[%rd1214+40], %fd1693;
	ld.local.f64 	%fd1694, [%rd1215+40];
	ld.local.f64 	%fd1695, [%rd1216+40];
	fma.rn.f64 	%fd1696, %fd253, %fd1694, %fd1695;
	st.local.f64 	[%rd1216+40], %fd1696;
	ld.local.f64 	%fd1697, [%rd1213+48];
	ld.local.f64 	%fd1698, [%rd1214+48];
	fma.rn.f64 	%fd1699, %fd253, %fd1697, %fd1698;
	st.local.f64 	[%rd1214+48], %fd1699;
	ld.local.f64 	%fd1700, [%rd1215+48];
	ld.local.f64 	%fd1701, [%rd1216+48];
	fma.rn.f64 	%fd1702, %fd253, %fd1700, %fd1701;
	st.local.f64 	[%rd1216+48], %fd1702;
	ld.local.f64 	%fd1703, [%rd1213+56];
	ld.local.f64 	%fd1704, [%rd1214+56];
	fma.rn.f64 	%fd1705, %fd253, %fd1703, %fd1704;
	st.local.f64 	[%rd1214+56], %fd1705;
	ld.local.f64 	%fd1706, [%rd1215+56];
	ld.local.f64 	%fd1707, [%rd1216+56];
	fma.rn.f64 	%fd1708, %fd253, %fd1706, %fd1707;
	st.local.f64 	[%rd1216+56], %fd1708;
	add.s32 	%r1184, %r1184, 8;
$L__BB2_581:
	setp.eq.s32 	%p487, %r342, 0;
	@%p487 bra 	$L__BB2_587;
	and.b32  	%r345, %r407, 3;
	setp.lt.u32 	%p488, %r342, 4;
	@%p488 bra 	$L__BB2_584;
	mul.wide.u32 	%rd1217, %r1184, 8;
	add.s64 	%rd1218, %rd16, %rd1217;
	ld.local.f64 	%fd1709, [%rd1218];
	add.s64 	%rd1219, %rd1405, %rd1217;
	ld.local.f64 	%fd1710, [%rd1219];
	fma.rn.f64 	%fd1711, %fd253, %fd1709, %fd1710;
	st.local.f64 	[%rd1219], %fd1711;
	add.s64 	%rd1220, %rd15, %rd1217;
	ld.local.f64 	%fd1712, [%rd1220];
	add.s64 	%rd1221, %rd1406, %rd1217;
	ld.local.f64 	%fd1713, [%rd1221];
	fma.rn.f64 	%fd1714, %fd253, %fd1712, %fd1713;
	st.local.f64 	[%rd1221], %fd1714;
	ld.local.f64 	%fd1715, [%rd1218+8];
	ld.local.f64 	%fd1716, [%rd1219+8];
	fma.rn.f64 	%fd1717, %fd253, %fd1715, %fd1716;
	st.local.f64 	[%rd1219+8], %fd1717;
	ld.local.f64 	%fd1718, [%rd1220+8];
	ld.local.f64 	%fd1719, [%rd1221+8];
	fma.rn.f64 	%fd1720, %fd253, %fd1718, %fd1719;
	st.local.f64 	[%rd1221+8], %fd1720;
	ld.local.f64 	%fd1721, [%rd1218+16];
	ld.local.f64 	%fd1722, [%rd1219+16];
	fma.rn.f64 	%fd1723, %fd253, %fd1721, %fd1722;
	st.local.f64 	[%rd1219+16], %fd1723;
	ld.local.f64 	%fd1724, [%rd1220+16];
	ld.local.f64 	%fd1725, [%rd1221+16];
	fma.rn.f64 	%fd1726, %fd253, %fd1724, %fd1725;
	st.local.f64 	[%rd1221+16], %fd1726;
	ld.local.f64 	%fd1727, [%rd1218+24];
	ld.local.f64 	%fd1728, [%rd1219+24];
	fma.rn.f64 	%fd1729, %fd253, %fd1727, %fd1728;
	st.local.f64 	[%rd1219+24], %fd1729;
	ld.local.f64 	%fd1730, [%rd1220+24];
	ld.local.f64 	%fd1731, [%rd1221+24];
	fma.rn.f64 	%fd1732, %fd253, %fd1730, %fd1731;
	st.local.f64 	[%rd1221+24], %fd1732;
	add.s32 	%r1184, %r1184, 4;
$L__BB2_584:
	setp.eq.s32 	%p489, %r345, 0;
	@%p489 bra 	$L__BB2_587;
	mul.wide.u32 	%rd1222, %r1184, 8;
	add.s64 	%rd1400, %rd1406, %rd1222;
	add.s64 	%rd1399, %rd15, %rd1222;
	add.s64 	%rd1398, %rd1405, %rd1222;
	add.s64 	%rd1397, %rd16, %rd1222;
	neg.s32 	%r1187, %r345;
$L__BB2_586:
	.pragma "nounroll";
	ld.local.f64 	%fd1733, [%rd1397];
	ld.local.f64 	%fd1734, [%rd1398];
	fma.rn.f64 	%fd1735, %fd253, %fd1733, %fd1734;
	st.local.f64 	[%rd1398], %fd1735;
	ld.local.f64 	%fd1736, [%rd1399];
	ld.local.f64 	%fd1737, [%rd1400];
	fma.rn.f64 	%fd1738, %fd253, %fd1736, %fd1737;
	st.local.f64 	[%rd1400], %fd1738;
	add.s64 	%rd1400, %rd1400, 8;
	add.s64 	%rd1399, %rd1399, 8;
	add.s64 	%rd1398, %rd1398, 8;
	add.s64 	%rd1397, %rd1397, 8;
	add.s32 	%r1187, %r1187, 1;
	setp.ne.s32 	%p490, %r1187, 0;
	@%p490 bra 	$L__BB2_586;
$L__BB2_587:
	neg.s32 	%r1189, %r407;
	mov.u64 	%rd1407, %rd13;
	mov.u64 	%rd1409, %rd16;
$L__BB2_588:
	ld.local.f64 	%fd1739, [%rd1405];
	max.f64 	%fd2003, %fd1739, 0d39B4484BFEEBC2A0;
	{
	.reg .b32 %temp; 
	mov.b64 	{%temp, %r1190}, %fd2003;
	}
	{
	.reg .b32 %temp; 
	mov.b64 	{%r1191, %temp}, %fd2003;
	}
	setp.gt.s32 	%p491, %r1190, 1048575;
	mov.b32 	%r1192, -1023;
	@%p491 bra 	$L__BB2_590;
	mul.f64 	%fd2003, %fd2003, 0d4350000000000000;
	{
	.reg .b32 %temp; 
	mov.b64 	{%temp, %r1190}, %fd2003;
	}
	{
	.reg .b32 %temp; 
	mov.b64 	{%r1191, %temp}, %fd2003;
	}
	mov.b32 	%r1192, -1077;
$L__BB2_590:
	add.s32 	%r1059, %r1190, -1;
	setp.gt.u32 	%p492, %r1059, 2146435070;
	@%p492 bra 	$L__BB2_594;
	shr.u32 	%r1062, %r1190, 20;
	add.s32 	%r1193, %r1192, %r1062;
	and.b32  	%r1063, %r1190, 1048575;
	or.b32  	%r1064, %r1063, 1072693248;
	mov.b64 	%fd2004, {%r1191, %r1064};
	setp.lt.u32 	%p494, %r1064, 1073127583;
	@%p494 bra 	$L__BB2_593;
	{
	.reg .b32 %temp; 
	mov.b64 	{%r1065, %temp}, %fd2004;
	}
	{
	.reg .b32 %temp; 
	mov.b64 	{%temp, %r1066}, %fd2004;
	}
	add.s32 	%r1067, %r1066, -1048576;
	mov.b64 	%fd2004, {%r1065, %r1067};
	add.s32 	%r1193, %r1193, 1;
$L__BB2_593:
	add.f64 	%fd1741, %fd2004, 0dBFF0000000000000;
	add.f64 	%fd1742, %fd2004, 0d3FF0000000000000;
	rcp.approx.ftz.f64 	%fd1743, %fd1742;
	neg.f64 	%fd1744, %fd1742;
	fma.rn.f64 	%fd1745, %fd1744, %fd1743, 0d3FF0000000000000;
	fma.rn.f64 	%fd1746, %fd1745, %fd1745, %fd1745;
	fma.rn.f64 	%fd1747, %fd1746, %fd1743, %fd1743;
	mul.f64 	%fd1748, %fd1741, %fd1747;
	fma.rn.f64 	%fd1749, %fd1741, %fd1747, %fd1748;
	mul.f64 	%fd1750, %fd1749, %fd1749;
	fma.rn.f64 	%fd1751, %fd1750, 0d3EB1380B3AE80F1E, 0d3ED0EE258B7A8B04;
	fma.rn.f64 	%fd1752, %fd1751, %fd1750, 0d3EF3B2669F02676F;
	fma.rn.f64 	%fd1753, %fd1752, %fd1750, 0d3F1745CBA9AB0956;
	fma.rn.f64 	%fd1754, %fd1753, %fd1750, 0d3F3C71C72D1B5154;
	fma.rn.f64 	%fd1755, %fd1754, %fd1750, 0d3F624924923BE72D;
	fma.rn.f64 	%fd1756, %fd1755, %fd1750, 0d3F8999999999A3C4;
	fma.rn.f64 	%fd1757, %fd1756, %fd1750, 0d3FB5555555555554;
	sub.f64 	%fd1758, %fd1741, %fd1749;
	add.f64 	%fd1759, %fd1758, %fd1758;
	neg.f64 	%fd1760, %fd1749;
	fma.rn.f64 	%fd1761, %fd1760, %fd1741, %fd1759;
	mul.f64 	%fd1762, %fd1747, %fd1761;
	mul.f64 	%fd1763, %fd1750, %fd1757;
	fma.rn.f64 	%fd1764, %fd1763, %fd1749, %fd1762;
	xor.b32  	%r1068, %r1193, -2147483648;
	mov.b32 	%r1069, 1127219200;
	mov.b64 	%fd1765, {%r1068, %r1069};
	sub.f64 	%fd1766, %fd1765, %fd25;
	fma.rn.f64 	%fd1767, %fd1766, 0d3FE62E42FEFA39EF, %fd1749;
	fma.rn.f64 	%fd1768, %fd1766, 0dBFE62E42FEFA39EF, %fd1767;
	sub.f64 	%fd1769, %fd1768, %fd1749;
	sub.f64 	%fd1770, %fd1764, %fd1769;
	fma.rn.f64 	%fd1771, %fd1766, 0d3C7ABC9E3B39803F, %fd1770;
	add.f64 	%fd2005, %fd1767, %fd1771;
	bra.uni 	$L__BB2_595;
$L__BB2_594:
	fma.rn.f64 	%fd1740, %fd2003, 0d7FF0000000000000, 0d7FF0000000000000;
	{
	.reg .b32 %temp; 
	mov.b64 	{%temp, %r1060}, %fd2003;
	}
	and.b32  	%r1061, %r1060, 2147483647;
	setp.eq.s32 	%p493, %r1061, 0;
	selp.f64 	%fd2005, 0dFFF0000000000000, %fd1740, %p493;
$L__BB2_595:
	ld.local.f64 	%fd1772, [%rd1406];
	max.f64 	%fd2006, %fd1772, 0d39B4484BFEEBC2A0;
	{
	.reg .b32 %temp; 
	mov.b64 	{%temp, %r1194}, %fd2006;
	}
	{
	.reg .b32 %temp; 
	mov.b64 	{%r1195, %temp}, %fd2006;
	}
	setp.gt.s32 	%p495, %r1194, 1048575;
	mov.b32 	%r1196, -1023;
	@%p495 bra 	$L__BB2_597;
	mul.f64 	%fd2006, %fd2006, 0d4350000000000000;
	{
	.reg .b32 %temp; 
	mov.b64 	{%temp, %r1194}, %fd2006;
	}
	{
	.reg .b32 %temp; 
	mov.b64 	{%r1195, %temp}, %fd2006;
	}
	mov.b32 	%r1196, -1077;
$L__BB2_597:
	add.s32 	%r1072, %r1194, -1;
	setp.gt.u32 	%p496, %r1072, 2146435070;
	@%p496 bra 	$L__BB2_601;
	shr.u32 	%r1075, %r1194, 20;
	add.s32 	%r1197, %r1196, %r1075;
	and.b32  	%r1076, %r1194, 1048575;
	or.b32  	%r1077, %r1076, 1072693248;
	mov.b64 	%fd2007, {%r1195, %r1077};
	setp.lt.u32 	%p498, %r1077, 1073127583;
	@%p498 bra 	$L__BB2_600;
	{
	.reg .b32 %temp; 
	mov.b64 	{%r1078, %temp}, %fd2007;
	}
	{
	.reg .b32 %temp; 
	mov.b64 	{%temp, %r1079}, %fd2007;
	}
	add.s32 	%r1080, %r1079, -1048576;
	mov.b64 	%fd2007, {%r1078, %r1080};
	add.s32 	%r1197, %r1197, 1;
$L__BB2_600:
	add.f64 	%fd1774, %fd2007, 0dBFF0000000000000;
	add.f64 	%fd1775, %fd2007, 0d3FF0000000000000;
	rcp.approx.ftz.f64 	%fd1776, %fd1775;
	neg.f64 	%fd1777, %fd1775;
	fma.rn.f64 	%fd1778, %fd1777, %fd1776, 0d3FF0000000000000;
	fma.rn.f64 	%fd1779, %fd1778, %fd1778, %fd1778;
	fma.rn.f64 	%fd1780, %fd1779, %fd1776, %fd1776;
	mul.f64 	%fd1781, %fd1774, %fd1780;
	fma.rn.f64 	%fd1782, %fd1774, %fd1780, %fd1781;
	mul.f64 	%fd1783, %fd1782, %fd1782;
	fma.rn.f64 	%fd1784, %fd1783, 0d3EB1380B3AE80F1E, 0d3ED0EE258B7A8B04;
	fma.rn.f64 	%fd1785, %fd1784, %fd1783, 0d3EF3B2669F02676F;
	fma.rn.f64 	%fd1786, %fd1785, %fd1783, 0d3F1745CBA9AB0956;
	fma.rn.f64 	%fd1787, %fd1786, %fd1783, 0d3F3C71C72D1B5154;
	fma.rn.f64 	%fd1788, %fd1787, %fd1783, 0d3F624924923BE72D;
	fma.rn.f64 	%fd1789, %fd1788, %fd1783, 0d3F8999999999A3C4;
	fma.rn.f64 	%fd1790, %fd1789, %fd1783, 0d3FB5555555555554;
	sub.f64 	%fd1791, %fd1774, %fd1782;
	add.f64 	%fd1792, %fd1791, %fd1791;
	neg.f64 	%fd1793, %fd1782;
	fma.rn.f64 	%fd1794, %fd1793, %fd1774, %fd1792;
	mul.f64 	%fd1795, %fd1780, %fd1794;
	mul.f64 	%fd1796, %fd1783, %fd1790;
	fma.rn.f64 	%fd1797, %fd1796, %fd1782, %fd1795;
	xor.b32  	%r1081, %r1197, -2147483648;
	mov.b32 	%r1082, 1127219200;
	mov.b64 	%fd1798, {%r1081, %r1082};
	sub.f64 	%fd1799, %fd1798, %fd25;
	fma.rn.f64 	%fd1800, %fd1799, 0d3FE62E42FEFA39EF, %fd1782;
	fma.rn.f64 	%fd1801, %fd1799, 0dBFE62E42FEFA39EF, %fd1800;
	sub.f64 	%fd1802, %fd1801, %fd1782;
	sub.f64 	%fd1803, %fd1797, %fd1802;
	fma.rn.f64 	%fd1804, %fd1799, 0d3C7ABC9E3B39803F, %fd1803;
	add.f64 	%fd2008, %fd1800, %fd1804;
	bra.uni 	$L__BB2_602;
$L__BB2_601:
	fma.rn.f64 	%fd1773, %fd2006, 0d7FF0000000000000, 0d7FF0000000000000;
	{
	.reg .b32 %temp; 
	mov.b64 	{%temp, %r1073}, %fd2006;
	}
	and.b32  	%r1074, %r1073, 2147483647;
	setp.eq.s32 	%p497, %r1074, 0;
	selp.f64 	%fd2008, 0dFFF0000000000000, %fd1773, %p497;
$L__BB2_602:
	sub.f64 	%fd1805, %fd2005, %fd2008;
	st.local.f64 	[%rd1407], %fd1805;
	ld.local.f64 	%fd1806, [%rd18];
	sub.f64 	%fd1807, %fd1805, %fd1806;
	st.local.f64 	[%rd1409], %fd1807;
	add.s32 	%r1189, %r1189, 1;
	setp.eq.s32 	%p499, %r1189, 0;
	add.s64 	%rd1409, %rd1409, 8;
	add.s64 	%rd18, %rd18, 8;
	add.s64 	%rd1407, %rd1407, 8;
	add.s64 	%rd1406, %rd1406, 8;
	add.s64 	%rd1405, %rd1405, 8;
	@%p499 bra 	$L__BB2_603;
	bra.uni 	$L__BB2_588;
$L__BB2_603:
	cvt.rzi.s32.f64 	%r386, %fd1972;
	setp.lt.s32 	%p517, %r407, 1;
	@%p517 bra 	$L__BB2_616;
	setp.lt.u32 	%p518, %r5, 15;
	mov.b32 	%r1205, 0;
	@%p518 bra 	$L__BB2_607;
	and.b32  	%r1205, %r407, 2147483632;
	neg.s32 	%r1203, %r1205;
	add.s64 	%rd412, %rd3, 64;
	mad.lo.s32 	%r1086, %r3, %r407, %r1;
	mad.lo.s32 	%r1087, %r407, %r1086, %r2;
	mul.lo.s32 	%r1202, %r407, %r1087;
	add.s64 	%rd413, %rd2, 64;
	add.s64 	%rd1412, %rd13, 64;
	add.s64 	%rd1411, %rd16, 64;
$L__BB2_606:
	.pragma "nounroll";
	mul.wide.s32 	%rd1239, %r1202, 8;
	add.s64 	%rd1240, %rd412, %rd1239;
	add.s64 	%rd1241, %rd413, %rd1239;
	ld.local.f64 	%fd1837, [%rd1412+-64];
	st.global.f64 	[%rd1240+-64], %fd1837;
	ld.local.f64 	%fd1838, [%rd1411+-64];
	st.global.f64 	[%rd1241+-64], %fd1838;
	ld.local.f64 	%fd1839, [%rd1412+-56];
	st.global.f64 	[%rd1240+-56], %fd1839;
	ld.local.f64 	%fd1840, [%rd1411+-56];
	st.global.f64 	[%rd1241+-56], %fd1840;
	ld.local.f64 	%fd1841, [%rd1412+-48];
	st.global.f64 	[%rd1240+-48], %fd1841;
	ld.local.f64 	%fd1842, [%rd1411+-48];
	st.global.f64 	[%rd1241+-48], %fd1842;
	ld.local.f64 	%fd1843, [%rd1412+-40];
	st.global.f64 	[%rd1240+-40], %fd1843;
	ld.local.f64 	%fd1844, [%rd1411+-40];
	st.global.f64 	[%rd1241+-40], %fd1844;
	ld.local.f64 	%fd1845, [%rd1412+-32];
	st.global.f64 	[%rd1240+-32], %fd1845;
	ld.local.f64 	%fd1846, [%rd1411+-32];
	st.global.f64 	[%rd1241+-32], %fd1846;
	ld.local.f64 	%fd1847, [%rd1412+-24];
	st.global.f64 	[%rd1240+-24], %fd1847;
	ld.local.f64 	%fd1848, [%rd1411+-24];
	st.global.f64 	[%rd1241+-24], %fd1848;
	ld.local.f64 	%fd1849, [%rd1412+-16];
	st.global.f64 	[%rd1240+-16], %fd1849;
	ld.local.f64 	%fd1850, [%rd1411+-16];
	st.global.f64 	[%rd1241+-16], %fd1850;
	ld.local.f64 	%fd1851, [%rd1412+-8];
	st.global.f64 	[%rd1240+-8], %fd1851;
	ld.local.f64 	%fd1852, [%rd1411+-8];
	st.global.f64 	[%rd1241+-8], %fd1852;
	ld.local.f64 	%fd1853, [%rd1412];
	st.global.f64 	[%rd1240], %fd1853;
	ld.local.f64 	%fd1854, [%rd1411];
	st.global.f64 	[%rd1241], %fd1854;
	ld.local.f64 	%fd1855, [%rd1412+8];
	st.global.f64 	[%rd1240+8], %fd1855;
	ld.local.f64 	%fd1856, [%rd1411+8];
	st.global.f64 	[%rd1241+8], %fd1856;
	ld.local.f64 	%fd1857, [%rd1412+16];
	st.global.f64 	[%rd1240+16], %fd1857;
	ld.local.f64 	%fd1858, [%rd1411+16];
	st.global.f64 	[%rd1241+16], %fd1858;
	ld.local.f64 	%fd1859, [%rd1412+24];
	st.global.f64 	[%rd1240+24], %fd1859;
	ld.local.f64 	%fd1860, [%rd1411+24];
	st.global.f64 	[%rd1241+24], %fd1860;
	ld.local.f64 	%fd1861, [%rd1412+32];
	st.global.f64 	[%rd1240+32], %fd1861;
	ld.local.f64 	%fd1862, [%rd1411+32];
	st.global.f64 	[%rd1241+32], %fd1862;
	ld.local.f64 	%fd1863, [%rd1412+40];
	st.global.f64 	[%rd1240+40], %fd1863;
	ld.local.f64 	%fd1864, [%rd1411+40];
	st.global.f64 	[%rd1241+40], %fd1864;
	ld.local.f64 	%fd1865, [%rd1412+48];
	st.global.f64 	[%rd1240+48], %fd1865;
	ld.local.f64 	%fd1866, [%rd1411+48];
	st.global.f64 	[%rd1241+48], %fd1866;
	ld.local.f64 	%fd1867, [%rd1412+56];
	st.global.f64 	[%rd1240+56], %fd1867;
	ld.local.f64 	%fd1868, [%rd1411+56];
	st.global.f64 	[%rd1241+56], %fd1868;
	add.s32 	%r1203, %r1203, 16;
	add.s32 	%r1202, %r1202, 16;
	add.s64 	%rd1412, %rd1412, 128;
	add.s64 	%rd1411, %rd1411, 128;
	setp.ne.s32 	%p519, %r1203, 0;
	@%p519 bra 	$L__BB2_606;
$L__BB2_607:
	setp.eq.s32 	%p520, %r6, 0;
	@%p520 bra 	$L__BB2_616;
	and.b32  	%r395, %r407, 7;
	setp.lt.u32 	%p521, %r6, 8;
	@%p521 bra 	$L__BB2_610;
	add.s32 	%r1088, %r4, %r1205;
	mul.wide.u32 	%rd1242, %r1205, 8;
	add.s64 	%rd1243, %rd13, %rd1242;
	ld.local.f64 	%fd1869, [%rd1243];
	mul.wide.s32 	%rd1244, %r1088, 8;
	add.s64 	%rd1245, %rd3, %rd1244;
	st.global.f64 	[%rd1245], %fd1869;
	add.s64 	%rd1246, %rd16, %rd1242;
	ld.local.f64 	%fd1870, [%rd1246];
	add.s64 	%rd1247, %rd2, %rd1244;
	st.global.f64 	[%rd1247], %fd1870;
	ld.local.f64 	%fd1871, [%rd1243+8];
	st.global.f64 	[%rd1245+8], %fd1871;
	ld.local.f64 	%fd1872, [%rd1246+8];
	st.global.f64 	[%rd1247+8], %fd1872;
	ld.local.f64 	%fd1873, [%rd1243+16];
	st.global.f64 	[%rd1245+16], %fd1873;
	ld.local.f64 	%fd1874, [%rd1246+16];
	st.global.f64 	[%rd1247+16], %fd1874;
	ld.local.f64 	%fd1875, [%rd1243+24];
	st.global.f64 	[%rd1245+24], %fd1875;
	ld.local.f64 	%fd1876, [%rd1246+24];
	st.global.f64 	[%rd1247+24], %fd1876;
	ld.local.f64 	%fd1877, [%rd1243+32];
	st.global.f64 	[%rd1245+32], %fd1877;
	ld.local.f64 	%fd1878, [%rd1246+32];
	st.global.f64 	[%rd1247+32], %fd1878;
	ld.local.f64 	%fd1879, [%rd1243+40];
	st.global.f64 	[%rd1245+40], %fd1879;
	ld.local.f64 	%fd1880, [%rd1246+40];
	st.global.f64 	[%rd1247+40], %fd1880;
	ld.local.f64 	%fd1881, [%rd1243+48];
	st.global.f64 	[%rd1245+48], %fd1881;
	ld.local.f64 	%fd1882, [%rd1246+48];
	st.global.f64 	[%rd1247+48], %fd1882;
	ld.local.f64 	%fd1883, [%rd1243+56];
	st.global.f64 	[%rd1245+56], %fd1883;
	ld.local.f64 	%fd1884, [%rd1246+56];
	st.global.f64 	[%rd1247+56], %fd1884;
	add.s32 	%r1205, %r1205, 8;
$L__BB2_610:
	setp.eq.s32 	%p522, %r395, 0;
	@%p522 bra 	$L__BB2_616;
	and.b32  	%r398, %r407, 3;
	setp.lt.u32 	%p523, %r395, 4;
	@%p523 bra 	$L__BB2_613;
	add.s32 	%r1089, %r4, %r1205;
	mul.wide.u32 	%rd1248, %r1205, 8;
	add.s64 	%rd1249, %rd13, %rd1248;
	ld.local.f64 	%fd1885, [%rd1249];
	mul.wide.s32 	%rd1250, %r1089, 8;
	add.s64 	%rd1251, %rd3, %rd1250;
	st.global.f64 	[%rd1251], %fd1885;
	add.s64 	%rd1252, %rd16, %rd1248;
	ld.local.f64 	%fd1886, [%rd1252];
	add.s64 	%rd1253, %rd2, %rd1250;
	st.global.f64 	[%rd1253], %fd1886;
	ld.local.f64 	%fd1887, [%rd1249+8];
	st.global.f64 	[%rd1251+8], %fd1887;
	ld.local.f64 	%fd1888, [%rd1252+8];
	st.global.f64 	[%rd1253+8], %fd1888;
	ld.local.f64 	%fd1889, [%rd1249+16];
	st.global.f64 	[%rd1251+16], %fd1889;
	ld.local.f64 	%fd1890, [%rd1252+16];
	st.global.f64 	[%rd1253+16], %fd1890;
	ld.local.f64 	%fd1891, [%rd1249+24];
	st.global.f64 	[%rd1251+24], %fd1891;
	ld.local.f64 	%fd1892, [%rd1252+24];
	st.global.f64 	[%rd1253+24], %fd1892;
	add.s32 	%r1205, %r1205, 4;
$L__BB2_613:
	setp.eq.s32 	%p524, %r398, 0;
	@%p524 bra 	$L__BB2_616;
	mul.wide.u32 	%rd1254, %r1205, 8;
	add.s64 	%rd1414, %rd16, %rd1254;
	add.s64 	%rd1413, %rd13, %rd1254;
	mad.lo.s32 	%r1090, %r3, %r407, %r1;
	mad.lo.s32 	%r1091, %r407, %r1090, %r2;
	mad.lo.s32 	%r1208, %r407, %r1091, %r1205;
	neg.s32 	%r1207, %r398;
$L__BB2_615:
	.pragma "nounroll";
	mul.wide.s32 	%rd1255, %r1208, 8;
	add.s64 	%rd1256, %rd2, %rd1255;
	add.s64 	%rd1257, %rd3, %rd1255;
	ld.local.f64 	%fd1893, [%rd1413];
	st.global.f64 	[%rd1257], %fd1893;
	ld.local.f64 	%fd1894, [%rd1414];
	st.global.f64 	[%rd1256], %fd1894;
	add.s64 	%rd1414, %rd1414, 8;
	add.s64 	%rd1413, %rd1413, 8;
	add.s32 	%r1208, %r1208, 1;
	add.s32 	%r1207, %r1207, 1;
	setp.ne.s32 	%p525, %r1207, 0;
	@%p525 bra 	$L__BB2_615;
$L__BB2_616:
	ld.param.u64 	%rd1261, [_Z19sogrand_rows_kernelPKdPdS1_PKhiiimdiPii_param_10];
	cvta.to.global.u64 	%rd1258, %rd1261;
	mul.wide.u32 	%rd1259, %r3, 4;
	add.s64 	%rd1260, %rd1258, %rd1259;
	atom.global.add.u32 	%r1092, [%rd1260], %r386;
$L__BB2_617:
	ret;
$L__BB2_618:
	shl.b64 	%rd1062, %rd1369, 2;
	add.s64 	%rd1063, %rd10, %rd1062;
	st.local.u32 	[%rd1063], %r1155;
	ld.local.u32 	%r929, [%rd293];
	st.local.u32 	[%rd1063+4], %r929;
	st.local.u32 	[%rd1063+8], %r929;
	ld.local.u32 	%r1155, [%rd293];
	st.local.u32 	[%rd1063+12], %r1155;
	add.s64 	%rd1369, %rd1369, 4;
	setp.lt.u64 	%p403, %rd1369, %rd157;
	@%p403 bra 	$L__BB2_618;
	bra.uni 	$L__BB2_455;

}
	// .globl	_Z21sogrand_slices_kernelPKdPdS1_PKhiiimdiPii
.visible .entry _Z21sogrand_slices_kernelPKdPdS1_PKhiiimdiPii(
	.param .u64 .ptr .align 1 _Z21sogrand_slices_kernelPKdPdS1_PKhiiimdiPii_param_0,
	.param .u64 .ptr .align 1 _Z21sogrand_slices_kernelPKdPdS1_PKhiiimdiPii_param_1,
	.param .u64 .ptr .align 1 _Z21sogrand_slices_kernelPKdPdS1_PKhiiimdiPii_param_2,
	.param .u64 .ptr .align 1 _Z21sogrand_slices_kernelPKdPdS1_PKhiiimdiPii_param_3,
	.param .u32 _Z21sogrand_slices_kernelPKdPdS1_PKhiiimdiPii_param_4,
	.param .u32 _Z21sogrand_slices_kernelPKdPdS1_PKhiiimdiPii_param_5,
	.param .u32 _Z21sogrand_slices_kernelPKdPdS1_PKhiiimdiPii_param_6,
	.param .u64 _Z21sogrand_slices_kernelPKdPdS1_PKhiiimdiPii_param_7,
	.param .f64 _Z21sogrand_slices_kernelPKdPdS1_PKhiiimdiPii_param_8,
	.param .u32 _Z21sogrand_slices_kernelPKdPdS1_PKhiiimdiPii_param_9,
	.param .u64 .ptr .align 1 _Z21sogrand_slices_kernelPKdPdS1_PKhiiimdiPii_param_10,
	.param .u32 _Z21sogrand_slices_kernelPKdPdS1_PKhiiimdiPii_param_11
)
{
	.local .align 8 .b8 	__local_depot3[1336];
	.reg .b64 	%SP;
	.reg .b64 	%SPL;
	.reg .pred 	%p<526>;
	.reg .b16 	%rs<642>;
	.reg .b32 	%r<1206>;
	.reg .b32 	%f<55>;
	.reg .b64 	%rd<1460>;
	.reg .b64 	%fd<1983>;

	mov.u64 	%SPL, __local_depot3;
	ld.param.u64 	%rd420, [_Z21sogrand_slices_kernelPKdPdS1_PKhiiimdiPii_param_0];
	ld.param.u64 	%rd421, [_Z21sogrand_slices_kernelPKdPdS1_PKhiiimdiPii_param_1];
	ld.param.u64 	%rd422, [_Z21sogrand_slices_kernelPKdPdS1_PKhiiimdiPii_param_2];
	ld.param.u64 	%rd423, [_Z21sogrand_slices_kernelPKdPdS1_PKhiiimdiPii_param_3];
	ld.param.u32 	%r403, [_Z21sogrand_slices_kernelPKdPdS1_PKhiiimdiPii_param_4];
	ld.param.u32 	%r404, [_Z21sogrand_slices_kernelPKdPdS1_PKhiiimdiPii_param_5];
	ld.param.u32 	%r405, [_Z21sogrand_slices_kernelPKdPdS1_PKhiiimdiPii_param_6];
	ld.param.u64 	%rd418, [_Z21sogrand_slices_kernelPKdPdS1_PKhiiimdiPii_param_7];
	ld.param.u32 	%r406, [_Z21sogrand_slices_kernelPKdPdS1_PKhiiimdiPii_param_9];
	ld.param.u32 	%r407, [_Z21sogrand_slices_kernelPKdPdS1_PKhiiimdiPii_param_11];
	cvta.to.global.u64 	%rd1, %rd420;
	cvta.to.global.u64 	%rd2, %rd422;
	cvta.to.global.u64 	%rd3, %rd421;
	cvta.to.global.u64 	%rd4, %rd423;
	add.u64 	%rd5, %SPL, 0;
	add.u64 	%rd6, %SPL, 150;
	add.u64 	%rd7, %SPL, 120;
	add.u64 	%rd8, %SPL, 135;
	add.u64 	%rd1452, %SPL, 528;
	add.u64 	%rd10, %SPL, 1272;
	add.u64 	%rd11, %SPL, 1212;
	add.u64 	%rd12, %SPL, 1152;
	add.u64 	%rd13, %SPL, 168;
	add.u64 	%rd1453, %SPL, 648;
	add.u64 	%rd15, %SPL, 888;
	add.u64 	%rd16, %SPL, 768;
	add.u64 	%rd17, %SPL, 1128;
	add.u64 	%rd18, %SPL, 1008;
	mov.u32 	%r1, %ctaid.x;
	mov.u32 	%r2, %tid.x;
	mov.u32 	%r3, %ctaid.y;
	max.s32 	%r408, %r1, %r2;
	setp.ge.s32 	%p3, %r408, %r403;
	setp.ge.s32 	%p4, %r3, %r407;
	or.pred  	%p5, %p3, %p4;
	@%p5 bra 	$L__BB3_616;
	mul.lo.s32 	%r4, %r403, %r403;
	mul.lo.s32 	%r410, %r4, %r403;
	mad.lo.s32 	%r5, %r410, %r3, %r1;
	add.s32 	%r6, %r403, -1;
	and.b32  	%r7, %r403, 15;
	setp.lt.u32 	%p6, %r6, 15;
	mov.b32 	%r1094, 0;
	@%p6 bra 	$L__BB3_4;
	and.b32  	%r1094, %r403, -16;
	mov.b32 	%r1092, 0;
	mul.wide.u32 	%rd442, %r4, 8;
$L__BB3_3:
	.pragma "nounroll";
	mad.lo.s32 	%r412, %r1092, %r403, %r2;
	mad.lo.s32 	%r413, %r412, %r403, %r5;
	mul.wide.s32 	%rd438, %r413, 8;
	add.s64 	%rd439, %rd1, %rd438;
	ld.global.nc.f64 	%fd339, [%rd439];
	mul.wide.u32 	%rd440, %r1092, 8;
	add.s64 	%rd441, %rd18, %rd440;
	st.local.f64 	[%rd441], %fd339;
	add.s64 	%rd443, %rd439, %rd442;
	ld.global.nc.f64 	%fd340, [%rd443];
	st.local.f64 	[%rd441+8], %fd340;
	add.s64 	%rd444, %rd443, %rd442;
	ld.global.nc.f64 	%fd341, [%rd444];
	st.local.f64 	[%rd441+16], %fd341;
	add.s64 	%rd445, %rd444, %rd442;
	ld.global.nc.f64 	%fd342, [%rd445];
	st.local.f64 	[%rd441+24], %fd342;
	add.s64 	%rd446, %rd445, %rd442;
	ld.global.nc.f64 	%fd343, [%rd446];
	st.local.f64 	[%rd441+32], %fd343;
	add.s64 	%rd447, %rd446, %rd442;
	ld.global.nc.f64 	%fd344, [%rd447];
	st.local.f64 	[%rd441+40], %fd344;
	add.s64 	%rd448, %rd447, %rd442;
	ld.global.nc.f64 	%fd345, [%rd448];
	st.local.f64 	[%rd441+48], %fd345;
	add.s64 	%rd449, %rd448, %rd442;
	ld.global.nc.f64 	%fd346, [%rd449];
	st.local.f64 	[%rd441+56], %fd346;
	add.s64 	%rd450, %rd449, %rd442;
	ld.global.nc.f64 	%fd347, [%rd450];
	st.local.f64 	[%rd441+64], %fd347;
	add.s64 	%rd451, %rd450, %rd442;
	ld.global.nc.f64 	%fd348, [%rd451];
	st.local.f64 	[%rd441+72], %fd348;
	add.s64 	%rd452, %rd451, %rd442;
	ld.global.nc.f64 	%fd349, [%rd452];
	st.local.f64 	[%rd441+80], %fd349;
	add.s64 	%rd453, %rd452, %rd442;
	ld.global.nc.f64 	%fd350, [%rd453];
	st.local.f64 	[%rd441+88], %fd350;
	add.s64 	%rd454, %rd453, %rd442;
	ld.global.nc.f64 	%fd351, [%rd454];
	st.local.f64 	[%rd441+96], %fd351;
	add.s64 	%rd455, %rd454, %rd442;
	ld.global.nc.f64 	%fd352, [%rd455];
	st.local.f64 	[%rd441+104], %fd352;
	add.s64 	%rd456, %rd455, %rd442;
	ld.global.nc.f64 	%fd353, [%rd456];
	st.local.f64 	[%rd441+112], %fd353;
	add.s64 	%rd457, %rd456, %rd442;
	ld.global.nc.f64 	%fd354, [%rd457];
	st.local.f64 	[%rd441+120], %fd354;
	add.s32 	%r1092, %r1092, 16;
	setp.ne.s32 	%p7, %r1092, %r1094;
	@%p7 bra 	$L__BB3_3;
$L__BB3_4:
	setp.eq.s32 	%p8, %r7, 0;
	@%p8 bra 	$L__BB3_13;
	and.b32  	%r12, %r403, 7;
	setp.lt.u32 	%p9, %r7, 8;
	@%p9 bra 	$L__BB3_7;
	mad.lo.s32 	%r414, %r1094, %r403, %r2;
	mad.lo.s32 	%r415, %r414, %r403, %r5;
	mul.wide.s32 	%rd458, %r415, 8;
	add.s64 	%rd459, %rd1, %rd458;
	ld.global.nc.f64 	%fd355, [%rd459];
	mul.wide.u32 	%rd460, %r1094, 8;
	add.s64 	%rd461, %rd18, %rd460;
	st.local.f64 	[%rd461], %fd355;
	mul.wide.u32 	%rd462, %r4, 8;
	add.s64 	%rd463, %rd459, %rd462;
	ld.global.nc.f64 	%fd356, [%rd463];
	st.local.f64 	[%rd461+8], %fd356;
	add.s64 	%rd464, %rd463, %rd462;
	ld.global.nc.f64 	%fd357, [%rd464];
	st.local.f64 	[%rd461+16], %fd357;
	add.s64 	%rd465, %rd464, %rd462;
	ld.global.nc.f64 	%fd358, [%rd465];
	st.local.f64 	[%rd461+24], %fd358;
	add.s64 	%rd466, %rd465, %rd462;
	ld.global.nc.f64 	%fd359, [%rd466];
	st.local.f64 	[%rd461+32], %fd359;
	add.s64 	%rd467, %rd466, %rd462;
	ld.global.nc.f64 	%fd360, [%rd467];
	st.local.f64 	[%rd461+40], %fd360;
	add.s64 	%rd468, %rd467, %rd462;
	ld.global.nc.f64 	%fd361, [%rd468];
	st.local.f64 	[%rd461+48], %fd361;
	add.s64 	%rd469, %rd468, %rd462;
	ld.global.nc.f64 	%fd362, [%rd469];
	st.local.f64 	[%rd461+56], %fd362;
	add.s32 	%r1094, %r1094, 8;
$L__BB3_7:
	setp.eq.s32 	%p10, %r12, 0;
	@%p10 bra 	$L__BB3_13;
	and.b32  	%r15, %r403, 3;
	setp.lt.u32 	%p11, %r12, 4;
	@%p11 bra 	$L__BB3_10;
	mad.lo.s32 	%r416, %r1094, %r403, %r2;
	mad.lo.s32 	%r417, %r416, %r403, %r5;
	mul.wide.s32 	%rd470, %r417, 8;
	add.s64 	%rd471, %rd1, %rd470;
	ld.global.nc.f64 	%fd363, [%rd471];
	mul.wide.u32 	%rd472, %r1094, 8;
	add.s64 	%rd473, %rd18, %rd472;
	st.local.f64 	[%rd473], %fd363;
	mul.wide.u32 	%rd474, %r4, 8;
	add.s64 	%rd475, %rd471, %rd474;
	ld.global.nc.f64 	%fd364, [%rd475];
	st.local.f64 	[%rd473+8], %fd364;
	add.s64 	%rd476, %rd475, %rd474;
	ld.global.nc.f64 	%fd365, [%rd476];
	st.local.f64 	[%rd473+16], %fd365;
	add.s64 	%rd477, %rd476, %rd474;
	ld.global.nc.f64 	%fd366, [%rd477];
	st.local.f64 	[%rd473+24], %fd366;
	add.s32 	%r1094, %r1094, 4;
$L__BB3_10:
	setp.eq.s32 	%p12, %r15, 0;
	@%p12 bra 	$L__BB3_13;
	mov.b32 	%r1097, 0;
$L__BB3_12:
	.pragma "nounroll";
	mad.lo.s32 	%r419, %r1094, %r403, %r2;
	mad.lo.s32 	%r420, %r419, %r403, %r5;
	mul.wide.s32 	%rd478, %r420, 8;
	add.s64 	%rd479, %rd1, %rd478;
	ld.global.nc.f64 	%fd367, [%rd479];
	mul.wide.u32 	%rd480, %r1094, 8;
	add.s64 	%rd481, %rd18, %rd480;
	st.local.f64 	[%rd481], %fd367;
	add.s32 	%r1094, %r1094, 1;
	add.s32 	%r1097, %r1097, 1;
	setp.ne.s32 	%p13, %r1097, %r15;
	@%p13 bra 	$L__BB3_12;
$L__BB3_13:
	setp.lt.u32 	%p14, %r6, 15;
	sub.s32 	%r22, %r403, %r404;
	cvt.s64.s32 	%rd19, %r405;
	cvt.u64.u32 	%rd20, %r403;
	and.b64  	%rd21, %rd20, 15;
	mov.b64 	%rd1309, 0;
	@%p14 bra 	$L__BB3_16;
	and.b64  	%rd1309, %rd20, 2147483632;
	mov.b64 	%rd1314, 0;
$L__BB3_15:
	.pragma "nounroll";
	shl.b64 	%rd484, %rd1314, 3;
	add.s64 	%rd485, %rd5, %rd484;
	st.local.u64 	[%rd485], %rd1314;
	add.s64 	%rd486, %rd1314, 1;
	st.local.u64 	[%rd485+8], %rd486;
	add.s64 	%rd487, %rd1314, 2;
	st.local.u64 	[%rd485+16], %rd487;
	add.s64 	%rd488, %rd1314, 3;
	st.local.u64 	[%rd485+24], %rd488;
	add.s64 	%rd489, %rd1314, 4;
	st.local.u64 	[%rd485+32], %rd489;
	add.s64 	%rd490, %rd1314, 5;
	st.local.u64 	[%rd485+40], %rd490;
	add.s64 	%rd491, %rd1314, 6;
	st.local.u64 	[%rd485+48], %rd491;
	add.s64 	%rd492, %rd1314, 7;
	st.local.u64 	[%rd485+56], %rd492;
	add.s64 	%rd493, %rd1314, 8;
	st.local.u64 	[%rd485+64], %rd493;
	add.s64 	%rd494, %rd1314, 9;
	st.local.u64 	[%rd485+72], %rd494;
	add.s64 	%rd495, %rd1314, 10;
	st.local.u64 	[%rd485+80], %rd495;
	add.s64 	%rd496, %rd1314, 11;
	st.local.u64 	[%rd485+88], %rd496;
	add.s64 	%rd497, %rd1314, 12;
	st.local.u64 	[%rd485+96], %rd497;
	add.s64 	%rd498, %rd1314, 13;
	st.local.u64 	[%rd485+104], %rd498;
	add.s64 	%rd499, %rd1314, 14;
	st.local.u64 	[%rd485+112], %rd499;
	add.s64 	%rd500, %rd1314, 15;
	st.local.u64 	[%rd485+120], %rd500;
	add.s64 	%rd1314, %rd1314, 16;
	setp.eq.s64 	%p15, %rd1314, %rd1309;
	@%p15 bra 	$L__BB3_16;
	bra.uni 	$L__BB3_15;
$L__BB3_16:
	setp.eq.s64 	%p16, %rd21, 0;
	@%p16 bra 	$L__BB3_25;
	and.b64  	%rd24, %rd20, 7;
	setp.lt.u64 	%p17, %rd21, 8;
	@%p17 bra 	$L__BB3_19;
	shl.b64 	%rd501, %rd1309, 3;
	add.s64 	%rd502, %rd5, %rd501;
	st.local.u64 	[%rd502], %rd1309;
	add.s64 	%rd503, %rd1309, 1;
	st.local.u64 	[%rd502+8], %rd503;
	add.s64 	%rd504, %rd1309, 2;
	st.local.u64 	[%rd502+16], %rd504;
	add.s64 	%rd505, %rd1309, 3;
	st.local.u64 	[%rd502+24], %rd505;
	add.s64 	%rd506, %rd1309, 4;
	st.local.u64 	[%rd502+32], %rd506;
	add.s64 	%rd507, %rd1309, 5;
	st.local.u64 	[%rd502+40], %rd507;
	add.s64 	%rd508, %rd1309, 6;
	st.local.u64 	[%rd502+48], %rd508;
	add.s64 	%rd509, %rd1309, 7;
	st.local.u64 	[%rd502+56], %rd509;
	add.s64 	%rd1309, %rd1309, 8;
$L__BB3_19:
	setp.eq.s64 	%p18, %rd24, 0;
	@%p18 bra 	$L__BB3_25;
	and.b64  	%rd27, %rd20, 3;
	setp.lt.u64 	%p19, %rd24, 4;
	@%p19 bra 	$L__BB3_22;
	shl.b64 	%rd510, %rd1309, 3;
	add.s64 	%rd511, %rd5, %rd510;
	st.local.u64 	[%rd511], %rd1309;
	add.s64 	%rd512, %rd1309, 1;
	st.local.u64 	[%rd511+8], %rd512;
	add.s64 	%rd513, %rd1309, 2;
	st.local.u64 	[%rd511+16], %rd513;
	add.s64 	%rd514, %rd1309, 3;
	st.local.u64 	[%rd511+24], %rd514;
	add.s64 	%rd1309, %rd1309, 4;
$L__BB3_22:
	setp.eq.s64 	%p20, %rd27, 0;
	@%p20 bra 	$L__BB3_25;
	mov.b64 	%rd1313, 0;
$L__BB3_24:
	.pragma "nounroll";
	shl.b64 	%rd516, %rd1309, 3;
	add.s64 	%rd517, %rd5, %rd516;
	st.local.u64 	[%rd517], %rd1309;
	add.s64 	%rd1309, %rd1309, 1;
	add.s64 	%rd1313, %rd1313, 1;
	setp.ne.s64 	%p21, %rd1313, %rd27;
	@%p21 bra 	$L__BB3_24;
$L__BB3_25:
	setp.eq.s32 	%p22, %r405, 0;
	@%p22 bra 	$L__BB3_37;
	shl.b64 	%rd519, %rd19, 2;
	max.u64 	%rd34, %rd519, 1;
	and.b64  	%rd35, %rd34, 13;
	setp.lt.u64 	%p23, %rd519, 16;
	mov.b64 	%rd1315, 0;
	@%p23 bra 	$L__BB3_29;
	and.b64  	%rd1315, %rd34, -16;
	mov.b64 	%rd1318, 0;
$L__BB3_28:
	.pragma "nounroll";
	shl.b64 	%rd521, %rd1318, 3;
	add.s64 	%rd522, %rd1453, %rd521;
	mov.b64 	%rd523, 0;
	st.local.u64 	[%rd522], %rd523;
	st.local.u64 	[%rd522+8], %rd523;
	st.local.u64 	[%rd522+16], %rd523;
	st.local.u64 	[%rd522+24], %rd523;
	st.local.u64 	[%rd522+32], %rd523;
	st.local.u64 	[%rd522+40], %rd523;
	st.local.u64 	[%rd522+48], %rd523;
	st.local.u64 	[%rd522+56], %rd523;
	st.local.u64 	[%rd522+64], %rd523;
	st.local.u64 	[%rd522+72], %rd523;
	st.local.u64 	[%rd522+80], %rd523;
	st.local.u64 	[%rd522+88], %rd523;
	st.local.u64 	[%rd522+96], %rd523;
	st.local.u64 	[%rd522+104], %rd523;
	st.local.u64 	[%rd522+112], %rd523;
	st.local.u64 	[%rd522+120], %rd523;
	add.s64 	%rd1318, %rd1318, 16;
	setp.eq.s64 	%p24, %rd1318, %rd1315;
	@%p24 bra 	$L__BB3_29;
	bra.uni 	$L__BB3_28;
$L__BB3_29:
	setp.eq.s64 	%p25, %rd35, 0;
	@%p25 bra 	$L__BB3_37;
	and.b64  	%rd40, %rd34, 5;
	setp.lt.u64 	%p26, %rd35, 8;
	@%p26 bra 	$L__BB3_32;
	shl.b64 	%rd524, %rd1315, 3;
	add.s64 	%rd525, %rd1453, %rd524;
	mov.b64 	%rd526, 0;
	st.local.u64 	[%rd525], %rd526;
	st.local.u64 	[%rd525+8], %rd526;
	st.local.u64 	[%rd525+16], %rd526;
	st.local.u64 	[%rd525+24], %rd526;
	st.local.u64 	[%rd525+32], %rd526;
	st.local.u64 	[%rd525+40], %rd526;
	st.local.u64 	[%rd525+48], %rd526;
	st.local.u64 	[%rd525+56], %rd526;
	add.s64 	%rd1315, %rd1315, 8;
$L__BB3_32:
	setp.eq.s64 	%p27, %rd40, 0;
	@%p27 bra 	$L__BB3_37;
	setp.lt.u64 	%p28, %rd40, 4;
	@%p28 bra 	$L__BB3_35;
	shl.b64 	%rd527, %rd1315, 3;
	add.s64 	%rd528, %rd1453, %rd527;
	mov.b64 	%rd529, 0;
	st.local.u64 	[%rd528], %rd529;
	st.local.u64 	[%rd528+8], %rd529;
	st.local.u64 	[%rd528+16], %rd529;
	st.local.u64 	[%rd528+24], %rd529;
	add.s64 	%rd1315, %rd1315, 4;
$L__BB3_35:
	and.b64  	%rd530, %rd34, 1;
	setp.eq.b64 	%p29, %rd530, 1;
	not.pred 	%p30, %p29;
	@%p30 bra 	$L__BB3_37;
	shl.b64 	%rd531, %rd1315, 3;
	add.s64 	%rd532, %rd1453, %rd531;
	mov.b64 	%rd533, 0;
	st.local.u64 	[%rd532], %rd533;
$L__BB3_37:
	setp.lt.u32 	%p31, %r6, 15;
	mov.b64 	%rd1319, 0;
	@%p31 bra 	$L__BB3_40;
	and.b64  	%rd1319, %rd20, 2147483632;
	mov.b64 	%rd1324, 0;
$L__BB3_39:
	.pragma "nounroll";
	shl.b64 	%rd536, %rd1324, 3;
	add.s64 	%rd537, %rd18, %rd536;
	ld.local.f64 	%fd368, [%rd537];
	setp.leu.f64 	%p32, %fd368, 0d0000000000000000;
	selp.u16 	%rs29, 1, 0, %p32;
	add.s64 	%rd538, %rd6, %rd1324;
	st.local.u8 	[%rd538], %rs29;
	ld.local.f64 	%fd369, [%rd537+8];
	setp.leu.f64 	%p33, %fd369, 0d0000000000000000;
	selp.u16 	%rs30, 1, 0, %p33;
	st.local.u8 	[%rd538+1], %rs30;
	ld.local.f64 	%fd370, [%rd537+16];
	setp.leu.f64 	%p34, %fd370, 0d0000000000000000;
	selp.u16 	%rs31, 1, 0, %p34;
	st.local.u8 	[%rd538+2], %rs31;
	ld.local.f64 	%fd371, [%rd537+24];
	setp.leu.f64 	%p35, %fd371, 0d0000000000000000;
	selp.u16 	%rs32, 1, 0, %p35;
	st.local.u8 	[%rd538+3], %rs32;
	ld.local.f64 	%fd372, [%rd537+32];
	setp.leu.f64 	%p36, %fd372, 0d0000000000000000;
	selp.u16 	%rs33, 1, 0, %p36;
	st.local.u8 	[%rd538+4], %rs33;
	ld.local.f64 	%fd373, [%rd537+40];
	setp.leu.f64 	%p37, %fd373, 0d0000000000000000;
	selp.u16 	%rs34, 1, 0, %p37;
	st.local.u8 	[%rd538+5], %rs34;
	ld.local.f64 	%fd374, [%rd537+48];
	setp.leu.f64 	%p38, %fd374, 0d0000000000000000;
	selp.u16 	%rs35, 1, 0, %p38;
	st.local.u8 	[%rd538+6], %rs35;
	ld.local.f64 	%fd375, [%rd537+56];
	setp.leu.f64 	%p39, %fd375, 0d0000000000000000;
	selp.u16 	%rs36, 1, 0, %p39;
	st.local.u8 	[%rd538+7], %rs36;
	ld.local.f64 	%fd376, [%rd537+64];
	setp.leu.f64 	%p40, %fd376, 0d0000000000000000;
	selp.u16 	%rs37, 1, 0, %p40;
	st.local.u8 	[%rd538+8], %rs37;
	ld.local.f64 	%fd377, [%rd537+72];
	setp.leu.f64 	%p41, %fd377, 0d0000000000000000;
	selp.u16 	%rs38, 1, 0, %p41;
	st.local.u8 	[%rd538+9], %rs38;
	ld.local.f64 	%fd378, [%rd537+80];
	setp.leu.f64 	%p42, %fd378, 0d0000000000000000;
	selp.u16 	%rs39, 1, 0, %p42;
	st.local.u8 	[%rd538+10], %rs39;
	ld.local.f64 	%fd379, [%rd537+88];
	setp.leu.f64 	%p43, %fd379, 0d0000000000000000;
	selp.u16 	%rs40, 1, 0, %p43;
	st.local.u8 	[%rd538+11], %rs40;
	ld.local.f64 	%fd380, [%rd537+96];
	setp.leu.f64 	%p44, %fd380, 0d0000000000000000;
	selp.u16 	%rs41, 1, 0, %p44;
	st.local.u8 	[%rd538+12], %rs41;
	ld.local.f64 	%fd381, [%rd537+104];
	setp.leu.f64 	%p45, %fd381, 0d0000000000000000;
	selp.u16 	%rs42, 1, 0, %p45;
	st.local.u8 	[%rd538+13], %rs42;
	ld.local.f64 	%fd382, [%rd537+112];
	setp.leu.f64 	%p46, %fd382, 0d0000000000000000;
	selp.u16 	%rs43, 1, 0, %p46;
	st.local.u8 	[%rd538+14], %rs43;
	ld.local.f64 	%fd383, [%rd537+120];
	setp.leu.f64 	%p47, %fd383, 0d0000000000000000;
	selp.u16 	%rs44, 1, 0, %p47;
	st.local.u8 	[%rd538+15], %rs44;
	add.s64 	%rd1324, %rd1324, 16;
	setp.eq.s64 	%p48, %rd1324, %rd1319;
	@%p48 bra 	$L__BB3_40;
	bra.uni 	$L__BB3_39;
$L__BB3_40:
	setp.eq.s64 	%p49, %rd21, 0;
	@%p49 bra 	$L__BB3_49;
	and.b64  	%rd49, %rd20, 7;
	setp.lt.u64 	%p50, %rd21, 8;
	@%p50 bra 	$L__BB3_43;
	shl.b64 	%rd539, %rd1319, 3;
	add.s64 	%rd540, %rd18, %rd539;
	ld.local.f64 	%fd384, [%rd540];
	setp.leu.f64 	%p51, %fd384, 0d0000000000000000;
	selp.u16 	%rs45, 1, 0, %p51;
	add.s64 	%rd541, %rd6, %rd1319;
	st.local.u8 	[%rd541], %rs45;
	ld.local.f64 	%fd385, [%rd540+8];
	setp.leu.f64 	%p52, %fd385, 0d0000000000000000;
	selp.u16 	%rs46, 1, 0, %p52;
	st.local.u8 	[%rd541+1], %rs46;
	ld.local.f64 	%fd386, [%rd540+16];
	setp.leu.f64 	%p53, %fd386, 0d0000000000000000;
	selp.u16 	%rs47, 1, 0, %p53;
	st.local.u8 	[%rd541+2], %rs47;
	ld.local.f64 	%fd387, [%rd540+24];
	setp.leu.f64 	%p54, %fd387, 0d0000000000000000;
	selp.u16 	%rs48, 1, 0, %p54;
	st.local.u8 	[%rd541+3], %rs48;
	ld.local.f64 	%fd388, [%rd540+32];
	setp.leu.f64 	%p55, %fd388, 0d0000000000000000;
	selp.u16 	%rs49, 1, 0, %p55;
	st.local.u8 	[%rd541+4], %rs49;
	ld.local.f64 	%fd389, [%rd540+40];
	setp.leu.f64 	%p56, %fd389, 0d0000000000000000;
	selp.u16 	%rs50, 1, 0, %p56;
	st.local.u8 	[%rd541+5], %rs50;
	ld.local.f64 	%fd390, [%rd540+48];
	setp.leu.f64 	%p57, %fd390, 0d0000000000000000;
	selp.u16 	%rs51, 1, 0, %p57;
	st.local.u8 	[%rd541+6], %rs51;
	ld.local.f64 	%fd391, [%rd540+56];
	setp.leu.f64 	%p58, %fd391, 0d0000000000000000;
	selp.u16 	%rs52, 1, 0, %p58;
	st.local.u8 	[%rd541+7], %rs52;
	add.s64 	%rd1319, %rd1319, 8;
$L__BB3_43:
	setp.eq.s64 	%p59, %rd49, 0;
	@%p59 bra 	$L__BB3_49;
	and.b64  	%rd52, %rd20, 3;
	setp.lt.u64 	%p60, %rd49, 4;
	@%p60 bra 	$L__BB3_46;
	shl.b64 	%rd542, %rd1319, 3;
	add.s64 	%rd543, %rd18, %rd542;
	ld.local.f64 	%fd392, [%rd543];
	setp.leu.f64 	%p61, %fd392, 0d0000000000000000;
	selp.u16 	%rs53, 1, 0, %p61;
	add.s64 	%rd544, %rd6, %rd1319;
	st.local.u8 	[%rd544], %rs53;
	ld.local.f64 	%fd393, [%rd543+8];
	setp.leu.f64 	%p62, %fd393, 0d0000000000000000;
	selp.u16 	%rs54, 1, 0, %p62;
	st.local.u8 	[%rd544+1], %rs54;
	ld.local.f64 	%fd394, [%rd543+16];
	setp.leu.f64 	%p63, %fd394, 0d0000000000000000;
	selp.u16 	%rs55, 1, 0, %p63;
	st.local.u8 	[%rd544+2], %rs55;
	ld.local.f64 	%fd395, [%rd543+24];
	setp.leu.f64 	%p64, %fd395, 0d0000000000000000;
	selp.u16 	%rs56, 1, 0, %p64;
	st.local.u8 	[%rd544+3], %rs56;
	add.s64 	%rd1319, %rd1319, 4;
$L__BB3_46:
	setp.eq.s64 	%p65, %rd52, 0;
	@%p65 bra 	$L__BB3_49;
	mov.b64 	%rd1323, 0;
$L__BB3_48:
	.pragma "nounroll";
	shl.b64 	%rd546, %rd1319, 3;
	add.s64 	%rd547, %rd18, %rd546;
	ld.local.f64 	%fd396, [%rd547];
	setp.leu.f64 	%p66, %fd396, 0d0000000000000000;
	selp.u16 	%rs57, 1, 0, %p66;
	add.s64 	%rd548, %rd6, %rd1319;
	st.local.u8 	[%rd548], %rs57;
	add.s64 	%rd1319, %rd1319, 1;
	add.s64 	%rd1323, %rd1323, 1;
	setp.ne.s64 	%p67, %rd1323, %rd52;
	@%p67 bra 	$L__BB3_48;
$L__BB3_49:
	setp.lt.u32 	%p68, %r6, 15;
	mov.b32 	%r1106, 0;
	mov.b64 	%rd1326, 0;
	@%p68 bra 	$L__BB3_52;
	and.b64  	%rd1326, %rd20, 2147483632;
	mov.b32 	%r1106, 0;
	mov.b64 	%rd1325, 0;
$L__BB3_51:
	.pragma "nounroll";
	add.s64 	%rd551, %rd6, %rd1325;
	ld.local.u8 	%r424, [%rd551];
	add.s32 	%r425, %r1106, %r424;
	ld.local.u8 	%r426, [%rd551+1];
	add.s32 	%r427, %r425, %r426;
	ld.local.u8 	%r428, [%rd551+2];
	add.s32 	%r429, %r427, %r428;
	ld.local.u8 	%r430, [%rd551+3];
	add.s32 	%r431, %r429, %r430;
	ld.local.u8 	%r432, [%rd551+4];
	add.s32 	%r433, %r431, %r432;
	ld.local.u8 	%r434, [%rd551+5];
	add.s32 	%r435, %r433, %r434;
	ld.local.u8 	%r436, [%rd551+6];
	add.s32 	%r437, %r435, %r436;
	ld.local.u8 	%r438, [%rd551+7];
	add.s32 	%r439, %r437, %r438;
	ld.local.u8 	%r440, [%rd551+8];
	add.s32 	%r441, %r439, %r440;
	ld.local.u8 	%r442, [%rd551+9];
	add.s32 	%r443, %r441, %r442;
	ld.local.u8 	%r444, [%rd551+10];
	add.s32 	%r445, %r443, %r444;
	ld.local.u8 	%r446, [%rd551+11];
	add.s32 	%r447, %r445, %r446;
	ld.local.u8 	%r448, [%rd551+12];
	add.s32 	%r449, %r447, %r448;
	ld.local.u8 	%r450, [%rd551+13];
	add.s32 	%r451, %r449, %r450;
	ld.local.u8 	%r452, [%rd551+14];
	add.s32 	%r453, %r451, %r452;
	ld.local.u8 	%r454, [%rd551+15];
	add.s32 	%r1106, %r453, %r454;
	add.s64 	%rd1325, %rd1325, 16;
	setp.ne.s64 	%p69, %rd1325, %rd1326;
	@%p69 bra 	$L__BB3_51;
$L__BB3_52:
	setp.eq.s64 	%p70, %rd21, 0;
	@%p70 bra 	$L__BB3_61;
	and.b64  	%rd65, %rd20, 7;
	setp.lt.u64 	%p71, %rd21, 8;
	@%p71 bra 	$L__BB3_55;
	add.s64 	%rd552, %rd6, %rd1326;
	ld.local.u8 	%r456, [%rd552];
	add.s32 	%r457, %r1106, %r456;
	ld.local.u8 	%r458, [%rd552+1];
	add.s32 	%r459, %r457, %r458;
	ld.local.u8 	%r460, [%rd552+2];
	add.s32 	%r461, %r459, %r460;
	ld.local.u8 	%r462, [%rd552+3];
	add.s32 	%r463, %r461, %r462;
	ld.local.u8 	%r464, [%rd552+4];
	add.s32 	%r465, %r463, %r464;
	ld.local.u8 	%r466, [%rd552+5];
	add.s32 	%r467, %r465, %r466;
	ld.local.u8 	%r468, [%rd552+6];
	add.s32 	%r469, %r467, %r468;
	ld.local.u8 	%r470, [%rd552+7];
	add.s32 	%r1106, %r469, %r470;
	add.s64 	%rd1326, %rd1326, 8;
$L__BB3_55:
	setp.eq.s64 	%p72, %rd65, 0;
	@%p72 bra 	$L__BB3_61;
	and.b64  	%rd68, %rd20, 3;
	setp.lt.u64 	%p73, %rd65, 4;
	@%p73 bra 	$L__BB3_58;
	add.s64 	%rd553, %rd6, %rd1326;
	ld.local.u8 	%r472, [%rd553];
	add.s32 	%r473, %r1106, %r472;
	ld.local.u8 	%r474, [%rd553+1];
	add.s32 	%r475, %r473, %r474;
	ld.local.u8 	%r476, [%rd553+2];
	add.s32 	%r477, %r475, %r476;
	ld.local.u8 	%r478, [%rd553+3];
	add.s32 	%r1106, %r477, %r478;
	add.s64 	%rd1326, %rd1326, 4;
$L__BB3_58:
	setp.eq.s64 	%p74, %rd68, 0;
	@%p74 bra 	$L__BB3_61;
	mov.b64 	%rd1330, 0;
$L__BB3_60:
	.pragma "nounroll";
	add.s64 	%rd555, %rd6, %rd1326;
	ld.local.u8 	%r479, [%rd555];
	add.s32 	%r1106, %r1106, %r479;
	add.s64 	%rd1326, %rd1326, 1;
	add.s64 	%rd1330, %rd1330, 1;
	setp.ne.s64 	%p75, %rd1330, %rd68;
	@%p75 bra 	$L__BB3_60;
$L__BB3_61:
	setp.lt.u32 	%p76, %r6, 15;
	and.b32  	%r36, %r1106, 1;
	mov.b64 	%rd1333, 0;
	@%p76 bra 	$L__BB3_64;
	and.b64  	%rd1333, %rd20, 2147483632;
	mov.b64 	%rd1331, 0;
$L__BB3_63:
	.pragma "nounroll";
	add.s64 	%rd558, %rd7, %rd1331;
	mov.b16 	%rs58, 0;
	st.local.u8 	[%rd558], %rs58;
	shl.b64 	%rd559, %rd1331, 3;
	add.s64 	%rd560, %rd18, %rd559;
	ld.local.f64 	%fd397, [%rd560];
	abs.f64 	%fd398, %fd397;
	add.s64 	%rd561, %rd1452, %rd559;
	st.local.f64 	[%rd561], %fd398;
	st.local.u8 	[%rd558+1], %rs58;
	ld.local.f64 	%fd399, [%rd560+8];
	abs.f64 	%fd400, %fd399;
	st.local.f64 	[%rd561+8], %fd400;
	st.local.u8 	[%rd558+2], %rs58;
	ld.local.f64 	%fd401, [%rd560+16];
	abs.f64 	%fd402, %fd401;
	st.local.f64 	[%rd561+16], %fd402;
	st.local.u8 	[%rd558+3], %rs58;
	ld.local.f64 	%fd403, [%rd560+24];
	abs.f64 	%fd404, %fd403;
	st.local.f64 	[%rd561+24], %fd404;
	st.local.u8 	[%rd558+4], %rs58;
	ld.local.f64 	%fd405, [%rd560+32];
	abs.f64 	%fd406, %fd405;
	st.local.f64 	[%rd561+32], %fd406;
	st.local.u8 	[%rd558+5], %rs58;
	ld.local.f64 	%fd407, [%rd560+40];
	abs.f64 	%fd408, %fd407;
	st.local.f64 	[%rd561+40], %fd408;
	st.local.u8 	[%rd558+6], %rs58;
	ld.local.f64 	%fd409, [%rd560+48];
	abs.f64 	%fd410, %fd409;
	st.local.f64 	[%rd561+48], %fd410;
	st.local.u8 	[%rd558+7], %rs58;
	ld.local.f64 	%fd411, [%rd560+56];
	abs.f64 	%fd412, %fd411;
	st.local.f64 	[%rd561+56], %fd412;
	st.local.u8 	[%rd558+8], %rs58;
	ld.local.f64 	%fd413, [%rd560+64];
	abs.f64 	%fd414, %fd413;
	st.local.f64 	[%rd561+64], %fd414;
	st.local.u8 	[%rd558+9], %rs58;
	ld.local.f64 	%fd415, [%rd560+72];
	abs.f64 	%fd416, %fd415;
	st.local.f64 	[%rd561+72], %fd416;
	st.local.u8 	[%rd558+10], %rs58;
	ld.local.f64 	%fd417, [%rd560+80];
	abs.f64 	%fd418, %fd417;
	st.local.f64 	[%rd561+80], %fd418;
	st.local.u8 	[%rd558+11], %rs58;
	ld.local.f64 	%fd419, [%rd560+88];
	abs.f64 	%fd420, %fd419;
	st.local.f64 	[%rd561+88], %fd420;
	st.local.u8 	[%rd558+12], %rs58;
	ld.local.f64 	%fd421, [%rd560+96];
	abs.f64 	%fd422, %fd421;
	st.local.f64 	[%rd561+96], %fd422;
	st.local.u8 	[%rd558+13], %rs58;
	ld.local.f64 	%fd423, [%rd560+104];
	abs.f64 	%fd424, %fd423;
	st.local.f64 	[%rd561+104], %fd424;
	st.local.u8 	[%rd558+14], %rs58;
	ld.local.f64 	%fd425, [%rd560+112];
	abs.f64 	%fd426, %fd425;
	st.local.f64 	[%rd561+112], %fd426;
	st.local.u8 	[%rd558+15], %rs58;
	ld.local.f64 	%fd427, [%rd560+120];
	abs.f64 	%fd428, %fd427;
	st.local.f64 	[%rd561+120], %fd428;
	add.s64 	%rd1331, %rd1331, 16;
	setp.ne.s64 	%p77, %rd1331, %rd1333;
	@%p77 bra 	$L__BB3_63;
$L__BB3_64:
	setp.eq.s64 	%p78, %rd21, 0;
	@%p78 bra 	$L__BB3_73;
	and.b64  	%rd79, %rd20, 7;
	setp.lt.u64 	%p79, %rd21, 8;
	@%p79 bra 	$L__BB3_67;
	add.s64 	%rd562, %rd7, %rd1333;
	mov.b16 	%rs59, 0;
	st.local.u8 	[%rd562], %rs59;
	shl.b64 	%rd563, %rd1333, 3;
	add.s64 	%rd564, %rd18, %rd563;
	ld.local.f64 	%fd429, [%rd564];
	abs.f64 	%fd430, %fd429;
	add.s64 	%rd565, %rd1452, %rd563;
	st.local.f64 	[%rd565], %fd430;
	st.local.u8 	[%rd562+1], %rs59;
	ld.local.f64 	%fd431, [%rd564+8];
	abs.f64 	%fd432, %fd431;
	st.local.f64 	[%rd565+8], %fd432;
	st.local.u8 	[%rd562+2], %rs59;
	ld.local.f64 	%fd433, [%rd564+16];
	abs.f64 	%fd434, %fd433;
	st.local.f64 	[%rd565+16], %fd434;
	st.local.u8 	[%rd562+3], %rs59;
	ld.local.f64 	%fd435, [%rd564+24];
	abs.f64 	%fd436, %fd435;
	st.local.f64 	[%rd565+24], %fd436;
	st.local.u8 	[%rd562+4], %rs59;
	ld.local.f64 	%fd437, [%rd564+32];
	abs.f64 	%fd438, %fd437;
	st.local.f64 	[%rd565+32], %fd438;
	st.local.u8 	[%rd562+5], %rs59;
	ld.local.f64 	%fd439, [%rd564+40];
	abs.f64 	%fd440, %fd439;
	st.local.f64 	[%rd565+40], %fd440;
	st.local.u8 	[%rd562+6], %rs59;
	ld.local.f64 	%fd441, [%rd564+48];
	abs.f64 	%fd442, %fd441;
	st.local.f64 	[%rd565+48], %fd442;
	st.local.u8 	[%rd562+7], %rs59;
	ld.local.f64 	%fd443, [%rd564+56];
	abs.f64 	%fd444, %fd443;
	st.local.f64 	[%rd565+56], %fd444;
	add.s64 	%rd1333, %rd1333, 8;
$L__BB3_67:
	setp.eq.s64 	%p80, %rd79, 0;
	@%p80 bra 	$L__BB3_73;
	and.b64  	%rd82, %rd20, 3;
	setp.lt.u64 	%p81, %rd79, 4;
	@%p81 bra 	$L__BB3_70;
	add.s64 	%rd566, %rd7, %rd1333;
	mov.b16 	%rs60, 0;
	st.local.u8 	[%rd566], %rs60;
	shl.b64 	%rd567, %rd1333, 3;
	add.s64 	%rd568, %rd18, %rd567;
	ld.local.f64 	%fd445, [%rd568];
	abs.f64 	%fd446, %fd445;
	add.s64 	%rd569, %rd1452, %rd567;
	st.local.f64 	[%rd569], %fd446;
	st.local.u8 	[%rd566+1], %rs60;
	ld.local.f64 	%fd447, [%rd568+8];
	abs.f64 	%fd448, %fd447;
	st.local.f64 	[%rd569+8], %fd448;
	st.local.u8 	[%rd566+2], %rs60;
	ld.local.f64 	%fd449, [%rd568+16];
	abs.f64 	%fd450, %fd449;
	st.local.f64 	[%rd569+16], %fd450;
	st.local.u8 	[%rd566+3], %rs60;
	ld.local.f64 	%fd451, [%rd568+24];
	abs.f64 	%fd452, %fd451;
	st.local.f64 	[%rd569+24], %fd452;
	add.s64 	%rd1333, %rd1333, 4;
$L__BB3_70:
	setp.eq.s64 	%p82, %rd82, 0;
	@%p82 bra 	$L__BB3_73;
	mov.b64 	%rd1336, 0;
$L__BB3_72:
	.pragma "nounroll";
	add.s64 	%rd571, %rd7, %rd1333;
	mov.b16 	%rs61, 0;
	st.local.u8 	[%rd571], %rs61;
	shl.b64 	%rd572, %rd1333, 3;
	add.s64 	%rd573, %rd18, %rd572;
	ld.local.f64 	%fd453, [%rd573];
	abs.f64 	%fd454, %fd453;
	add.s64 	%rd574, %rd1452, %rd572;
	st.local.f64 	[%rd574], %fd454;
	add.s64 	%rd1333, %rd1333, 1;
	add.s64 	%rd1336, %rd1336, 1;
	setp.ne.s64 	%p83, %rd1336, %rd82;
	@%p83 bra 	$L__BB3_72;
$L__BB3_73:
	setp.ne.s32 	%p84, %r406, 1;
	mov.f64 	%fd1925, 0d3FF0000000000000;
	@%p84 bra 	$L__BB3_89;
	setp.eq.s32 	%p85, %r403, 1;
	mov.f64 	%fd1872, 0d3FF0000000000000;
	mov.b64 	%rd1338, 0;
	@%p85 bra 	$L__BB3_83;
	and.b64  	%rd1338, %rd20, 2147483646;
	mov.f64 	%fd1872, 0d3FF0000000000000;
	mov.b64 	%rd1337, 0;
$L__BB3_76:
	shl.b64 	%rd577, %rd1337, 3;
	add.s64 	%rd91, %rd1452, %rd577;
	ld.local.f64 	%fd2, [%rd91];
	neg.f64 	%fd459, %fd2;
	fma.rn.f64 	%fd460, %fd2, 0dBFF71547652B82FE, 0d4338000000000000;
	{
	.reg .b32 %temp; 
	mov.b64 	{%r37, %temp}, %fd460;
	}
	mov.f64 	%fd461, 0dC338000000000000;
	add.rn.f64 	%fd462, %fd460, %fd461;
	fma.rn.f64 	%fd463, %fd462, 0dBFE62E42FEFA39EF, %fd459;
	fma.rn.f64 	%fd464, %fd462, 0dBC7ABC9E3B39803F, %fd463;
	fma.rn.f64 	%fd465, %fd464, 0d3E5ADE1569CE2BDF, 0d3E928AF3FCA213EA;
	fma.rn.f64 	%fd466, %fd465, %fd464, 0d3EC71DEE62401315;
	fma.rn.f64 	%fd467, %fd466, %fd464, 0d3EFA01997C89EB71;
	fma.rn.f64 	%fd468, %fd467, %fd464, 0d3F2A01A014761F65;
	fma.rn.f64 	%fd469, %fd468, %fd464, 0d3F56C16C1852B7AF;
	fma.rn.f64 	%fd470, %fd469, %fd464, 0d3F81111111122322;
	fma.rn.f64 	%fd471, %fd470, %fd464, 0d3FA55555555502A1;
	fma.rn.f64 	%fd472, %fd471, %fd464, 0d3FC5555555555511;
	fma.rn.f64 	%fd473, %fd472, %fd464, 0d3FE000000000000B;
	fma.rn.f64 	%fd474, %fd473, %fd464, 0d3FF0000000000000;
	fma.rn.f64 	%fd475, %fd474, %fd464, 0d3FF0000000000000;
	{
	.reg .b32 %temp; 
	mov.b64 	{%r38, %temp}, %fd475;
	}
	{
	.reg .b32 %temp; 
	mov.b64 	{%temp, %r39}, %fd475;
	}
	shl.b32 	%r480, %r37, 20;
	add.s32 	%r481, %r480, %r39;
	mov.b64 	%fd1870, {%r38, %r481};
	{
	.reg .b32 %temp; 
	mov.b64 	{%temp, %r482}, %fd459;
	}
	mov.b32 	%f28, %r482;
	abs.f32 	%f1, %f28;
	setp.lt.f32 	%p86, %f1, 0f4086232B;
	@%p86 bra 	$L__BB3_79;
	setp.gt.f64 	%p87, %fd2, 0d0000000000000000;
	mov.f64 	%fd476, 0d7FF0000000000000;
	sub.f64 	%fd477, %fd476, %fd2;
	selp.f64 	%fd1870, 0d0000000000000000, %fd477, %p87;
	setp.geu.f32 	%p88, %f1, 0f40874800;
	@%p88 bra 	$L__BB3_79;
	shr.u32 	%r483, %r37, 31;
	add.s32 	%r484, %r37, %r483;
	shr.s32 	%r485, %r484, 1;
	shl.b32 	%r486, %r485, 20;
	add.s32 	%r487, %r39, %r486;
	mov.b64 	%fd478, {%r38, %r487};
	sub.s32 	%r488, %r37, %r485;
	shl.b32 	%r489, %r488, 20;
	add.s32 	%r490, %r489, 1072693248;
	mov.b32 	%r491, 0;
	mov.b64 	%fd479, {%r491, %r490};
	mul.f64 	%fd1870, %fd479, %fd478;
$L__BB3_79:
	add.f64 	%fd480, %fd1870, %fd1870;
	add.f64 	%fd481, %fd1870, 0d3FF0000000000000;
	div.rn.f64 	%fd482, %fd480, %fd481;
	mov.f64 	%fd483, 0d3FF0000000000000;
	sub.f64 	%fd484, %fd483, %fd482;
	mul.f64 	%fd7, %fd1872, %fd484;
	ld.local.f64 	%fd8, [%rd91+8];
	neg.f64 	%fd485, %fd8;
	fma.rn.f64 	%fd486, %fd8, 0dBFF71547652B82FE, 0d4338000000000000;
	{
	.reg .b32 %temp; 
	mov.b64 	{%r40, %temp}, %fd486;
	}
	mov.f64 	%fd487, 0dC338000000000000;
	add.rn.f64 	%fd488, %fd486, %fd487;
	fma.rn.f64 	%fd489, %fd488, 0dBFE62E42FEFA39EF, %fd485;
	fma.rn.f64 	%fd490, %fd488, 0dBC7ABC9E3B39803F, %fd489;
	fma.rn.f64 	%fd491, %fd490, 0d3E5ADE1569CE2BDF, 0d3E928AF3FCA213EA;
	fma.rn.f64 	%fd492, %fd491, %fd490, 0d3EC71DEE62401315;
	fma.rn.f64 	%fd493, %fd492, %fd490, 0d3EFA01997C89EB71;
	fma.rn.f64 	%fd494, %fd493, %fd490, 0d3F2A01A014761F65;
	fma.rn.f64 	%fd495, %fd494, %fd490, 0d3F56C16C1852B7AF;
	fma.rn.f64 	%fd496, %fd495, %fd490, 0d3F81111111122322;
	fma.rn.f64 	%fd497, %fd496, %fd490, 0d3FA55555555502A1;
	fma.rn.f64 	%fd498, %fd497, %fd490, 0d3FC5555555555511;
	fma.rn.f64 	%fd499, %fd498, %fd490, 0d3FE000000000000B;
	fma.rn.f64 	%fd500, %fd499, %fd490, 0d3FF0000000000000;
	fma.rn.f64 	%fd501, %fd500, %fd490, 0d3FF0000000000000;
	{
	.reg .b32 %temp; 
	mov.b64 	{%r41, %temp}, %fd501;
	}
	{
	.reg .b32 %temp; 
	mov.b64 	{%temp, %r42}, %fd501;
	}
	shl.b32 	%r492, %r40, 20;
	add.s32 	%r493, %r492, %r42;
	mov.b64 	%fd1871, {%r41, %r493};
	{
	.reg .b32 %temp; 
	mov.b64 	{%temp, %r494}, %fd485;
	}
	mov.b32 	%f29, %r494;
	abs.f32 	%f2, %f29;
	setp.lt.f32 	%p89, %f2, 0f4086232B;
	@%p89 bra 	$L__BB3_82;
	setp.gt.f64 	%p90, %fd8, 0d0000000000000000;
	mov.f64 	%fd502, 0d7FF0000000000000;
	sub.f64 	%fd503, %fd502, %fd8;
	selp.f64 	%fd1871, 0d0000000000000000, %fd503, %p90;
	setp.geu.f32 	%p91, %f2, 0f40874800;
	@%p91 bra 	$L__BB3_82;
	shr.u32 	%r495, %r40, 31;
	add.s32 	%r496, %r40, %r495;
	shr.s32 	%r497, %r496, 1;
	shl.b32 	%r498, %r497, 20;
	add.s32 	%r499, %r42, %r498;
	mov.b64 	%fd504, {%r41, %r499};
	sub.s32 	%r500, %r40, %r497;
	shl.b32 	%r501, %r500, 20;
	add.s32 	%r502, %r501, 1072693248;
	mov.b32 	%r503, 0;
	mov.b64 	%fd505, {%r503, %r502};
	mul.f64 	%fd1871, %fd505, %fd504;
$L__BB3_82:
	add.f64 	%fd506, %fd1871, %fd1871;
	add.f64 	%fd507, %fd1871, 0d3FF0000000000000;
	div.rn.f64 	%fd508, %fd506, %fd507;
	mov.f64 	%fd509, 0d3FF0000000000000;
	sub.f64 	%fd510, %fd509, %fd508;
	mul.f64 	%fd1872, %fd7, %fd510;
	add.s64 	%rd1337, %rd1337, 2;
	setp.ne.s64 	%p92, %rd1337, %rd1338;
	@%p92 bra 	$L__BB3_76;
$L__BB3_83:
	and.b64  	%rd578, %rd20, 1;
	setp.eq.b64 	%p93, %rd578, 1;
	not.pred 	%p94, %p93;
	@%p94 bra 	$L__BB3_88;
	shl.b64 	%rd579, %rd1338, 3;
	add.s64 	%rd580, %rd1452, %rd579;
	ld.local.f64 	%fd16, [%rd580];
	neg.f64 	%fd511, %fd16;
	fma.rn.f64 	%fd512, %fd16, 0dBFF71547652B82FE, 0d4338000000000000;
	{
	.reg .b32 %temp; 
	mov.b64 	{%r43, %temp}, %fd512;
	}
	mov.f64 	%fd513, 0dC338000000000000;
	add.rn.f64 	%fd514, %fd512, %fd513;
	fma.rn.f64 	%fd515, %fd514, 0dBFE62E42FEFA39EF, %fd511;
	fma.rn.f64 	%fd516, %fd514, 0dBC7ABC9E3B39803F, %fd515;
	fma.rn.f64 	%fd517, %fd516, 0d3E5ADE1569CE2BDF, 0d3E928AF3FCA213EA;
	fma.rn.f64 	%fd518, %fd517, %fd516, 0d3EC71DEE62401315;
	fma.rn.f64 	%fd519, %fd518, %fd516, 0d3EFA01997C89EB71;
	fma.rn.f64 	%fd520, %fd519, %fd516, 0d3F2A01A014761F65;
	fma.rn.f64 	%fd521, %fd520, %fd516, 0d3F56C16C1852B7AF;
	fma.rn.f64 	%fd522, %fd521, %fd516, 0d3F81111111122322;
	fma.rn.f64 	%fd523, %fd522, %fd516, 0d3FA55555555502A1;
	fma.rn.f64 	%fd524, %fd523, %fd516, 0d3FC5555555555511;
	fma.rn.f64 	%fd525, %fd524, %fd516, 0d3FE000000000000B;
	fma.rn.f64 	%fd526, %fd525, %fd516, 0d3FF0000000000000;
	fma.rn.f64 	%fd527, %fd526, %fd516, 0d3FF0000000000000;
	{
	.reg .b32 %temp; 
	mov.b64 	{%r44, %temp}, %fd527;
	}
	{
	.reg .b32 %temp; 
	mov.b64 	{%temp, %r45}, %fd527;
	}
	shl.b32 	%r504, %r43, 20;
	add.s32 	%r505, %r504, %r45;
	mov.b64 	%fd1874, {%r44, %r505};
	{
	.reg .b32 %temp; 
	mov.b64 	{%temp, %r506}, %fd511;
	}
	mov.b32 	%f30, %r506;
	abs.f32 	%f3, %f30;
	setp.lt.f32 	%p95, %f3, 0f4086232B;
	@%p95 bra 	$L__BB3_87;
	setp.gt.f64 	%p96, %fd16, 0d0000000000000000;
	mov.f64 	%fd528, 0d7FF0000000000000;
	sub.f64 	%fd529, %fd528, %fd16;
	selp.f64 	%fd1874, 0d0000000000000000, %fd529, %p96;
	setp.geu.f32 	%p97, %f3, 0f40874800;
	@%p97 bra 	$L__BB3_87;
	shr.u32 	%r507, %r43, 31;
	add.s32 	%r508, %r43, %r507;
	shr.s32 	%r509, %r508, 1;
	shl.b32 	%r510, %r509, 20;
	add.s32 	%r511, %r45, %r510;
	mov.b64 	%fd530, {%r44, %r511};
	sub.s32 	%r512, %r43, %r509;
	shl.b32 	%r513, %r512, 20;
	add.s32 	%r514, %r513, 1072693248;
	mov.b32 	%r515, 0;
	mov.b64 	%fd531, {%r515, %r514};
	mul.f64 	%fd1874, %fd531, %fd530;
$L__BB3_87:
	add.f64 	%fd532, %fd1874, %fd1874;
	add.f64 	%fd533, %fd1874, 0d3FF0000000000000;
	div.rn.f64 	%fd534, %fd532, %fd533;
	mov.f64 	%fd535, 0d3FF0000000000000;
	sub.f64 	%fd536, %fd535, %fd534;
	mul.f64 	%fd1872, %fd1872, %fd536;
$L__BB3_88:
	add.f64 	%fd537, %fd1872, 0d3FF0000000000000;
	mul.f64 	%fd538, %fd537, 0d3FE0000000000000;
	setp.eq.s32 	%p98, %r36, 0;
	mov.f64 	%fd539, 0d3FF0000000000000;
	sub.f64 	%fd540, %fd539, %fd538;
	selp.f64 	%fd1925, %fd538, %fd540, %p98;
$L__BB3_89:
	mov.b32 	%r516, 1127219200;
	mov.b32 	%r517, -2147483648;
	mov.b64 	%fd25, {%r517, %r516};
	mov.f64 	%fd1877, 0d0000000000000000;
	mov.b64 	%rd1339, 0;
$L__BB3_90:
	shl.b64 	%rd582, %rd1339, 3;
	add.s64 	%rd583, %rd1452, %rd582;
	ld.local.f64 	%fd27, [%rd583];
	neg.f64 	%fd28, %fd27;
	setp.lt.f64 	%p99, %fd27, 0dC03E000000000000;
	mov.f64 	%fd1881, %fd28;
	@%p99 bra 	$L__BB3_102;
	setp.gt.f64 	%p100, %fd27, 0d403E000000000000;
	mov.f64 	%fd1881, 0d0000000000000000;
	@%p100 bra 	$L__BB3_102;
	fma.rn.f64 	%fd543, %fd28, 0d3FF71547652B82FE, 0d4338000000000000;
	{
	.reg .b32 %temp; 
	mov.b64 	{%r46, %temp}, %fd543;
	}
	mov.f64 	%fd544, 0dC338000000000000;
	add.rn.f64 	%fd545, %fd543, %fd544;
	fma.rn.f64 	%fd546, %fd545, 0dBFE62E42FEFA39EF, %fd28;
	fma.rn.f64 	%fd547, %fd545, 0dBC7ABC9E3B39803F, %fd546;
	fma.rn.f64 	%fd548, %fd547, 0d3E5ADE1569CE2BDF, 0d3E928AF3FCA213EA;
	fma.rn.f64 	%fd549, %fd548, %fd547, 0d3EC71DEE62401315;
	fma.rn.f64 	%fd550, %fd549, %fd547, 0d3EFA01997C89EB71;
	fma.rn.f64 	%fd551, %fd550, %fd547, 0d3F2A01A014761F65;
	fma.rn.f64 	%fd552, %fd551, %fd547, 0d3F56C16C1852B7AF;
	fma.rn.f64 	%fd553, %fd552, %fd547, 0d3F81111111122322;
	fma.rn.f64 	%fd554, %fd553, %fd547, 0d3FA55555555502A1;
	fma.rn.f64 	%fd555, %fd554, %fd547, 0d3FC5555555555511;
	fma.rn.f64 	%fd556, %fd555, %fd547, 0d3FE000000000000B;
	fma.rn.f64 	%fd557, %fd556, %fd547, 0d3FF0000000000000;
	fma.rn.f64 	%fd558, %fd557, %fd547, 0d3FF0000000000000;
	{
	.reg .b32 %temp; 
	mov.b64 	{%r47, %temp}, %fd558;
	}
	{
	.reg .b32 %temp; 
	mov.b64 	{%temp, %r48}, %fd558;
	}
	shl.b32 	%r518, %r46, 20;
	add.s32 	%r519, %r518, %r48;
	mov.b64 	%fd1878, {%r47, %r519};
	{
	.reg .b32 %temp; 
	mov.b64 	{%temp, %r520}, %fd28;
	}
	mov.b32 	%f31, %r520;
	abs.f32 	%f4, %f31;
	setp.lt.f32 	%p101, %f4, 0f4086232B;
	@%p101 bra 	$L__BB3_95;
	setp.gt.f64 	%p102, %fd27, 0d0000000000000000;
	mov.f64 	%fd559, 0d7FF0000000000000;
	sub.f64 	%fd560, %fd559, %fd27;
	selp.f64 	%fd1878, 0d0000000000000000, %fd560, %p102;
	setp.geu.f32 	%p103, %f4, 0f40874800;
	@%p103 bra 	$L__BB3_95;
	shr.u32 	%r521, %r46, 31;
	add.s32 	%r522, %r46, %r521;
	shr.s32 	%r523, %r522, 1;
	shl.b32 	%r524, %r523, 20;
	add.s32 	%r525, %r48, %r524;
	mov.b64 	%fd561, {%r47, %r525};
	sub.s32 	%r526, %r46, %r523;
	shl.b32 	%r527, %r526, 20;
	add.s32 	%r528, %r527, 1072693248;
	mov.b32 	%r529, 0;
	mov.b64 	%fd562, {%r529, %r528};
	mul.f64 	%fd1878, %fd562, %fd561;
$L__BB3_95:
	add.f64 	%fd1879, %fd1878, 0d3FF0000000000000;
	{
	.reg .b32 %temp; 
	mov.b64 	{%temp, %r1107}, %fd1879;
	}
	{
	.reg .b32 %temp; 
	mov.b64 	{%r1108, %temp}, %fd1879;
	}
	setp.gt.s32 	%p104, %r1107, 1048575;
	mov.b32 	%r1109, -1023;
	@%p104 bra 	$L__BB3_97;
	mul.f64 	%fd1879, %fd1879, 0d4350000000000000;
	{
	.reg .b32 %temp; 
	mov.b64 	{%temp, %r1107}, %fd1879;
	}
	{
	.reg .b32 %temp; 
	mov.b64 	{%r1108, %temp}, %fd1879;
	}
	mov.b32 	%r1109, -1077;
$L__BB3_97:
	add.s32 	%r532, %r1107, -1;
	setp.gt.u32 	%p105, %r532, 2146435070;
	@%p105 bra 	$L__BB3_101;
	shr.u32 	%r535, %r1107, 20;
	add.s32 	%r1110, %r1109, %r535;
	and.b32  	%r536, %r1107, 1048575;
	or.b32  	%r537, %r536, 1072693248;
	mov.b64 	%fd1880, {%r1108, %r537};
	setp.lt.u32 	%p107, %r537, 1073127583;
	@%p107 bra 	$L__BB3_100;
	{
	.reg .b32 %temp; 
	mov.b64 	{%r538, %temp}, %fd1880;
	}
	{
	.reg .b32 %temp; 
	mov.b64 	{%temp, %r539}, %fd1880;
	}
	add.s32 	%r540, %r539, -1048576;
	mov.b64 	%fd1880, {%r538, %r540};
	add.s32 	%r1110, %r1110, 1;
$L__BB3_100:
	add.f64 	%fd564, %fd1880, 0dBFF0000000000000;
	add.f64 	%fd565, %fd1880, 0d3FF0000000000000;
	rcp.approx.ftz.f64 	%fd566, %fd565;
	neg.f64 	%fd567, %fd565;
	fma.rn.f64 	%fd568, %fd567, %fd566, 0d3FF0000000000000;
	fma.rn.f64 	%fd569, %fd568, %fd568, %fd568;
	fma.rn.f64 	%fd570, %fd569, %fd566, %fd566;
	mul.f64 	%fd571, %fd564, %fd570;
	fma.rn.f64 	%fd572, %fd564, %fd570, %fd571;
	mul.f64 	%fd573, %fd572, %fd572;
	fma.rn.f64 	%fd574, %fd573, 0d3EB1380B3AE80F1E, 0d3ED0EE258B7A8B04;
	fma.rn.f64 	%fd575, %fd574, %fd573, 0d3EF3B2669F02676F;
	fma.rn.f64 	%fd576, %fd575, %fd573, 0d3F1745CBA9AB0956;
	fma.rn.f64 	%fd577, %fd576, %fd573, 0d3F3C71C72D1B5154;
	fma.rn.f64 	%fd578, %fd577, %fd573, 0d3F624924923BE72D;
	fma.rn.f64 	%fd579, %fd578, %fd573, 0d3F8999999999A3C4;
	fma.rn.f64 	%fd580, %fd579, %fd573, 0d3FB5555555555554;
	sub.f64 	%fd581, %fd564, %fd572;
	add.f64 	%fd582, %fd581, %fd581;
	neg.f64 	%fd583, %fd572;
	fma.rn.f64 	%fd584, %fd583, %fd564, %fd582;
	mul.f64 	%fd585, %fd570, %fd584;
	mul.f64 	%fd586, %fd573, %fd580;
	fma.rn.f64 	%fd587, %fd586, %fd572, %fd585;
	xor.b32  	%r541, %r1110, -2147483648;
	mov.b32 	%r542, 1127219200;
	mov.b64 	%fd588, {%r541, %r542};
	sub.f64 	%fd589, %fd588, %fd25;
	fma.rn.f64 	%fd590, %fd589, 0d3FE62E42FEFA39EF, %fd572;
	fma.rn.f64 	%fd591, %fd589, 0dBFE62E42FEFA39EF, %fd590;
	sub.f64 	%fd592, %fd591, %fd572;
	sub.f64 	%fd593, %fd587, %fd592;
	fma.rn.f64 	%fd594, %fd589, 0d3C7ABC9E3B39803F, %fd593;
	add.f64 	%fd1881, %fd590, %fd594;
	bra.uni 	$L__BB3_102;
$L__BB3_101:
	fma.rn.f64 	%fd563, %fd1879, 0d7FF0000000000000, 0d7FF0000000000000;
	{
	.reg .b32 %temp; 
	mov.b64 	{%temp, %r533}, %fd1879;
	}
	and.b32  	%r534, %r533, 2147483647;
	setp.eq.s32 	%p106, %r534, 0;
	selp.f64 	%fd1881, 0dFFF0000000000000, %fd563, %p106;
$L__BB3_102:
	add.f64 	%fd1877, %fd1877, %fd1881;
	add.s64 	%rd1339, %rd1339, 1;
	setp.ne.s64 	%p108, %rd1339, %rd20;
	@%p108 bra 	$L__BB3_90;
	setp.lt.u32 	%p109, %r403, 2;
	@%p109 bra 	$L__BB3_109;
	mov.b64 	%rd1340, 1;
$L__BB3_105:
	shl.b64 	%rd585, %rd1340, 3;
	add.s64 	%rd586, %rd1452, %rd585;
	ld.local.f64 	%fd43, [%rd586];
	add.s64 	%rd587, %rd5, %rd585;
	ld.local.u64 	%rd97, [%rd587];
	cvt.u32.u64 	%r1112, %rd1340;
$L__BB3_106:
	add.s32 	%r61, %r1112, -1;
	mul.wide.u32 	%rd588, %r61, 8;
	add.s64 	%rd98, %rd1452, %rd588;
	ld.local.f64 	%fd44, [%rd98];
	setp.leu.f64 	%p110, %fd44, %fd43;
	@%p110 bra 	$L__BB3_108;
	st.local.f64 	[%rd98+8], %fd44;
	add.s64 	%rd590, %rd5, %rd588;
	ld.local.u64 	%rd591, [%rd590];
	st.local.u64 	[%rd590+8], %rd591;
	setp.gt.s32 	%p111, %r1112, 1;
	mov.u32 	%r1112, %r61;
	@%p111 bra 	$L__BB3_106;
$L__BB3_108:
	mul.wide.s32 	%rd592, %r1112, 8;
	add.s64 	%rd593, %rd1452, %rd592;
	st.local.f64 	[%rd593], %fd43;
	add.s64 	%rd594, %rd5, %rd592;
	st.local.u64 	[%rd594], %rd97;
	add.s64 	%rd1340, %rd1340, 1;
	setp.ne.s64 	%p112, %rd1340, %rd20;
	@%p112 bra 	$L__BB3_105;
$L__BB3_109:
	cvt.rn.f64.u32 	%fd45, %r403;
	mul.f64 	%fd595, %fd45, 0d3FE0000000000000;
	mov.f64 	%fd596, 0d3FE0000000000000;
	add.rz.f64 	%fd597, %fd595, %fd596;
	cvt.rzi.f64.f64 	%fd46, %fd597;
	setp.leu.f64 	%p113, %fd46, 0d3FF0000000000000;
	mov.b32 	%r1113, 0;
	@%p113 bra 	$L__BB3_112;
	cvt.rzi.u64.f64 	%rd595, %fd46;
	shl.b64 	%rd596, %rd595, 3;
	add.s64 	%rd597, %rd1452, %rd596;
	ld.local.f64 	%fd598, [%rd597+-8];
	ld.local.f64 	%fd47, [%rd1452];
	sub.f64 	%fd599, %fd598, %fd47;
	add.f64 	%fd600, %fd46, 0dBFF0000000000000;
	div.rn.f64 	%fd48, %fd599, %fd600;
	setp.leu.f64 	%p114, %fd48, 0d3E112E0BE826D695;
	@%p114 bra 	$L__BB3_112;
	div.rn.f64 	%fd601, %fd47, %fd48;
	add.f64 	%fd602, %fd601, 0dBFF0000000000000;
	mov.f64 	%fd603, 0d3FE0000000000000;
	copysign.f64 	%fd604, %fd602, %fd603;
	add.rz.f64 	%fd605, %fd602, %fd604;
	cvt.rzi.f64.f64 	%fd606, %fd605;
	cvt.rzi.s32.f64 	%r545, %fd606;
	max.s32 	%r1113, %r545, 0;
$L__BB3_112:
	setp.lt.u32 	%p115, %r6, 15;
	mov.b64 	%rd1343, 0;
	@%p115 bra 	$L__BB3_115;
	and.b64  	%rd1343, %rd20, 2147483632;
	mov.b64 	%rd1341, 0;
$L__BB3_114:
	.pragma "nounroll";
	shl.b64 	%rd600, %rd1341, 3;
	add.s64 	%rd601, %rd5, %rd600;
	ld.local.u64 	%rd602, [%rd601];
	add.s64 	%rd603, %rd6, %rd602;
	ld.local.u8 	%rs62, [%rd603];
	add.s64 	%rd604, %rd7, %rd1341;
	ld.local.u8 	%rs63, [%rd604];
	xor.b16  	%rs64, %rs63, %rs62;
	add.s64 	%rd605, %rd8, %rd602;
	st.local.u8 	[%rd605], %rs64;
	ld.local.u64 	%rd606, [%rd601+8];
	add.s64 	%rd607, %rd6, %rd606;
	ld.local.u8 	%rs65, [%rd607];
	ld.local.u8 	%rs66, [%rd604+1];
	xor.b16  	%rs67, %rs66, %rs65;
	add.s64 	%rd608, %rd8, %rd606;
	st.local.u8 	[%rd608], %rs67;
	ld.local.u64 	%rd609, [%rd601+16];
	add.s64 	%rd610, %rd6, %rd609;
	ld.local.u8 	%rs68, [%rd610];
	ld.local.u8 	%rs69, [%rd604+2];
	xor.b16  	%rs70, %rs69, %rs68;
	add.s64 	%rd611, %rd8, %rd609;
	st.local.u8 	[%rd611], %rs70;
	ld.local.u64 	%rd612, [%rd601+24];
	add.s64 	%rd613, %rd6, %rd612;
	ld.local.u8 	%rs71, [%rd613];
	ld.local.u8 	%rs72, [%rd604+3];
	xor.b16  	%rs73, %rs72, %rs71;
	add.s64 	%rd614, %rd8, %rd612;
	st.local.u8 	[%rd614], %rs73;
	ld.local.u64 	%rd615, [%rd601+32];
	add.s64 	%rd616, %rd6, %rd615;
	ld.local.u8 	%rs74, [%rd616];
	ld.local.u8 	%rs75, [%rd604+4];
	xor.b16  	%rs76, %rs75, %rs74;
	add.s64 	%rd617, %rd8, %rd615;
	st.local.u8 	[%rd617], %rs76;
	ld.local.u64 	%rd618, [%rd601+40];
	add.s64 	%rd619, %rd6, %rd618;
	ld.local.u8 	%rs77, [%rd619];
	ld.local.u8 	%rs78, [%rd604+5];
	xor.b16  	%rs79, %rs78, %rs77;
	add.s64 	%rd620, %rd8, %rd618;
	st.local.u8 	[%rd620], %rs79;
	ld.local.u64 	%rd621, [%rd601+48];
	add.s64 	%rd622, %rd6, %rd621;
	ld.local.u8 	%rs80, [%rd622];
	ld.local.u8 	%rs81, [%rd604+6];
	xor.b16  	%rs82, %rs81, %rs80;
	add.s64 	%rd623, %rd8, %rd621;
	st.local.u8 	[%rd623], %rs82;
	ld.local.u64 	%rd624, [%rd601+56];
	add.s64 	%rd625, %rd6, %rd624;
	ld.local.u8 	%rs83, [%rd625];
	ld.local.u8 	%rs84, [%rd604+7];
	xor.b16  	%rs85, %rs84, %rs83;
	add.s64 	%rd626, %rd8, %rd624;
	st.local.u8 	[%rd626], %rs85;
	ld.local.u64 	%rd627, [%rd601+64];
	add.s64 	%rd628, %rd6, %rd627;
	ld.local.u8 	%rs86, [%rd628];
	ld.local.u8 	%rs87, [%rd604+8];
	xor.b16  	%rs88, %rs87, %rs86;
	add.s64 	%rd629, %rd8, %rd627;
	st.local.u8 	[%rd629], %rs88;
	ld.local.u64 	%rd630, [%rd601+72];
	add.s64 	%rd631, %rd6, %rd630;
	ld.local.u8 	%rs89, [%rd631];
	ld.local.u8 	%rs90, [%rd604+9];
	xor.b16  	%rs91, %rs90, %rs89;
	add.s64 	%rd632, %rd8, %rd630;
	st.local.u8 	[%rd632], %rs91;
	ld.local.u64 	%rd633, [%rd601+80];
	add.s64 	%rd634, %rd6, %rd633;
	ld.local.u8 	%rs92, [%rd634];
	ld.local.u8 	%rs93, [%rd604+10];
	xor.b16  	%rs94, %rs93, %rs92;
	add.s64 	%rd635, %rd8, %rd633;
	st.local.u8 	[%rd635], %rs94;
	ld.local.u64 	%rd636, [%rd601+88];
	add.s64 	%rd637, %rd6, %rd636;
	ld.local.u8 	%rs95, [%rd637];
	ld.local.u8 	%rs96, [%rd604+11];
	xor.b16  	%rs97, %rs96, %rs95;
	add.s64 	%rd638, %rd8, %rd636;
	st.local.u8 	[%rd638], %rs97;
	ld.local.u64 	%rd639, [%rd601+96];
	add.s64 	%rd640, %rd6, %rd639;
	ld.local.u8 	%rs98, [%rd640];
	ld.local.u8 	%rs99, [%rd604+12];
	xor.b16  	%rs100, %rs99, %rs98;
	add.s64 	%rd641, %rd8, %rd639;
	st.local.u8 	[%rd641], %rs100;
	ld.local.u64 	%rd642, [%rd601+104];
	add.s64 	%rd643, %rd6, %rd642;
	ld.local.u8 	%rs101, [%rd643];
	ld.local.u8 	%rs102, [%rd604+13];
	xor.b16  	%rs103, %rs102, %rs101;
	add.s64 	%rd644, %rd8, %rd642;
	st.local.u8 	[%rd644], %rs103;
	ld.local.u64 	%rd645, [%rd601+112];
	add.s64 	%rd646, %rd6, %rd645;
	ld.local.u8 	%rs104, [%rd646];
	ld.local.u8 	%rs105, [%rd604+14];
	xor.b16  	%rs106, %rs105, %rs104;
	add.s64 	%rd647, %rd8, %rd645;
	st.local.u8 	[%rd647], %rs106;
	ld.local.u64 	%rd648, [%rd601+120];
	add.s64 	%rd649, %rd6, %rd648;
	ld.local.u8 	%rs107, [%rd649];
	ld.local.u8 	%rs108, [%rd604+15];
	xor.b16  	%rs109, %rs108, %rs107;
	add.s64 	%rd650, %rd8, %rd648;
	st.local.u8 	[%rd650], %rs109;
	add.s64 	%rd1341, %rd1341, 16;
	setp.ne.s64 	%p116, %rd1341, %rd1343;
	@%p116 bra 	$L__BB3_114;
$L__BB3_115:
	setp.eq.s64 	%p117, %rd21, 0;
	@%p117 bra 	$L__BB3_124;
	and.b64  	%rd104, %rd20, 7;
	setp.lt.u64 	%p118, %rd21, 8;
	@%p118 bra 	$L__BB3_118;
	shl.b64 	%rd651, %rd1343, 3;
	add.s64 	%rd652, %rd5, %rd651;
	ld.local.u64 	%rd653, [%rd652];
	add.s64 	%rd654, %rd6, %rd653;
	ld.local.u8 	%rs110, [%rd654];
	add.s64 	%rd655, %rd7, %rd1343;
	ld.local.u8 	%rs111, [%rd655];
	xor.b16  	%rs112, %rs111, %rs110;
	add.s64 	%rd656, %rd8, %rd653;
	st.local.u8 	[%rd656], %rs112;
	ld.local.u64 	%rd657, [%rd652+8];
	add.s64 	%rd658, %rd6, %rd657;
	ld.local.u8 	%rs113, [%rd658];
	ld.local.u8 	%rs114, [%rd655+1];
	xor.b16  	%rs115, %rs114, %rs113;
	add.s64 	%rd659, %rd8, %rd657;
	st.local.u8 	[%rd659], %rs115;
	ld.local.u64 	%rd660, [%rd652+16];
	add.s64 	%rd661, %rd6, %rd660;
	ld.local.u8 	%rs116, [%rd661];
	ld.local.u8 	%rs117, [%rd655+2];
	xor.b16  	%rs118, %rs117, %rs116;
	add.s64 	%rd662, %rd8, %rd660;
	st.local.u8 	[%rd662], %rs118;
	ld.local.u64 	%rd663, [%rd652+24];
	add.s64 	%rd664, %rd6, %rd663;
	ld.local.u8 	%rs119, [%rd664];
	ld.local.u8 	%rs120, [%rd655+3];
	xor.b16  	%rs121, %rs120, %rs119;
	add.s64 	%rd665, %rd8, %rd663;
	st.local.u8 	[%rd665], %rs121;
	ld.local.u64 	%rd666, [%rd652+32];
	add.s64 	%rd667, %rd6, %rd666;
	ld.local.u8 	%rs122, [%rd667];
	ld.local.u8 	%rs123, [%rd655+4];
	xor.b16  	%rs124, %rs123, %rs122;
	add.s64 	%rd668, %rd8, %rd666;
	st.local.u8 	[%rd668], %rs124;
	ld.local.u64 	%rd669, [%rd652+40];
	add.s64 	%rd670, %rd6, %rd669;
	ld.local.u8 	%rs125, [%rd670];
	ld.local.u8 	%rs126, [%rd655+5];
	xor.b16  	%rs127, %rs126, %rs125;
	add.s64 	%rd671, %rd8, %rd669;
	st.local.u8 	[%rd671], %rs127;
	ld.local.u64 	%rd672, [%rd652+48];
	add.s64 	%rd673, %rd6, %rd672;
	ld.local.u8 	%rs128, [%rd673];
	ld.local.u8 	%rs129, [%rd655+6];
	xor.b16  	%rs130, %rs129, %rs128;
	add.s64 	%rd674, %rd8, %rd672;
	st.local.u8 	[%rd674], %rs130;
	ld.local.u64 	%rd675, [%rd652+56];
	add.s64 	%rd676, %rd6, %rd675;
	ld.local.u8 	%rs131, [%rd676];
	ld.local.u8 	%rs132, [%rd655+7];
	xor.b16  	%rs133, %rs132, %rs131;
	add.s64 	%rd677, %rd8, %rd675;
	st.local.u8 	[%rd677], %rs133;
	add.s64 	%rd1343, %rd1343, 8;
$L__BB3_118:
	setp.eq.s64 	%p119, %rd104, 0;
	@%p119 bra 	$L__BB3_124;
	and.b64  	%rd107, %rd20, 3;
	setp.lt.u64 	%p120, %rd104, 4;
	@%p120 bra 	$L__BB3_121;
	shl.b64 	%rd678, %rd1343, 3;
	add.s64 	%rd679, %rd5, %rd678;
	ld.local.u64 	%rd680, [%rd679];
	add.s64 	%rd681, %rd6, %rd680;
	ld.local.u8 	%rs134, [%rd681];
	add.s64 	%rd682, %rd7, %rd1343;
	ld.local.u8 	%rs135, [%rd682];
	xor.b16  	%rs136, %rs135, %rs134;
	add.s64 	%rd683, %rd8, %rd680;
	st.local.u8 	[%rd683], %rs136;
	ld.local.u64 	%rd684, [%rd679+8];
	add.s64 	%rd685, %rd6, %rd684;
	ld.local.u8 	%rs137, [%rd685];
	ld.local.u8 	%rs138, [%rd682+1];
	xor.b16  	%rs139, %rs138, %rs137;
	add.s64 	%rd686, %rd8, %rd684;
	st.local.u8 	[%rd686], %rs139;
	ld.local.u64 	%rd687, [%rd679+16];
	add.s64 	%rd688, %rd6, %rd687;
	ld.local.u8 	%rs140, [%rd688];
	ld.local.u8 	%rs141, [%rd682+2];
	xor.b16  	%rs142, %rs141, %rs140;
	add.s64 	%rd689, %rd8, %rd687;
	st.local.u8 	[%rd689], %rs142;
	ld.local.u64 	%rd690, [%rd679+24];
	add.s64 	%rd691, %rd6, %rd690;
	ld.local.u8 	%rs143, [%rd691];
	ld.local.u8 	%rs144, [%rd682+3];
	xor.b16  	%rs145, %rs144, %rs143;
	add.s64 	%rd692, %rd8, %rd690;
	st.local.u8 	[%rd692], %rs145;
	add.s64 	%rd1343, %rd1343, 4;
$L__BB3_121:
	setp.eq.s64 	%p121, %rd107, 0;
	@%p121 bra 	$L__BB3_124;
	mov.b64 	%rd1346, 0;
$L__BB3_123:
	.pragma "nounroll";
	shl.b64 	%rd694, %rd1343, 3;
	add.s64 	%rd695, %rd5, %rd694;
	ld.local.u64 	%rd696, [%rd695];
	add.s64 	%rd697, %rd6, %rd696;
	ld.local.u8 	%rs146, [%rd697];
	add.s64 	%rd698, %rd7, %rd1343;
	ld.local.u8 	%rs147, [%rd698];
	xor.b16  	%rs148, %rs147, %rs146;
	add.s64 	%rd699, %rd8, %rd696;
	st.local.u8 	[%rd699], %rs148;
	add.s64 	%rd1343, %rd1343, 1;
	add.s64 	%rd1346, %rd1346, 1;
	setp.ne.s64 	%p122, %rd1346, %rd107;
	@%p122 bra 	$L__BB3_123;
$L__BB3_124:
	setp.ne.s32 	%p123, %r36, 0;
	setp.ne.s32 	%p124, %r406, 0;
	and.pred  	%p125, %p124, %p123;
	@%p125 bra 	$L__BB3_156;
	mov.b64 	%rd1347, 0;
	mov.f64 	%fd1891, %fd1877;
$L__BB3_126:
	add.s64 	%rd701, %rd7, %rd1347;
	ld.local.u8 	%rs149, [%rd701];
	setp.ne.s16 	%p126, %rs149, 1;
	@%p126 bra 	$L__BB3_151;
	shl.b64 	%rd702, %rd1347, 3;
	add.s64 	%rd703, %rd1452, %rd702;
	ld.local.f64 	%fd50, [%rd703];
	setp.gt.f64 	%p127, %fd50, 0d403E000000000000;
	mov.f64 	%fd1886, %fd50;
	@%p127 bra 	$L__BB3_139;
	setp.lt.f64 	%p128, %fd50, 0dC03E000000000000;
	mov.f64 	%fd1886, 0d0000000000000000;
	@%p128 bra 	$L__BB3_139;
	fma.rn.f64 	%fd608, %fd50, 0d3FF71547652B82FE, 0d4338000000000000;
	{
	.reg .b32 %temp; 
	mov.b64 	{%r65, %temp}, %fd608;
	}
	mov.f64 	%fd609, 0dC338000000000000;
	add.rn.f64 	%fd610, %fd608, %fd609;
	fma.rn.f64 	%fd611, %fd610, 0dBFE62E42FEFA39EF, %fd50;
	fma.rn.f64 	%fd612, %fd610, 0dBC7ABC9E3B39803F, %fd611;
	fma.rn.f64 	%fd613, %fd612, 0d3E5ADE1569CE2BDF, 0d3E928AF3FCA213EA;
	fma.rn.f64 	%fd614, %fd613, %fd612, 0d3EC71DEE62401315;
	fma.rn.f64 	%fd615, %fd614, %fd612, 0d3EFA01997C89EB71;
	fma.rn.f64 	%fd616, %fd615, %fd612, 0d3F2A01A014761F65;
	fma.rn.f64 	%fd617, %fd616, %fd612, 0d3F56C16C1852B7AF;
	fma.rn.f64 	%fd618, %fd617, %fd612, 0d3F81111111122322;
	fma.rn.f64 	%fd619, %fd618, %fd612, 0d3FA55555555502A1;
	fma.rn.f64 	%fd620, %fd619, %fd612, 0d3FC5555555555511;
	fma.rn.f64 	%fd621, %fd620, %fd612, 0d3FE000000000000B;
	fma.rn.f64 	%fd622, %fd621, %fd612, 0d3FF0000000000000;
	fma.rn.f64 	%fd623, %fd622, %fd612, 0d3FF0000000000000;
	{
	.reg .b32 %temp; 
	mov.b64 	{%r66, %temp}, %fd623;
	}
	{
	.reg .b32 %temp; 
	mov.b64 	{%temp, %r67}, %fd623;
	}
	shl.b32 	%r546, %r65, 20;
	add.s32 	%r547, %r546, %r67;
	mov.b64 	%fd1883, {%r66, %r547};
	{
	.reg .b32 %temp; 
	mov.b64 	{%temp, %r548}, %fd50;
	}
	mov.b32 	%f32, %r548;
	abs.f32 	%f5, %f32;
	setp.lt.f32 	%p129, %f5, 0f4086232B;
	@%p129 bra 	$L__BB3_132;
	setp.lt.f64 	%p130, %fd50, 0d0000000000000000;
	add.f64 	%fd624, %fd50, 0d7FF0000000000000;
	selp.f64 	%fd1883, 0d0000000000000000, %fd624, %p130;
	setp.geu.f32 	%p131, %f5, 0f40874800;
	@%p131 bra 	$L__BB3_132;
	shr.u32 	%r549, %r65, 31;
	add.s32 	%r550, %r65, %r549;
	shr.s32 	%r551, %r550, 1;
	shl.b32 	%r552, %r551, 20;
	add.s32 	%r553, %r67, %r552;
	mov.b64 	%fd625, {%r66, %r553};
	sub.s32 	%r554, %r65, %r551;
	shl.b32 	%r555, %r554, 20;
	add.s32 	%r556, %r555, 1072693248;
	mov.b32 	%r557, 0;
	mov.b64 	%fd626, {%r557, %r556};
	mul.f64 	%fd1883, %fd626, %fd625;
$L__BB3_132:
	add.f64 	%fd1884, %fd1883, 0d3FF0000000000000;
	{
	.reg .b32 %temp; 
	mov.b64 	{%temp, %r1114}, %fd1884;
	}
	{
	.reg .b32 %temp; 
	mov.b64 	{%r1115, %temp}, %fd1884;
	}
	setp.gt.s32 	%p132, %r1114, 1048575;
	mov.b32 	%r1116, -1023;
	@%p132 bra 	$L__BB3_134;
	mul.f64 	%fd1884, %fd1884, 0d4350000000000000;
	{
	.reg .b32 %temp; 
	mov.b64 	{%temp, %r1114}, %fd1884;
	}
	{
	.reg .b32 %temp; 
	mov.b64 	{%r1115, %temp}, %fd1884;
	}
	mov.b32 	%r1116, -1077;
$L__BB3_134:
	add.s32 	%r560, %r1114, -1;
	setp.gt.u32 	%p133, %r560, 2146435070;
	@%p133 bra 	$L__BB3_138;
	shr.u32 	%r563, %r1114, 20;
	add.s32 	%r1117, %r1116, %r563;
	and.b32  	%r564, %r1114, 1048575;
	or.b32  	%r565, %r564, 1072693248;
	mov.b64 	%fd1885, {%r1115, %r565};
	setp.lt.u32 	%p135, %r565, 1073127583;
	@%p135 bra 	$L__BB3_137;
	{
	.reg .b32 %temp; 
	mov.b64 	{%r566, %temp}, %fd1885;
	}
	{
	.reg .b32 %temp; 
	mov.b64 	{%temp, %r567}, %fd1885;
	}
	add.s32 	%r568, %r567, -1048576;
	mov.b64 	%fd1885, {%r566, %r568};
	add.s32 	%r1117, %r1117, 1;
$L__BB3_137:
	add.f64 	%fd628, %fd1885, 0dBFF0000000000000;
	add.f64 	%fd629, %fd1885, 0d3FF0000000000000;
	rcp.approx.ftz.f64 	%fd630, %fd629;
	neg.f64 	%fd631, %fd629;
	fma.rn.f64 	%fd632, %fd631, %fd630, 0d3FF0000000000000;
	fma.rn.f64 	%fd633, %fd632, %fd632, %fd632;
	fma.rn.f64 	%fd634, %fd633, %fd630, %fd630;
	mul.f64 	%fd635, %fd628, %fd634;
	fma.rn.f64 	%fd636, %fd628, %fd634, %fd635;
	mul.f64 	%fd637, %fd636, %fd636;
	fma.rn.f64 	%fd638, %fd637, 0d3EB1380B3AE80F1E, 0d3ED0EE258B7A8B04;
	fma.rn.f64 	%fd639, %fd638, %fd637, 0d3EF3B2669F02676F;
	fma.rn.f64 	%fd640, %fd639, %fd637, 0d3F1745CBA9AB0956;
	fma.rn.f64 	%fd641, %fd640, %fd637, 0d3F3C71C72D1B5154;
	fma.rn.f64 	%fd642, %fd641, %fd637, 0d3F624924923BE72D;
	fma.rn.f64 	%fd643, %fd642, %fd637, 0d3F8999999999A3C4;
	fma.rn.f64 	%fd644, %fd643, %fd637, 0d3FB5555555555554;
	sub.f64 	%fd645, %fd628, %fd636;
	add.f64 	%fd646, %fd645, %fd645;
	neg.f64 	%fd647, %fd636;
	fma.rn.f64 	%fd648, %fd647, %fd628, %fd646;
	mul.f64 	%fd649, %fd634, %fd648;
	mul.f64 	%fd650, %fd637, %fd644;
	fma.rn.f64 	%fd651, %fd650, %fd636, %fd649;
	xor.b32  	%r569, %r1117, -2147483648;
	mov.b32 	%r570, 1127219200;
	mov.b64 	%fd652, {%r569, %r570};
	sub.f64 	%fd653, %fd652, %fd25;
	fma.rn.f64 	%fd654, %fd653, 0d3FE62E42FEFA39EF, %fd636;
	fma.rn.f64 	%fd655, %fd653, 0dBFE62E42FEFA39EF, %fd654;
	sub.f64 	%fd656, %fd655, %fd636;
	sub.f64 	%fd657, %fd651, %fd656;
	fma.rn.f64 	%fd658, %fd653, 0d3C7ABC9E3B39803F, %fd657;
	add.f64 	%fd1886, %fd654, %fd658;
	bra.uni 	$L__BB3_139;
$L__BB3_138:
	fma.rn.f64 	%fd627, %fd1884, 0d7FF0000000000000, 0d7FF0000000000000;
	{
	.reg .b32 %temp; 
	mov.b64 	{%temp, %r561}, %fd1884;
	}
	and.b32  	%r562, %r561, 2147483647;
	setp.eq.s32 	%p134, %r562, 0;
	selp.f64 	%fd1886, 0dFFF0000000000000, %fd627, %p134;
$L__BB3_139:
	neg.f64 	%fd64, %fd50;
	setp.lt.f64 	%p137, %fd50, 0dC03E000000000000;
	or.pred  	%p138, %p137, %p127;
	selp.f64 	%fd1890, %fd64, 0d0000000000000000, %p137;
	@%p138 bra 	$L__BB3_150;
	fma.rn.f64 	%fd659, %fd64, 0d3FF71547652B82FE, 0d4338000000000000;
	{
	.reg .b32 %temp; 
	mov.b64 	{%r78, %temp}, %fd659;
	}
	mov.f64 	%fd660, 0dC338000000000000;
	add.rn.f64 	%fd661, %fd659, %fd660;
	fma.rn.f64 	%fd662, %fd661, 0dBFE62E42FEFA39EF, %fd64;
	fma.rn.f64 	%fd663, %fd661, 0dBC7ABC9E3B39803F, %fd662;
	fma.rn.f64 	%fd664, %fd663, 0d3E5ADE1569CE2BDF, 0d3E928AF3FCA213EA;
	fma.rn.f64 	%fd665, %fd664, %fd663, 0d3EC71DEE62401315;
	fma.rn.f64 	%fd666, %fd665, %fd663, 0d3EFA01997C89EB71;
	fma.rn.f64 	%fd667, %fd666, %fd663, 0d3F2A01A014761F65;
	fma.rn.f64 	%fd668, %fd667, %fd663, 0d3F56C16C1852B7AF;
	fma.rn.f64 	%fd669, %fd668, %fd663, 0d3F81111111122322;
	fma.rn.f64 	%fd670, %fd669, %fd663, 0d3FA55555555502A1;
	fma.rn.f64 	%fd671, %fd670, %fd663, 0d3FC5555555555511;
	fma.rn.f64 	%fd672, %fd671, %fd663, 0d3FE000000000000B;
	fma.rn.f64 	%fd673, %fd672, %fd663, 0d3FF0000000000000;
	fma.rn.f64 	%fd674, %fd673, %fd663, 0d3FF0000000000000;
	{
	.reg .b32 %temp; 
	mov.b64 	{%r79, %temp}, %fd674;
	}
	{
	.reg .b32 %temp; 
	mov.b64 	{%temp, %r80}, %fd674;
	}
	shl.b32 	%r571, %r78, 20;
	add.s32 	%r572, %r571, %r80;
	mov.b64 	%fd1887, {%r79, %r572};
	{
	.reg .b32 %temp; 
	mov.b64 	{%temp, %r573}, %fd64;
	}
	mov.b32 	%f33, %r573;
	abs.f32 	%f6, %f33;
	setp.lt.f32 	%p139, %f6, 0f4086232B;
	@%p139 bra 	$L__BB3_143;
	setp.gt.f64 	%p140, %fd50, 0d0000000000000000;
	mov.f64 	%fd675, 0d7FF0000000000000;
	sub.f64 	%fd676, %fd675, %fd50;
	selp.f64 	%fd1887, 0d0000000000000000, %fd676, %p140;
	setp.geu.f32 	%p141, %f6, 0f40874800;
	@%p141 bra 	$L__BB3_143;
	shr.u32 	%r574, %r78, 31;
	add.s32 	%r575, %r78, %r574;
	shr.s32 	%r576, %r575, 1;
	shl.b32 	%r577, %r576, 20;
	add.s32 	%r578, %r80, %r577;
	mov.b64 	%fd677, {%r79, %r578};
	sub.s32 	%r579, %r78, %r576;
	shl.b32 	%r580, %r579, 20;
	add.s32 	%r581, %r580, 1072693248;
	mov.b32 	%r582, 0;
	mov.b64 	%fd678, {%r582, %r581};
	mul.f64 	%fd1887, %fd678, %fd677;
$L__BB3_143:
	add.f64 	%fd1888, %fd1887, 0d3FF0000000000000;
	{
	.reg .b32 %temp; 
	mov.b64 	{%temp, %r1118}, %fd1888;
	}
	{
	.reg .b32 %temp; 
	mov.b64 	{%r1119, %temp}, %fd1888;
	}
	setp.gt.s32 	%p142, %r1118, 1048575;
	mov.b32 	%r1120, -1023;
	@%p142 bra 	$L__BB3_145;
	mul.f64 	%fd1888, %fd1888, 0d4350000000000000;
	{
	.reg .b32 %temp; 
	mov.b64 	{%temp, %r1118}, %fd1888;
	}
	{
	.reg .b32 %temp; 
	mov.b64 	{%r1119, %temp}, %fd1888;
	}
	mov.b32 	%r1120, -1077;
$L__BB3_145:
	add.s32 	%r585, %r1118, -1;
	setp.gt.u32 	%p143, %r585, 2146435070;
	@%p143 bra 	$L__BB3_149;
	shr.u32 	%r588, %r1118, 20;
	add.s32 	%r1121, %r1120, %r588;
	and.b32  	%r589, %r1118, 1048575;
	or.b32  	%r590, %r589, 1072693248;
	mov.b64 	%fd1889, {%r1119, %r590};
	setp.lt.u32 	%p145, %r590, 1073127583;
	@%p145 bra 	$L__BB3_148;
	{
	.reg .b32 %temp; 
	mov.b64 	{%r591, %temp}, %fd1889;
	}
	{
	.reg .b32 %temp; 
	mov.b64 	{%temp, %r592}, %fd1889;
	}
	add.s32 	%r593, %r592, -1048576;
	mov.b64 	%fd1889, {%r591, %r593};
	add.s32 	%r1121, %r1121, 1;
$L__BB3_148:
	add.f64 	%fd680, %fd1889, 0dBFF0000000000000;
	add.f64 	%fd681, %fd1889, 0d3FF0000000000000;
	rcp.approx.ftz.f64 	%fd682, %fd681;
	neg.f64 	%fd683, %fd681;
	fma.rn.f64 	%fd684, %fd683, %fd682, 0d3FF0000000000000;
	fma.rn.f64 	%fd685, %fd684, %fd684, %fd684;
	fma.rn.f64 	%fd686, %fd685, %fd682, %fd682;
	mul.f64 	%fd687, %fd680, %fd686;
	fma.rn.f64 	%fd688, %fd680, %fd686, %fd687;
	mul.f64 	%fd689, %fd688, %fd688;
	fma.rn.f64 	%fd690, %fd689, 0d3EB1380B3AE80F1E, 0d3ED0EE258B7A8B04;
	fma.rn.f64 	%fd691, %fd690, %fd689, 0d3EF3B2669F02676F;
	fma.rn.f64 	%fd692, %fd691, %fd689, 0d3F1745CBA9AB0956;
	fma.rn.f64 	%fd693, %fd692, %fd689, 0d3F3C71C72D1B5154;
	fma.rn.f64 	%fd694, %fd693, %fd689, 0d3F624924923BE72D;
	fma.rn.f64 	%fd695, %fd694, %fd689, 0d3F8999999999A3C4;
	fma.rn.f64 	%fd696, %fd695, %fd689, 0d3FB5555555555554;
	sub.f64 	%fd697, %fd680, %fd688;
	add.f64 	%fd698, %fd697, %fd697;
	neg.f64 	%fd699, %fd688;
	fma.rn.f64 	%fd700, %fd699, %fd680, %fd698;
	mul.f64 	%fd701, %fd686, %fd700;
	mul.f64 	%fd702, %fd689, %fd696;
	fma.rn.f64 	%fd703, %fd702, %fd688, %fd701;
	xor.b32  	%r594, %r1121, -2147483648;
	mov.b32 	%r595, 1127219200;
	mov.b64 	%fd704, {%r594, %r595};
	sub.f64 	%fd705, %fd704, %fd25;
	fma.rn.f64 	%fd706, %fd705, 0d3FE62E42FEFA39EF, %fd688;
	fma.rn.f64 	%fd707, %fd705, 0dBFE62E42FEFA39EF, %fd706;
	sub.f64 	%fd708, %fd707, %fd688;
	sub.f64 	%fd709, %fd703, %fd708;
	fma.rn.f64 	%fd710, %fd705, 0d3C7ABC9E3B39803F, %fd709;
	add.f64 	%fd1890, %fd706, %fd710;
	bra.uni 	$L__BB3_150;
$L__BB3_149:
	fma.rn.f64 	%fd679, %fd1888, 0d7FF0000000000000, 0d7FF0000000000000;
	{
	.reg .b32 %temp; 
	mov.b64 	{%temp, %r586}, %fd1888;
	}
	and.b32  	%r587, %r586, 2147483647;
	setp.eq.s32 	%p144, %r587, 0;
	selp.f64 	%fd1890, 0dFFF0000000000000, %fd679, %p144;
$L__BB3_150:
	sub.f64 	%fd711, %fd1886, %fd1890;
	add.f64 	%fd1891, %fd1891, %fd711;
$L__BB3_151:
	add.s64 	%rd1347, %rd1347, 1;
	setp.ne.s64 	%p146, %rd1347, %rd20;
	@%p146 bra 	$L__BB3_126;
	neg.f64 	%fd712, %fd1891;
	fma.rn.f64 	%fd713, %fd1891, 0dBFF71547652B82FE, 0d4338000000000000;
	{
	.reg .b32 %temp; 
	mov.b64 	{%r91, %temp}, %fd713;
	}
	mov.f64 	%fd714, 0dC338000000000000;
	add.rn.f64 	%fd715, %fd713, %fd714;
	fma.rn.f64 	%fd716, %fd715, 0dBFE62E42FEFA39EF, %fd712;
	fma.rn.f64 	%fd717, %fd715, 0dBC7ABC9E3B39803F, %fd716;
	fma.rn.f64 	%fd718, %fd717, 0d3E5ADE1569CE2BDF, 0d3E928AF3FCA213EA;
	fma.rn.f64 	%fd719, %fd718, %fd717, 0d3EC71DEE62401315;
	fma.rn.f64 	%fd720, %fd719, %fd717, 0d3EFA01997C89EB71;
	fma.rn.f64 	%fd721, %fd720, %fd717, 0d3F2A01A014761F65;
	fma.rn.f64 	%fd722, %fd721, %fd717, 0d3F56C16C1852B7AF;
	fma.rn.f64 	%fd723, %fd722, %fd717, 0d3F81111111122322;
	fma.rn.f64 	%fd724, %fd723, %fd717, 0d3FA55555555502A1;
	fma.rn.f64 	%fd725, %fd724, %fd717, 0d3FC5555555555511;
	fma.rn.f64 	%fd726, %fd725, %fd717, 0d3FE000000000000B;
	fma.rn.f64 	%fd727, %fd726, %fd717, 0d3FF0000000000000;
	fma.rn.f64 	%fd728, %fd727, %fd717, 0d3FF0000000000000;
	{
	.reg .b32 %temp; 
	mov.b64 	{%r92, %temp}, %fd728;
	}
	{
	.reg .b32 %temp; 
	mov.b64 	{%temp, %r93}, %fd728;
	}
	shl.b32 	%r596, %r91, 20;
	add.s32 	%r597, %r596, %r93;
	mov.b64 	%fd1892, {%r92, %r597};
	{
	.reg .b32 %temp; 
	mov.b64 	{%temp, %r598}, %fd712;
	}
	mov.b32 	%f34, %r598;
	abs.f32 	%f7, %f34;
	setp.lt.f32 	%p147, %f7, 0f4086232B;
	@%p147 bra 	$L__BB3_155;
	setp.gt.f64 	%p148, %fd1891, 0d0000000000000000;
	mov.f64 	%fd729, 0d7FF0000000000000;
	sub.f64 	%fd730, %fd729, %fd1891;
	selp.f64 	%fd1892, 0d0000000000000000, %fd730, %p148;
	setp.geu.f32 	%p149, %f7, 0f40874800;
	@%p149 bra 	$L__BB3_155;
	shr.u32 	%r599, %r91, 31;
	add.s32 	%r600, %r91, %r599;
	shr.s32 	%r601, %r600, 1;
	shl.b32 	%r602, %r601, 20;
	add.s32 	%r603, %r93, %r602;
	mov.b64 	%fd731, {%r92, %r603};
	sub.s32 	%r604, %r91, %r601;
	shl.b32 	%r605, %r604, 20;
	add.s32 	%r606, %r605, 1072693248;
	mov.b32 	%r607, 0;
	mov.b64 	%fd732, {%r607, %r606};
	mul.f64 	%fd1892, %fd732, %fd731;
$L__BB3_155:
	sub.f64 	%fd1925, %fd1925, %fd1892;
$L__BB3_156:
	cvt.s64.s32 	%rd116, %r22;
	setp.eq.s32 	%p150, %r22, 0;
	@%p150 bra 	$L__BB3_201;
	and.b32  	%r94, %r403, 7;
	and.b64  	%rd117, %rd20, 2147483632;
	add.s32 	%r95, %r7, -1;
	and.b32  	%r96, %r403, 3;
	add.s32 	%r97, %r94, -1;
	mov.b64 	%rd119, 0;
	bra.uni 	$L__BB3_159;
$L__BB3_158:
	add.s64 	%rd119, %rd119, 1;
	setp.eq.s64 	%p161, %rd119, %rd116;
	@%p161 bra 	$L__BB3_201;
$L__BB3_159:
	setp.lt.u32 	%p151, %r403, 16;
	mul.lo.s64 	%rd120, %rd119, %rd20;
	mov.b16 	%rs633, 0;
	mov.b64 	%rd1351, 0;
	@%p151 bra 	$L__BB3_162;
	mov.b16 	%rs633, 0;
	mov.b64 	%rd1349, 0;
$L__BB3_161:
	.pragma "nounroll";
	add.s64 	%rd707, %rd8, %rd1349;
	ld.local.u8 	%rs153, [%rd707];
	add.s64 	%rd708, %rd1349, %rd120;
	add.s64 	%rd709, %rd4, %rd708;
	ld.global.nc.u8 	%rs154, [%rd709];
	cvt.u16.u8 	%rs155, %rs154;
	mul.lo.s16 	%rs156, %rs155, %rs153;
	xor.b16  	%rs157, %rs156, %rs633;
	ld.local.u8 	%rs158, [%rd707+1];
	ld.global.nc.u8 	%rs159, [%rd709+1];
	cvt.u16.u8 	%rs160, %rs159;
	mul.lo.s16 	%rs161, %rs160, %rs158;
	xor.b16  	%rs162, %rs161, %rs157;
	ld.local.u8 	%rs163, [%rd707+2];
	ld.global.nc.u8 	%rs164, [%rd709+2];
	cvt.u16.u8 	%rs165, %rs164;
	mul.lo.s16 	%rs166, %rs165, %rs163;
	xor.b16  	%rs167, %rs166, %rs162;
	ld.local.u8 	%rs168, [%rd707+3];
	ld.global.nc.u8 	%rs169, [%rd709+3];
	cvt.u16.u8 	%rs170, %rs169;
	mul.lo.s16 	%rs171, %rs170, %rs168;
	xor.b16  	%rs172, %rs171, %rs167;
	ld.local.u8 	%rs173, [%rd707+4];
	ld.global.nc.u8 	%rs174, [%rd709+4];
	cvt.u16.u8 	%rs175, %rs174;
	mul.lo.s16 	%rs176, %rs175, %rs173;
	xor.b16  	%rs177, %rs176, %rs172;
	ld.local.u8 	%rs178, [%rd707+5];
	ld.global.nc.u8 	%rs179, [%rd709+5];
	cvt.u16.u8 	%rs180, %rs179;
	mul.lo.s16 	%rs181, %rs180, %rs178;
	xor.b16  	%rs182, %rs181, %rs177;
	ld.local.u8 	%rs183, [%rd707+6];
	ld.global.nc.u8 	%rs184, [%rd709+6];
	cvt.u16.u8 	%rs185, %rs184;
	mul.lo.s16 	%rs186, %rs185, %rs183;
	xor.b16  	%rs187, %rs186, %rs182;
	ld.local.u8 	%rs188, [%rd707+7];
	ld.global.nc.u8 	%rs189, [%rd709+7];
	cvt.u16.u8 	%rs190, %rs189;
	mul.lo.s16 	%rs191, %rs190, %rs188;
	xor.b16  	%rs192, %rs191, %rs187;
	ld.local.u8 	%rs193, [%rd707+8];
	ld.global.nc.u8 	%rs194, [%rd709+8];
	cvt.u16.u8 	%rs195, %rs194;
	mul.lo.s16 	%rs196, %rs195, %rs193;
	xor.b16  	%rs197, %rs196, %rs192;
	ld.local.u8 	%rs198, [%rd707+9];
	ld.global.nc.u8 	%rs199, [%rd709+9];
	cvt.u16.u8 	%rs200, %rs199;
	mul.lo.s16 	%rs201, %rs200, %rs198;
	xor.b16  	%rs202, %rs201, %rs197;
	ld.local.u8 	%rs203, [%rd707+10];
	ld.global.nc.u8 	%rs204, [%rd709+10];
	cvt.u16.u8 	%rs205, %rs204;
	mul.lo.s16 	%rs206, %rs205, %rs203;
	xor.b16  	%rs207, %rs206, %rs202;
	ld.local.u8 	%rs208, [%rd707+11];
	ld.global.nc.u8 	%rs209, [%rd709+11];
	cvt.u16.u8 	%rs210, %rs209;
	mul.lo.s16 	%rs211, %rs210, %rs208;
	xor.b16  	%rs212, %rs211, %rs207;
	ld.local.u8 	%rs213, [%rd707+12];
	ld.global.nc.u8 	%rs214, [%rd709+12];
	cvt.u16.u8 	%rs215, %rs214;
	mul.lo.s16 	%rs216, %rs215, %rs213;
	xor.b16  	%rs217, %rs216, %rs212;
	ld.local.u8 	%rs218, [%rd707+13];
	ld.global.nc.u8 	%rs219, [%rd709+13];
	cvt.u16.u8 	%rs220, %rs219;
	mul.lo.s16 	%rs221, %rs220, %rs218;
	xor.b16  	%rs222, %rs221, %rs217;
	ld.local.u8 	%rs223, [%rd707+14];
	ld.global.nc.u8 	%rs224, [%rd709+14];
	cvt.u16.u8 	%rs225, %rs224;
	mul.lo.s16 	%rs226, %rs225, %rs223;
	xor.b16  	%rs227, %rs226, %rs222;
	ld.local.u8 	%rs228, [%rd707+15];
	ld.global.nc.u8 	%rs229, [%rd709+15];
	cvt.u16.u8 	%rs230, %rs229;
	mul.lo.s16 	%rs231, %rs230, %rs228;
	xor.b16  	%rs633, %rs231, %rs227;
	add.s64 	%rd1349, %rd1349, 16;
	setp.ne.s64 	%p152, %rd1349, %rd117;
	mov.u64 	%rd1351, %rd117;
	@%p152 bra 	$L__BB3_161;
$L__BB3_162:
	setp.eq.s64 	%p153, %rd21, 0;
	@%p153 bra 	$L__BB3_172;
	setp.lt.u32 	%p154, %r95, 7;
	@%p154 bra 	$L__BB3_165;
	add.s64 	%rd710, %rd8, %rd1351;
	ld.local.u8 	%rs233, [%rd710];
	add.s64 	%rd711, %rd1351, %rd120;
	add.s64 	%rd712, %rd4, %rd711;
	ld.global.nc.u8 	%rs234, [%rd712];
	cvt.u16.u8 	%rs235, %rs234;
	mul.lo.s16 	%rs236, %rs235, %rs233;
	ld.local.u8 	%rs237, [%rd710+1];
	ld.global.nc.u8 	%rs238, [%rd712+1];
	cvt.u16.u8 	%rs239, %rs238;
	mul.lo.s16 	%rs240, %rs239, %rs237;
	xor.b16  	%rs241, %rs236, %rs240;
	ld.local.u8 	%rs242, [%rd710+2];
	ld.global.nc.u8 	%rs243, [%rd712+2];
	cvt.u16.u8 	%rs244, %rs243;
	mul.lo.s16 	%rs245, %rs244, %rs242;
	xor.b16  	%rs246, %rs241, %rs245;
	ld.local.u8 	%rs247, [%rd710+3];
	ld.global.nc.u8 	%rs248, [%rd712+3];
	cvt.u16.u8 	%rs249, %rs248;
	mul.lo.s16 	%rs250, %rs249, %rs247;
	xor.b16  	%rs251, %rs246, %rs250;
	ld.local.u8 	%rs252, [%rd710+4];
	ld.global.nc.u8 	%rs253, [%rd712+4];
	cvt.u16.u8 	%rs254, %rs253;
	mul.lo.s16 	%rs255, %rs254, %rs252;
	xor.b16  	%rs256, %rs251, %rs255;
	ld.local.u8 	%rs257, [%rd710+5];
	ld.global.nc.u8 	%rs258, [%rd712+5];
	cvt.u16.u8 	%rs259, %rs258;
	mul.lo.s16 	%rs260, %rs259, %rs257;
	xor.b16  	%rs261, %rs256, %rs260;
	ld.local.u8 	%rs262, [%rd710+6];
	ld.global.nc.u8 	%rs263, [%rd712+6];
	cvt.u16.u8 	%rs264, %rs263;
	mul.lo.s16 	%rs265, %rs264, %rs262;
	xor.b16  	%rs266, %rs261, %rs265;
	ld.local.u8 	%rs267, [%rd710+7];
	ld.global.nc.u8 	%rs268, [%rd712+7];
	cvt.u16.u8 	%rs269, %rs268;
	mul.lo.s16 	%rs270, %rs269, %rs267;
	xor.b16  	%rs271, %rs266, %rs270;
	xor.b16  	%rs633, %rs271, %rs633;
	add.s64 	%rd1351, %rd1351, 8;
$L__BB3_165:
	setp.eq.s32 	%p155, %r94, 0;
	@%p155 bra 	$L__BB3_172;
	setp.lt.u32 	%p156, %r97, 3;
	@%p156 bra 	$L__BB3_168;
	add.s64 	%rd713, %rd8, %rd1351;
	ld.local.u8 	%rs273, [%rd713];
	add.s64 	%rd714, %rd1351, %rd120;
	add.s64 	%rd715, %rd4, %rd714;
	ld.global.nc.u8 	%rs274, [%rd715];
	cvt.u16.u8 	%rs275, %rs274;
	mul.lo.s16 	%rs276, %rs275, %rs273;
	ld.local.u8 	%rs277, [%rd713+1];
	ld.global.nc.u8 	%rs278, [%rd715+1];
	cvt.u16.u8 	%rs279, %rs278;
	mul.lo.s16 	%rs280, %rs279, %rs277;
	xor.b16  	%rs281, %rs276, %rs280;
	ld.local.u8 	%rs282, [%rd713+2];
	ld.global.nc.u8 	%rs283, [%rd715+2];
	cvt.u16.u8 	%rs284, %rs283;
	mul.lo.s16 	%rs285, %rs284, %rs282;
	xor.b16  	%rs286, %rs281, %rs285;
	ld.local.u8 	%rs287, [%rd713+3];
	ld.global.nc.u8 	%rs288, [%rd715+3];
	cvt.u16.u8 	%rs289, %rs288;
	mul.lo.s16 	%rs290, %rs289, %rs287;
	xor.b16  	%rs291, %rs286, %rs290;
	xor.b16  	%rs633, %rs291, %rs633;
	add.s64 	%rd1351, %rd1351, 4;
$L__BB3_168:
	setp.eq.s32 	%p157, %r96, 0;
	@%p157 bra 	$L__BB3_172;
	setp.eq.s32 	%p158, %r96, 1;
	add.s64 	%rd128, %rd8, %rd1351;
	ld.local.u8 	%rs292, [%rd128];
	add.s64 	%rd716, %rd1351, %rd120;
	add.s64 	%rd129, %rd4, %rd716;
	ld.global.nc.u8 	%rs293, [%rd129];
	cvt.u16.u8 	%rs294, %rs293;
	mul.lo.s16 	%rs295, %rs294, %rs292;
	xor.b16  	%rs633, %rs295, %rs633;
	@%p158 bra 	$L__BB3_172;
	setp.eq.s32 	%p159, %r96, 2;
	ld.local.u8 	%rs296, [%rd128+1];
	ld.global.nc.u8 	%rs297, [%rd129+1];
	cvt.u16.u8 	%rs298, %rs297;
	mul.lo.s16 	%rs299, %rs298, %rs296;
	xor.b16  	%rs633, %rs299, %rs633;
	@%p159 bra 	$L__BB3_172;
	ld.local.u8 	%rs300, [%rd128+2];
	ld.global.nc.u8 	%rs301, [%rd129+2];
	cvt.u16.u8 	%rs302, %rs301;
	mul.lo.s16 	%rs303, %rs302, %rs300;
	xor.b16  	%rs633, %rs303, %rs633;
$L__BB3_172:
	and.b16  	%rs304, %rs633, 255;
	setp.eq.s16 	%p160, %rs304, 1;
	mov.b64 	%rd1434, 0;
	@%p160 bra 	$L__BB3_173;
	bra.uni 	$L__BB3_158;
$L__BB3_173:
	setp.eq.s64 	%p207, %rd418, 0;
	selp.b64 	%rd147, 2147483647, %rd418, %p207;
	setp.ge.u64 	%p208, %rd1434, %rd19;
	setp.lt.u64 	%p209, %rd147, 2;
	mov.f64 	%fd1946, 0d3FF0000000000000;
	or.pred  	%p210, %p208, %p209;
	@%p210 bra 	$L__BB3_487;
	cvt.rn.f64.u32 	%fd912, %r1113;
	add.f64 	%fd913, %fd45, %fd912;
	fma.rn.f64 	%fd131, %fd913, 0d4000000000000000, 0d3FF0000000000000;
	{
	.reg .b32 %temp; 
	mov.b64 	{%temp, %r685}, %fd131;
	}
	mov.f64 	%fd914, 0d4000000000000000;
	{
	.reg .b32 %temp; 
	mov.b64 	{%temp, %r686}, %fd914;
	}
	and.b32  	%r687, %r686, 2146435072;
	setp.eq.s32 	%p211, %r687, 1062207488;
	{ // callseq 7, 0
	.param .b64 param0;
	st.param.f64 	[param0], %fd131;
	.param .b64 param1;
	st.param.f64 	[param1], 0d4000000000000000;
	.param .b64 retval0;
	call.uni (retval0), 
	__internal_accurate_pow, 
	(
	param0, 
	param1
	);
	ld.param.f64 	%fd915, [retval0];
	} // callseq 7
	setp.lt.s32 	%p213, %r685, 0;
	neg.f64 	%fd917, %fd915;
	selp.f64 	%fd918, %fd917, %fd915, %p211;
	selp.f64 	%fd919, %fd918, %fd915, %p213;
	setp.eq.f64 	%p214, %fd131, 0d0000000000000000;
	selp.b32 	%r688, %r685, 0, %p211;
	setp.lt.s32 	%p215, %r686, 0;
	or.b32  	%r689, %r688, 2146435072;
	selp.b32 	%r690, %r689, %r688, %p215;
	mov.b32 	%r691, 0;
	mov.b64 	%fd920, {%r691, %r690};
	add.f64 	%fd921, %fd131, 0d4000000000000000;
	{
	.reg .b32 %temp; 
	mov.b64 	{%temp, %r692}, %fd921;
	}
	and.b32  	%r693, %r692, 2146435072;
	setp.eq.s32 	%p216, %r693, 2146435072;
	setp.eq.f64 	%p217, %fd131, 0d7FF0000000000000;
	selp.b32 	%r694, 0, 2146435072, %p215;
	and.b32  	%r695, %r686, 2147483647;
	setp.ne.s32 	%p218, %r695, 1071644672;
	and.pred  	%p219, %p211, %p218;
	or.b32  	%r696, %r694, -2147483648;
	selp.b32 	%r697, %r696, %r694, %p219;
	selp.b32 	%r698, %r697, %r694, %p213;
	mov.b64 	%fd922, {%r691, %r698};
	setp.eq.f64 	%p221, %fd131, 0d3FF0000000000000;
	and.b32  	%r699, %r406, 255;
	setp.eq.s32 	%p222, %r699, 1;
	selp.s64 	%rd744, -1, 0, %p222;
	add.s64 	%rd148, %rd744, %rd116;
	cvt.rn.f64.u64 	%fd923, %rd148;
	neg.f64 	%fd924, %fd923;
	{
	.reg .b32 %temp; 
	mov.b64 	{%temp, %r700}, %fd924;
	}
	shr.u32 	%r701, %r700, 20;
	and.b32  	%r702, %r701, 2047;
	add.s32 	%r703, %r702, -1012;
	mov.b64 	%rd745, %fd924;
	shl.b64 	%rd746, %rd745, %r703;
	setp.eq.s64 	%p223, %rd746, -9223372036854775808;
	and.pred  	%p1, %p215, %p223;
	cvt.rzi.f64.f64 	%fd925, %fd924;
	setp.neu.f64 	%p224, %fd925, %fd924;
	and.pred  	%p2, %p215, %p224;
	max.u64 	%rd149, %rd116, 1;
	cvt.u64.u32 	%rd748, %r7;
	add.s64 	%rd150, %rd748, -1;
	and.b32  	%r704, %r403, 7;
	cvt.u64.u32 	%rd749, %r704;
	add.s64 	%rd151, %rd749, -1;
	selp.f64 	%fd927, %fd920, %fd919, %p214;
	selp.f64 	%fd928, %fd922, %fd927, %p216;
	selp.f64 	%fd929, %fd928, %fd927, %p217;
	selp.f64 	%fd133, 0d3FF0000000000000, %fd929, %p221;
	and.b64  	%rd152, %rd20, 2147483632;
	and.b64  	%rd153, %rd748, 7;
	and.b64  	%rd154, %rd749, 3;
	cvt.rn.f64.u64 	%fd134, %rd147;
	mov.f64 	%fd1946, 0d3FF0000000000000;
	mov.u32 	%r1130, %r1113;
$L__BB3_175:
	add.s32 	%r1130, %r1130, 1;
	shl.b32 	%r705, %r1130, 3;
	cvt.rn.f64.u32 	%fd930, %r705;
	sub.f64 	%fd137, %fd133, %fd930;
	setp.ltu.f64 	%p225, %fd137, 0d0000000000000000;
	@%p225 bra 	$L__BB3_486;
	setp.eq.s32 	%p226, %r406, 1;
	sqrt.rn.f64 	%fd931, %fd137;
	sub.f64 	%fd932, %fd131, %fd931;
	mul.f64 	%fd933, %fd932, 0d3FE0000000000000;
	cvt.rpi.f64.f64 	%fd934, %fd933;
	cvt.rzi.s32.f64 	%r706, %fd934;
	max.s32 	%r708, %r706, 1;
	and.b32  	%r709, %r708, 1;
	setp.ne.s32 	%p227, %r709, %r36;
	and.pred  	%p228, %p226, %p227;
	selp.u32 	%r711, 1, 0, %p228;
	add.s32 	%r1131, %r708, %r711;
	setp.gt.s32 	%p229, %r1131, %r403;
	@%p229 bra 	$L__BB3_486;
$L__BB3_177:
	mul.lo.s32 	%r712, %r1131, %r1113;
	sub.s32 	%r131, %r1130, %r712;
	mad.lo.s32 	%r132, %r1131, %r1131, %r1131;
	shr.u32 	%r713, %r132, 1;
	setp.lt.s32 	%p230, %r131, %r713;
	@%p230 bra 	$L__BB3_486;
	shr.u32 	%r714, %r132, 31;
	add.s32 	%r715, %r132, %r714;
	shr.s32 	%r716, %r715, 1;
	sub.s32 	%r133, %r131, %r716;
	sub.s32 	%r134, %r403, %r1131;
	cvt.u64.u32 	%rd157, %r1131;
	and.b64  	%rd158, %rd157, 15;
	setp.lt.u32 	%p231, %r1131, 16;
	mov.b64 	%rd1363, 0;
	@%p231 bra 	$L__BB3_229;
	and.b64  	%rd1363, %rd157, 2147483632;
	mov.b64 	%rd1366, 0;
	bra.uni 	$L__BB3_228;
$L__BB3_180:
	setp.lt.u32 	%p183, %r6, 15;
	mov.b64 	%rd1355, 0;
	@%p183 bra 	$L__BB3_183;
	and.b64  	%rd1355, %rd20, 2147483632;
	mov.b64 	%rd1354, 0;
$L__BB3_182:
	.pragma "nounroll";
	add.s64 	%rd724, %rd8, %rd1354;
	ld.local.u8 	%rs306, [%rd724];
	cvt.rn.f64.u16 	%fd838, %rs306;
	shl.b64 	%rd725, %rd1354, 3;
	add.s64 	%rd726, %rd13, %rd725;
	st.local.f64 	[%rd726], %fd838;
	ld.local.u8 	%rs307, [%rd724+1];
	cvt.rn.f64.u16 	%fd839, %rs307;
	st.local.f64 	[%rd726+8], %fd839;
	ld.local.u8 	%rs308, [%rd724+2];
	cvt.rn.f64.u16 	%fd840, %rs308;
	st.local.f64 	[%rd726+16], %fd840;
	ld.local.u8 	%rs309, [%rd724+3];
	cvt.rn.f64.u16 	%fd841, %rs309;
	st.local.f64 	[%rd726+24], %fd841;
	ld.local.u8 	%rs310, [%rd724+4];
	cvt.rn.f64.u16 	%fd842, %rs310;
	st.local.f64 	[%rd726+32], %fd842;
	ld.local.u8 	%rs311, [%rd724+5];
	cvt.rn.f64.u16 	%fd843, %rs311;
	st.local.f64 	[%rd726+40], %fd843;
	ld.local.u8 	%rs312, [%rd724+6];
	cvt.rn.f64.u16 	%fd844, %rs312;
	st.local.f64 	[%rd726+48], %fd844;
	ld.local.u8 	%rs313, [%rd724+7];
	cvt.rn.f64.u16 	%fd845, %rs313;
	st.local.f64 	[%rd726+56], %fd845;
	ld.local.u8 	%rs314, [%rd724+8];
	cvt.rn.f64.u16 	%fd846, %rs314;
	st.local.f64 	[%rd726+64], %fd846;
	ld.local.u8 	%rs315, [%rd724+9];
	cvt.rn.f64.u16 	%fd847, %rs315;
	st.local.f64 	[%rd726+72], %fd847;
	ld.local.u8 	%rs316, [%rd724+10];
	cvt.rn.f64.u16 	%fd848, %rs316;
	st.local.f64 	[%rd726+80], %fd848;
	ld.local.u8 	%rs317, [%rd724+11];
	cvt.rn.f64.u16 	%fd849, %rs317;
	st.local.f64 	[%rd726+88], %fd849;
	ld.local.u8 	%rs318, [%rd724+12];
	cvt.rn.f64.u16 	%fd850, %rs318;
	st.local.f64 	[%rd726+96], %fd850;
	ld.local.u8 	%rs319, [%rd724+13];
	cvt.rn.f64.u16 	%fd851, %rs319;
	st.local.f64 	[%rd726+104], %fd851;
	ld.local.u8 	%rs320, [%rd724+14];
	cvt.rn.f64.u16 	%fd852, %rs320;
	st.local.f64 	[%rd726+112], %fd852;
	ld.local.u8 	%rs321, [%rd724+15];
	cvt.rn.f64.u16 	%fd853, %rs321;
	st.local.f64 	[%rd726+120], %fd853;
	add.s64 	%rd1354, %rd1354, 16;
	setp.ne.s64 	%p184, %rd1354, %rd1355;
	@%p184 bra 	$L__BB3_182;
$L__BB3_183:
	setp.eq.s64 	%p185, %rd21, 0;
	@%p185 bra 	$L__BB3_192;
	and.b64  	%rd136, %rd20, 7;
	setp.lt.u64 	%p186, %rd21, 8;
	@%p186 bra 	$L__BB3_186;
	add.s64 	%rd727, %rd8, %rd1355;
	ld.local.u8 	%rs322, [%rd727];
	cvt.rn.f64.u16 	%fd854, %rs322;
	shl.b64 	%rd728, %rd1355, 3;
	add.s64 	%rd729, %rd13, %rd728;
	st.local.f64 	[%rd729], %fd854;
	ld.local.u8 	%rs323, [%rd727+1];
	cvt.rn.f64.u16 	%fd855, %rs323;
	st.local.f64 	[%rd729+8], %fd855;
	ld.local.u8 	%rs324, [%rd727+2];
	cvt.rn.f64.u16 	%fd856, %rs324;
	st.local.f64 	[%rd729+16], %fd856;
	ld.local.u8 	%rs325, [%rd727+3];
	cvt.rn.f64.u16 	%fd857, %rs325;
	st.local.f64 	[%rd729+24], %fd857;
	ld.local.u8 	%rs326, [%rd727+4];
	cvt.rn.f64.u16 	%fd858, %rs326;
	st.local.f64 	[%rd729+32], %fd858;
	ld.local.u8 	%rs327, [%rd727+5];
	cvt.rn.f64.u16 	%fd859, %rs327;
	st.local.f64 	[%rd729+40], %fd859;
	ld.local.u8 	%rs328, [%rd727+6];
	cvt.rn.f64.u16 	%fd860, %rs328;
	st.local.f64 	[%rd729+48], %fd860;
	ld.local.u8 	%rs329, [%rd727+7];
	cvt.rn.f64.u16 	%fd861, %rs329;
	st.local.f64 	[%rd729+56], %fd861;
	add.s64 	%rd1355, %rd1355, 8;
$L__BB3_186:
	setp.eq.s64 	%p187, %rd136, 0;
	@%p187 bra 	$L__BB3_192;
	and.b64  	%rd139, %rd20, 3;
	setp.lt.u64 	%p188, %rd136, 4;
	@%p188 bra 	$L__BB3_189;
	add.s64 	%rd730, %rd8, %rd1355;
	ld.local.u8 	%rs330, [%rd730];
	cvt.rn.f64.u16 	%fd862, %rs330;
	shl.b64 	%rd731, %rd1355, 3;
	add.s64 	%rd732, %rd13, %rd731;
	st.local.f64 	[%rd732], %fd862;
	ld.local.u8 	%rs331, [%rd730+1];
	cvt.rn.f64.u16 	%fd863, %rs331;
	st.local.f64 	[%rd732+8], %fd863;
	ld.local.u8 	%rs332, [%rd730+2];
	cvt.rn.f64.u16 	%fd864, %rs332;
	st.local.f64 	[%rd732+16], %fd864;
	ld.local.u8 	%rs333, [%rd730+3];
	cvt.rn.f64.u16 	%fd865, %rs333;
	st.local.f64 	[%rd732+24], %fd865;
	add.s64 	%rd1355, %rd1355, 4;
$L__BB3_189:
	setp.eq.s64 	%p189, %rd139, 0;
	@%p189 bra 	$L__BB3_192;
	mov.b64 	%rd1359, 0;
$L__BB3_191:
	.pragma "nounroll";
	add.s64 	%rd734, %rd8, %rd1355;
	ld.local.u8 	%rs334, [%rd734];
	cvt.rn.f64.u16 	%fd866, %rs334;
	shl.b64 	%rd735, %rd1355, 3;
	add.s64 	%rd736, %rd13, %rd735;
	st.local.f64 	[%rd736], %fd866;
	add.s64 	%rd1355, %rd1355, 1;
	add.s64 	%rd1359, %rd1359, 1;
	setp.ne.s64 	%p190, %rd1359, %rd139;
	@%p190 bra 	$L__BB3_191;
$L__BB3_192:
	st.local.f64 	[%rd1453], %fd1903;
	st.local.f64 	[%rd1453+8], %fd1903;
	mov.b64 	%rd737, 4607182418800017408;
	st.local.u64 	[%rd1453+16], %rd737;
	neg.f64 	%fd867, %fd1903;
	fma.rn.f64 	%fd868, %fd1903, 0dBFF71547652B82FE, 0d4338000000000000;
	{
	.reg .b32 %temp; 
	mov.b64 	{%r124, %temp}, %fd868;
	}
	mov.f64 	%fd869, 0dC338000000000000;
	add.rn.f64 	%fd870, %fd868, %fd869;
	fma.rn.f64 	%fd871, %fd870, 0dBFE62E42FEFA39EF, %fd867;
	fma.rn.f64 	%fd872, %fd870, 0dBC7ABC9E3B39803F, %fd871;
	fma.rn.f64 	%fd873, %fd872, 0d3E5ADE1569CE2BDF, 0d3E928AF3FCA213EA;
	fma.rn.f64 	%fd874, %fd873, %fd872, 0d3EC71DEE62401315;
	fma.rn.f64 	%fd875, %fd874, %fd872, 0d3EFA01997C89EB71;
	fma.rn.f64 	%fd876, %fd875, %fd872, 0d3F2A01A014761F65;
	fma.rn.f64 	%fd877, %fd876, %fd872, 0d3F56C16C1852B7AF;
	fma.rn.f64 	%fd878, %fd877, %fd872, 0d3F81111111122322;
	fma.rn.f64 	%fd879, %fd878, %fd872, 0d3FA55555555502A1;
	fma.rn.f64 	%fd880, %fd879, %fd872, 0d3FC5555555555511;
	fma.rn.f64 	%fd881, %fd880, %fd872, 0d3FE000000000000B;
	fma.rn.f64 	%fd882, %fd881, %fd872, 0d3FF0000000000000;
	fma.rn.f64 	%fd883, %fd882, %fd872, 0d3FF0000000000000;
	{
	.reg .b32 %temp; 
	mov.b64 	{%r125, %temp}, %fd883;
	}
	{
	.reg .b32 %temp; 
	mov.b64 	{%temp, %r126}, %fd883;
	}
	shl.b32 	%r658, %r124, 20;
	add.s32 	%r659, %r658, %r126;
	mov.b64 	%fd1905, {%r125, %r659};
	{
	.reg .b32 %temp; 
	mov.b64 	{%temp, %r660}, %fd867;
	}
	mov.b32 	%f37, %r660;
	abs.f32 	%f10, %f37;
	setp.lt.f32 	%p191, %f10, 0f4086232B;
	mov.f64 	%fd1904, %fd1905;
	@%p191 bra 	$L__BB3_195;
	setp.gt.f64 	%p192, %fd1903, 0d0000000000000000;
	mov.f64 	%fd884, 0d7FF0000000000000;
	sub.f64 	%fd885, %fd884, %fd1903;
	selp.f64 	%fd1904, 0d0000000000000000, %fd885, %p192;
	setp.geu.f32 	%p193, %f10, 0f40874800;
	@%p193 bra 	$L__BB3_195;
	shr.u32 	%r661, %r124, 31;
	add.s32 	%r662, %r124, %r661;
	shr.s32 	%r663, %r662, 1;
	shl.b32 	%r664, %r663, 20;
	add.s32 	%r665, %r126, %r664;
	mov.b64 	%fd886, {%r125, %r665};
	sub.s32 	%r666, %r124, %r663;
	shl.b32 	%r667, %r666, 20;
	add.s32 	%r668, %r667, 1072693248;
	mov.b32 	%r669, 0;
	mov.b64 	%fd887, {%r669, %r668};
	mul.f64 	%fd1904, %fd887, %fd886;
$L__BB3_195:
	setp.ne.s32 	%p194, %r406, 1;
	add.f64 	%fd888, %fd1904, 0d0000000000000000;
	and.b32  	%r670, %r406, 255;
	setp.eq.s32 	%p195, %r670, 1;
	selp.s64 	%rd738, -1, 0, %p195;
	add.s64 	%rd739, %rd738, %rd116;
	cvt.rn.f64.u64 	%fd889, %rd739;
	neg.f64 	%fd890, %fd889;
	mov.f64 	%fd892, 0d4000000000000000;
	{
	.reg .b32 %temp; 
	mov.b64 	{%temp, %r671}, %fd892;
	}
	{
	.reg .b32 %temp; 
	mov.b64 	{%temp, %r672}, %fd890;
	}
	shr.u32 	%r673, %r672, 20;
	and.b32  	%r674, %r673, 2047;
	add.s32 	%r675, %r674, -1012;
	mov.b64 	%rd740, %fd890;
	shl.b64 	%rd741, %rd740, %r675;
	setp.eq.s64 	%p196, %rd741, -9223372036854775808;
	{ // callseq 6, 0
	.param .b64 param0;
	st.param.f64 	[param0], 0d4000000000000000;
	.param .b64 param1;
	st.param.f64 	[param1], %fd890;
	.param .b64 retval0;
	call.uni (retval0), 
	__internal_accurate_pow, 
	(
	param0, 
	param1
	);
	ld.param.f64 	%fd893, [retval0];
	} // callseq 6
	setp.lt.s32 	%p197, %r671, 0;
	neg.f64 	%fd895, %fd893;
	selp.f64 	%fd896, %fd895, %fd893, %p196;
	selp.f64 	%fd897, %fd896, %fd893, %p197;
	cvt.rzi.f64.f64 	%fd898, %fd890;
	setp.neu.f64 	%p198, %fd898, %fd890;
	selp.f64 	%fd900, 0dFFF8000000000000, %fd897, %p198;
	selp.f64 	%fd901, %fd900, %fd897, %p197;
	setp.eq.s64 	%p199, %rd739, 0;
	selp.f64 	%fd902, 0d3FF0000000000000, %fd901, %p199;
	mul.f64 	%fd1952, %fd1925, %fd902;
	add.f64 	%fd903, %fd888, %fd1952;
	setp.gt.f64 	%p200, %fd903, 0d3E112E0BE826D695;
	div.rn.f64 	%fd904, %fd888, %fd903;
	selp.f64 	%fd124, %fd904, 0d3FF0000000000000, %p200;
	st.local.f64 	[%rd1453+24], %fd124;
	@%p194 bra 	$L__BB3_200;
	@%p191 bra 	$L__BB3_199;
	setp.gt.f64 	%p202, %fd1903, 0d0000000000000000;
	mov.f64 	%fd905, 0d7FF0000000000000;
	sub.f64 	%fd906, %fd905, %fd1903;
	selp.f64 	%fd1905, 0d0000000000000000, %fd906, %p202;
	setp.geu.f32 	%p203, %f10, 0f40874800;
	@%p203 bra 	$L__BB3_199;
	shr.u32 	%r676, %r124, 31;
	add.s32 	%r677, %r124, %r676;
	shr.s32 	%r678, %r677, 1;
	shl.b32 	%r679, %r678, 20;
	add.s32 	%r680, %r126, %r679;
	mov.b64 	%fd907, {%r125, %r680};
	sub.s32 	%r681, %r124, %r678;
	shl.b32 	%r682, %r681, 20;
	add.s32 	%r683, %r682, 1072693248;
	mov.b32 	%r684, 0;
	mov.b64 	%fd908, {%r684, %r683};
	mul.f64 	%fd1905, %fd908, %fd907;
$L__BB3_199:
	sub.f64 	%fd1925, %fd1925, %fd1905;
$L__BB3_200:
	ld.param.f64 	%fd1867, [_Z21sogrand_slices_kernelPKdPdS1_PKhiiimdiPii_param_8];
	setp.gt.f64 	%p204, %fd124, %fd1867;
	setp.eq.s32 	%p205, %r405, 1;
	or.pred  	%p206, %p205, %p204;
	mov.b64 	%rd1434, 1;
	mov.f64 	%fd1946, 0d3FF0000000000000;
	mov.f64 	%fd1951, %fd1946;
	@%p206 bra 	$L__BB3_488;
	bra.uni 	$L__BB3_173;
$L__BB3_201:
	mov.b64 	%rd1353, 0;
	mov.f64 	%fd1903, %fd1877;
$L__BB3_202:
	add.s64 	%rd719, %rd7, %rd1353;
	ld.local.u8 	%rs305, [%rd719];
	setp.ne.s16 	%p162, %rs305, 1;
	@%p162 bra 	$L__BB3_227;
	shl.b64 	%rd720, %rd1353, 3;
	add.s64 	%rd721, %rd1452, %rd720;
	ld.local.f64 	%fd88, [%rd721];
	setp.gt.f64 	%p163, %fd88, 0d403E000000000000;
	mov.f64 	%fd1898, %fd88;
	@%p163 bra 	$L__BB3_215;
	setp.lt.f64 	%p164, %fd88, 0dC03E000000000000;
	mov.f64 	%fd1898, 0d0000000000000000;
	@%p164 bra 	$L__BB3_215;
	fma.rn.f64 	%fd734, %fd88, 0d3FF71547652B82FE, 0d4338000000000000;
	{
	.reg .b32 %temp; 
	mov.b64 	{%r98, %temp}, %fd734;
	}
	mov.f64 	%fd735, 0dC338000000000000;
	add.rn.f64 	%fd736, %fd734, %fd735;
	fma.rn.f64 	%fd737, %fd736, 0dBFE62E42FEFA39EF, %fd88;
	fma.rn.f64 	%fd738, %fd736, 0dBC7ABC9E3B39803F, %fd737;
	fma.rn.f64 	%fd739, %fd738, 0d3E5ADE1569CE2BDF, 0d3E928AF3FCA213EA;
	fma.rn.f64 	%fd740, %fd739, %fd738, 0d3EC71DEE62401315;
	fma.rn.f64 	%fd741, %fd740, %fd738, 0d3EFA01997C89EB71;
	fma.rn.f64 	%fd742, %fd741, %fd738, 0d3F2A01A014761F65;
	fma.rn.f64 	%fd743, %fd742, %fd738, 0d3F56C16C1852B7AF;
	fma.rn.f64 	%fd744, %fd743, %fd738, 0d3F81111111122322;
	fma.rn.f64 	%fd745, %fd744, %fd738, 0d3FA55555555502A1;
	fma.rn.f64 	%fd746, %fd745, %fd738, 0d3FC5555555555511;
	fma.rn.f64 	%fd747, %fd746, %fd738, 0d3FE000000000000B;
	fma.rn.f64 	%fd748, %fd747, %fd738, 0d3FF0000000000000;
	fma.rn.f64 	%fd749, %fd748, %fd738, 0d3FF0000000000000;
	{
	.reg .b32 %temp; 
	mov.b64 	{%r99, %temp}, %fd749;
	}
	{
	.reg .b32 %temp; 
	mov.b64 	{%temp, %r100}, %fd749;
	}
	shl.b32 	%r608, %r98, 20;
	add.s32 	%r609, %r608, %r100;
	mov.b64 	%fd1895, {%r99, %r609};
	{
	.reg .b32 %temp; 
	mov.b64 	{%temp, %r610}, %fd88;
	}
	mov.b32 	%f35, %r610;
	abs.f32 	%f8, %f35;
	setp.lt.f32 	%p165, %f8, 0f4086232B;
	@%p165 bra 	$L__BB3_208;
	setp.lt.f64 	%p166, %fd88, 0d0000000000000000;
	add.f64 	%fd750, %fd88, 0d7FF0000000000000;
	selp.f64 	%fd1895, 0d0000000000000000, %fd750, %p166;
	setp.geu.f32 	%p167, %f8, 0f40874800;
	@%p167 bra 	$L__BB3_208;
	shr.u32 	%r611, %r98, 31;
	add.s32 	%r612, %r98, %r611;
	shr.s32 	%r613, %r612, 1;
	shl.b32 	%r614, %r613, 20;
	add.s32 	%r615, %r100, %r614;
	mov.b64 	%fd751, {%r99, %r615};
	sub.s32 	%r616, %r98, %r613;
	shl.b32 	%r617, %r616, 20;
	add.s32 	%r618, %r617, 1072693248;
	mov.b32 	%r619, 0;
	mov.b64 	%fd752, {%r619, %r618};
	mul.f64 	%fd1895, %fd752, %fd751;
$L__BB3_208:
	add.f64 	%fd1896, %fd1895, 0d3FF0000000000000;
	{
	.reg .b32 %temp; 
	mov.b64 	{%temp, %r1122}, %fd1896;
	}
	{
	.reg .b32 %temp; 
	mov.b64 	{%r1123, %temp}, %fd1896;
	}
	setp.gt.s32 	%p168, %r1122, 1048575;
	mov.b32 	%r1124, -1023;
	@%p168 bra 	$L__BB3_210;
	mul.f64 	%fd1896, %fd1896, 0d4350000000000000;
	{
	.reg .b32 %temp; 
	mov.b64 	{%temp, %r1122}, %fd1896;
	}
	{
	.reg .b32 %temp; 
	mov.b64 	{%r1123, %temp}, %fd1896;
	}
	mov.b32 	%r1124, -1077;
$L__BB3_210:
	add.s32 	%r622, %r1122, -1;
	setp.gt.u32 	%p169, %r622, 2146435070;
	@%p169 bra 	$L__BB3_214;
	shr.u32 	%r625, %r1122, 20;
	add.s32 	%r1125, %r1124, %r625;
	and.b32  	%r626, %r1122, 1048575;
	or.b32  	%r627, %r626, 1072693248;
	mov.b64 	%fd1897, {%r1123, %r627};
	setp.lt.u32 	%p171, %r627, 1073127583;
	@%p171 bra 	$L__BB3_213;
	{
	.reg .b32 %temp; 
	mov.b64 	{%r628, %temp}, %fd1897;
	}
	{
	.reg .b32 %temp; 
	mov.b64 	{%temp, %r629}, %fd1897;
	}
	add.s32 	%r630, %r629, -1048576;
	mov.b64 	%fd1897, {%r628, %r630};
	add.s32 	%r1125, %r1125, 1;
$L__BB3_213:
	add.f64 	%fd754, %fd1897, 0dBFF0000000000000;
	add.f64 	%fd755, %fd1897, 0d3FF0000000000000;
	rcp.approx.ftz.f64 	%fd756, %fd755;
	neg.f64 	%fd757, %fd755;
	fma.rn.f64 	%fd758, %fd757, %fd756, 0d3FF0000000000000;
	fma.rn.f64 	%fd759, %fd758, %fd758, %fd758;
	fma.rn.f64 	%fd760, %fd759, %fd756, %fd756;
	mul.f64 	%fd761, %fd754, %fd760;
	fma.rn.f64 	%fd762, %fd754, %fd760, %fd761;
	mul.f64 	%fd763, %fd762, %fd762;
	fma.rn.f64 	%fd764, %fd763, 0d3EB1380B3AE80F1E, 0d3ED0EE258B7A8B04;
	fma.rn.f64 	%fd765, %fd764, %fd763, 0d3EF3B2669F02676F;
	fma.rn.f64 	%fd766, %fd765, %fd763, 0d3F1745CBA9AB0956;
	fma.rn.f64 	%fd767, %fd766, %fd763, 0d3F3C71C72D1B5154;
	fma.rn.f64 	%fd768, %fd767, %fd763, 0d3F624924923BE72D;
	fma.rn.f64 	%fd769, %fd768, %fd763, 0d3F8999999999A3C4;
	fma.rn.f64 	%fd770, %fd769, %fd763, 0d3FB5555555555554;
	sub.f64 	%fd771, %fd754, %fd762;
	add.f64 	%fd772, %fd771, %fd771;
	neg.f64 	%fd773, %fd762;
	fma.rn.f64 	%fd774, %fd773, %fd754, %fd772;
	mul.f64 	%fd775, %fd760, %fd774;
	mul.f64 	%fd776, %fd763, %fd770;
	fma.rn.f64 	%fd777, %fd776, %fd762, %fd775;
	xor.b32  	%r631, %r1125, -2147483648;
	mov.b32 	%r632, 1127219200;
	mov.b64 	%fd778, {%r631, %r632};
	sub.f64 	%fd779, %fd778, %fd25;
	fma.rn.f64 	%fd780, %fd779, 0d3FE62E42FEFA39EF, %fd762;
	fma.rn.f64 	%fd781, %fd779, 0dBFE62E42FEFA39EF, %fd780;
	sub.f64 	%fd782, %fd781, %fd762;
	sub.f64 	%fd783, %fd777, %fd782;
	fma.rn.f64 	%fd784, %fd779, 0d3C7ABC9E3B39803F, %fd783;
	add.f64 	%fd1898, %fd780, %fd784;
	bra.uni 	$L__BB3_215;
$L__BB3_214:
	fma.rn.f64 	%fd753, %fd1896, 0d7FF0000000000000, 0d7FF0000000000000;
	{
	.reg .b32 %temp; 
	mov.b64 	{%temp, %r623}, %fd1896;
	}
	and.b32  	%r624, %r623, 2147483647;
	setp.eq.s32 	%p170, %r624, 0;
	selp.f64 	%fd1898, 0dFFF0000000000000, %fd753, %p170;
$L__BB3_215:
	neg.f64 	%fd102, %fd88;
	setp.lt.f64 	%p173, %fd88, 0dC03E000000000000;
	or.pred  	%p174, %p173, %p163;
	selp.f64 	%fd1902, %fd102, 0d0000000000000000, %p173;
	@%p174 bra 	$L__BB3_226;
	fma.rn.f64 	%fd785, %fd102, 0d3FF71547652B82FE, 0d4338000000000000;
	{
	.reg .b32 %temp; 
	mov.b64 	{%r111, %temp}, %fd785;
	}
	mov.f64 	%fd786, 0dC338000000000000;
	add.rn.f64 	%fd787, %fd785, %fd786;
	fma.rn.f64 	%fd788, %fd787, 0dBFE62E42FEFA39EF, %fd102;
	fma.rn.f64 	%fd789, %fd787, 0dBC7ABC9E3B39803F, %fd788;
	fma.rn.f64 	%fd790, %fd789, 0d3E5ADE1569CE2BDF, 0d3E928AF3FCA213EA;
	fma.rn.f64 	%fd791, %fd790, %fd789, 0d3EC71DEE62401315;
	fma.rn.f64 	%fd792, %fd791, %fd789, 0d3EFA01997C89EB71;
	fma.rn.f64 	%fd793, %fd792, %fd789, 0d3F2A01A014761F65;
	fma.rn.f64 	%fd794, %fd793, %fd789, 0d3F56C16C1852B7AF;
	fma.rn.f64 	%fd795, %fd794, %fd789, 0d3F81111111122322;
	fma.rn.f64 	%fd796, %fd795, %fd789, 0d3FA55555555502A1;
	fma.rn.f64 	%fd797, %fd796, %fd789, 0d3FC5555555555511;
	fma.rn.f64 	%fd798, %fd797, %fd789, 0d3FE000000000000B;
	fma.rn.f64 	%fd799, %fd798, %fd789, 0d3FF0000000000000;
	fma.rn.f64 	%fd800, %fd799, %fd789, 0d3FF0000000000000;
	{
	.reg .b32 %temp; 
	mov.b64 	{%r112, %temp}, %fd800;
	}
	{
	.reg .b32 %temp; 
	mov.b64 	{%temp, %r113}, %fd800;
	}
	shl.b32 	%r633, %r111, 20;
	add.s32 	%r634, %r633, %r113;
	mov.b64 	%fd1899, {%r112, %r634};
	{
	.reg .b32 %temp; 
	mov.b64 	{%temp, %r635}, %fd102;
	}
	mov.b32 	%f36, %r635;
	abs.f32 	%f9, %f36;
	setp.lt.f32 	%p175, %f9, 0f4086232B;
	@%p175 bra 	$L__BB3_219;
	setp.gt.f64 	%p176, %fd88, 0d0000000000000000;
	mov.f64 	%fd801, 0d7FF0000000000000;
	sub.f64 	%fd802, %fd801, %fd88;
	selp.f64 	%fd1899, 0d0000000000000000, %fd802, %p176;
	setp.geu.f32 	%p177, %f9, 0f40874800;
	@%p177 bra 	$L__BB3_219;
	shr.u32 	%r636, %r111, 31;
	add.s32 	%r637, %r111, %r636;
	shr.s32 	%r638, %r637, 1;
	shl.b32 	%r639, %r638, 20;
	add.s32 	%r640, %r113, %r639;
	mov.b64 	%fd803, {%r112, %r640};
	sub.s32 	%r641, %r111, %r638;
	shl.b32 	%r642, %r641, 20;
	add.s32 	%r643, %r642, 1072693248;
	mov.b32 	%r644, 0;
	mov.b64 	%fd804, {%r644, %r643};
	mul.f64 	%fd1899, %fd804, %fd803;
$L__BB3_219:
	add.f64 	%fd1900, %fd1899, 0d3FF0000000000000;
	{
	.reg .b32 %temp; 
	mov.b64 	{%temp, %r1126}, %fd1900;
	}
	{
	.reg .b32 %temp; 
	mov.b64 	{%r1127, %temp}, %fd1900;
	}
	setp.gt.s32 	%p178, %r1126, 1048575;
	mov.b32 	%r1128, -1023;
	@%p178 bra 	$L__BB3_221;
	mul.f64 	%fd1900, %fd1900, 0d4350000000000000;
	{
	.reg .b32 %temp; 
	mov.b64 	{%temp, %r1126}, %fd1900;
	}
	{
	.reg .b32 %temp; 
	mov.b64 	{%r1127, %temp}, %fd1900;
	}
	mov.b32 	%r1128, -1077;
$L__BB3_221:
	add.s32 	%r647, %r1126, -1;
	setp.gt.u32 	%p179, %r647, 2146435070;
	@%p179 bra 	$L__BB3_225;
	shr.u32 	%r650, %r1126, 20;
	add.s32 	%r1129, %r1128, %r650;
	and.b32  	%r651, %r1126, 1048575;
	or.b32  	%r652, %r651, 1072693248;
	mov.b64 	%fd1901, {%r1127, %r652};
	setp.lt.u32 	%p181, %r652, 1073127583;
	@%p181 bra 	$L__BB3_224;
	{
	.reg .b32 %temp; 
	mov.b64 	{%r653, %temp}, %fd1901;
	}
	{
	.reg .b32 %temp; 
	mov.b64 	{%temp, %r654}, %fd1901;
	}
	add.s32 	%r655, %r654, -1048576;
	mov.b64 	%fd1901, {%r653, %r655};
	add.s32 	%r1129, %r1129, 1;
$L__BB3_224:
	add.f64 	%fd806, %fd1901, 0dBFF0000000000000;
	add.f64 	%fd807, %fd1901, 0d3FF0000000000000;
	rcp.approx.ftz.f64 	%fd808, %fd807;
	neg.f64 	%fd809, %fd807;
	fma.rn.f64 	%fd810, %fd809, %fd808, 0d3FF0000000000000;
	fma.rn.f64 	%fd811, %fd810, %fd810, %fd810;
	fma.rn.f64 	%fd812, %fd811, %fd808, %fd808;
	mul.f64 	%fd813, %fd806, %fd812;
	fma.rn.f64 	%fd814, %fd806, %fd812, %fd813;
	mul.f64 	%fd815, %fd814, %fd814;
	fma.rn.f64 	%fd816, %fd815, 0d3EB1380B3AE80F1E, 0d3ED0EE258B7A8B04;
	fma.rn.f64 	%fd817, %fd816, %fd815, 0d3EF3B2669F02676F;
	fma.rn.f64 	%fd818, %fd817, %fd815, 0d3F1745CBA9AB0956;
	fma.rn.f64 	%fd819, %fd818, %fd815, 0d3F3C71C72D1B5154;
	fma.rn.f64 	%fd820, %fd819, %fd815, 0d3F624924923BE72D;
	fma.rn.f64 	%fd821, %fd820, %fd815, 0d3F8999999999A3C4;
	fma.rn.f64 	%fd822, %fd821, %fd815, 0d3FB5555555555554;
	sub.f64 	%fd823, %fd806, %fd814;
	add.f64 	%fd824, %fd823, %fd823;
	neg.f64 	%fd825, %fd814;
	fma.rn.f64 	%fd826, %fd825, %fd806, %fd824;
	mul.f64 	%fd827, %fd812, %fd826;
	mul.f64 	%fd828, %fd815, %fd822;
	fma.rn.f64 	%fd829, %fd828, %fd814, %fd827;
	xor.b32  	%r656, %r1129, -2147483648;
	mov.b32 	%r657, 1127219200;
	mov.b64 	%fd830, {%r656, %r657};
	sub.f64 	%fd831, %fd830, %fd25;
	fma.rn.f64 	%fd832, %fd831, 0d3FE62E42FEFA39EF, %fd814;
	fma.rn.f64 	%fd833, %fd831, 0dBFE62E42FEFA39EF, %fd832;
	sub.f64 	%fd834, %fd833, %fd814;
	sub.f64 	%fd835, %fd829, %fd834;
	fma.rn.f64 	%fd836, %fd831, 0d3C7ABC9E3B39803F, %fd835;
	add.f64 	%fd1902, %fd832, %fd836;
	bra.uni 	$L__BB3_226;
$L__BB3_225:
	fma.rn.f64 	%fd805, %fd1900, 0d7FF0000000000000, 0d7FF0000000000000;
	{
	.reg .b32 %temp; 
	mov.b64 	{%temp, %r648}, %fd1900;
	}
	and.b32  	%r649, %r648, 2147483647;
	setp.eq.s32 	%p180, %r649, 0;
	selp.f64 	%fd1902, 0dFFF0000000000000, %fd805, %p180;
$L__BB3_226:
	sub.f64 	%fd837, %fd1898, %fd1902;
	add.f64 	%fd1903, %fd1903, %fd837;
$L__BB3_227:
	add.s64 	%rd1353, %rd1353, 1;
	setp.eq.s64 	%p182, %rd1353, %rd20;
	@%p182 bra 	$L__BB3_180;
	bra.uni 	$L__BB3_202;
$L__BB3_228:
	.pragma "nounroll";
	shl.b64 	%rd752, %rd1366, 2;
	add.s64 	%rd753, %rd10, %rd752;
	mov.b32 	%r717, 0;
	st.local.u32 	[%rd753], %r717;
	st.local.u32 	[%rd753+4], %r717;
	st.local.u32 	[%rd753+8], %r717;
	st.local.u32 	[%rd753+12], %r717;
	st.local.u32 	[%rd753+16], %r717;
	st.local.u32 	[%rd753+20], %r717;
	st.local.u32 	[%rd753+24], %r717;
	st.local.u32 	[%rd753+28], %r717;
	st.local.u32 	[%rd753+32], %r717;
	st.local.u32 	[%rd753+36], %r717;
	st.local.u32 	[%rd753+40], %r717;
	st.local.u32 	[%rd753+44], %r717;
	st.local.u32 	[%rd753+48], %r717;
	st.local.u32 	[%rd753+52], %r717;
	st.local.u32 	[%rd753+56], %r717;
	st.local.u32 	[%rd753+60], %r717;
	add.s64 	%rd1366, %rd1366, 16;
	setp.eq.s64 	%p232, %rd1366, %rd1363;
	@%p232 bra 	$L__BB3_229;
	bra.uni 	$L__BB3_228;
$L__BB3_229:
	and.b32  	%r135, %r1131, 15;
	setp.eq.s32 	%p233, %r135, 0;
	@%p233 bra 	$L__BB3_239;
	add.s64 	%rd754, %rd158, -1;
	setp.lt.u64 	%p234, %rd754, 7;
	@%p234 bra 	$L__BB3_232;
	shl.b64 	%rd755, %rd1363, 2;
	add.s64 	%rd756, %rd10, %rd755;
	mov.b32 	%r718, 0;
	st.local.u32 	[%rd756], %r718;
	st.local.u32 	[%rd756+4], %r718;
	st.local.u32 	[%rd756+8], %r718;
	st.local.u32 	[%rd756+12], %r718;
	st.local.u32 	[%rd756+16], %r718;
	st.local.u32 	[%rd756+20], %r718;
	st.local.u32 	[%rd756+24], %r718;
	st.local.u32 	[%rd756+28], %r718;
	add.s64 	%rd1363, %rd1363, 8;
$L__BB3_232:
	and.b32  	%r719, %r1131, 7;
	setp.eq.s32 	%p235, %r719, 0;
	@%p235 bra 	$L__BB3_239;
	and.b64  	%rd757, %rd157, 7;
	add.s64 	%rd758, %rd757, -1;
	setp.lt.u64 	%p236, %rd758, 3;
	@%p236 bra 	$L__BB3_235;
	shl.b64 	%rd759, %rd1363, 2;
	add.s64 	%rd760, %rd10, %rd759;
	mov.b32 	%r720, 0;
	st.local.u32 	[%rd760], %r720;
	st.local.u32 	[%rd760+4], %r720;
	st.local.u32 	[%rd760+8], %r720;
	st.local.u32 	[%rd760+12], %r720;
	add.s64 	%rd1363, %rd1363, 4;
$L__BB3_235:
	and.b32  	%r136, %r1131, 3;
	setp.eq.s32 	%p237, %r136, 0;
	@%p237 bra 	$L__BB3_239;
	shl.b64 	%rd761, %rd1363, 2;
	add.s64 	%rd165, %rd10, %rd761;
	mov.b32 	%r721, 0;
	st.local.u32 	[%rd165], %r721;
	setp.eq.s32 	%p238, %r136, 1;
	@%p238 bra 	$L__BB3_239;
	mov.b32 	%r722, 0;
	st.local.u32 	[%rd165+4], %r722;
	setp.eq.s32 	%p239, %r136, 2;
	@%p239 bra 	$L__BB3_239;
	mov.b32 	%r723, 0;
	st.local.u32 	[%rd165+8], %r723;
$L__BB3_239:
	setp.lt.u32 	%p240, %r1131, 2;
	@%p240 bra 	$L__BB3_253;
	ld.local.u32 	%r137, [%rd10];
	add.s64 	%rd166, %rd157, -1;
	and.b64  	%rd167, %rd166, 15;
	add.s32 	%r724, %r1131, -2;
	setp.lt.u32 	%p241, %r724, 15;
	mov.b64 	%rd1369, 1;
	@%p241 bra 	$L__BB3_243;
	and.b64  	%rd168, %rd166, -16;
	mov.b64 	%rd1367, 1;
$L__BB3_242:
	.pragma "nounroll";
	shl.b64 	%rd764, %rd1367, 2;
	add.s64 	%rd765, %rd10, %rd764;
	st.local.u32 	[%rd765], %r137;
	st.local.u32 	[%rd765+4], %r137;
	st.local.u32 	[%rd765+8], %r137;
	st.local.u32 	[%rd765+12], %r137;
	st.local.u32 	[%rd765+16], %r137;
	st.local.u32 	[%rd765+20], %r137;
	st.local.u32 	[%rd765+24], %r137;
	st.local.u32 	[%rd765+28], %r137;
	st.local.u32 	[%rd765+32], %r137;
	st.local.u32 	[%rd765+36], %r137;
	st.local.u32 	[%rd765+40], %r137;
	st.local.u32 	[%rd765+44], %r137;
	st.local.u32 	[%rd765+48], %r137;
	st.local.u32 	[%rd765+52], %r137;
	st.local.u32 	[%rd765+56], %r137;
	st.local.u32 	[%rd765+60], %r137;
	add.s64 	%rd1369, %rd1367, 16;
	add.s64 	%rd766, %rd1367, 15;
	setp.ne.s64 	%p242, %rd766, %rd168;
	mov.u64 	%rd1367, %rd1369;
	@%p242 bra 	$L__BB3_242;
$L__BB3_243:
	setp.eq.s64 	%p243, %rd167, 0;
	@%p243 bra 	$L__BB3_253;
	and.b64  	%rd174, %rd166, 7;
	setp.lt.u64 	%p244, %rd167, 8;
	@%p244 bra 	$L__BB3_246;
	shl.b64 	%rd767, %rd1369, 2;
	add.s64 	%rd768, %rd10, %rd767;
	st.local.u32 	[%rd768], %r137;
	st.local.u32 	[%rd768+4], %r137;
	st.local.u32 	[%rd768+8], %r137;
	st.local.u32 	[%rd768+12], %r137;
	st.local.u32 	[%rd768+16], %r137;
	st.local.u32 	[%rd768+20], %r137;
	st.local.u32 	[%rd768+24], %r137;
	st.local.u32 	[%rd768+28], %r137;
	add.s64 	%rd1369, %rd1369, 8;
$L__BB3_246:
	setp.eq.s64 	%p245, %rd174, 0;
	@%p245 bra 	$L__BB3_253;
	and.b64  	%rd177, %rd166, 3;
	setp.lt.u64 	%p246, %rd174, 4;
	@%p246 bra 	$L__BB3_249;
	shl.b64 	%rd769, %rd1369, 2;
	add.s64 	%rd770, %rd10, %rd769;
	st.local.u32 	[%rd770], %r137;
	st.local.u32 	[%rd770+4], %r137;
	st.local.u32 	[%rd770+8], %r137;
	st.local.u32 	[%rd770+12], %r137;
	add.s64 	%rd1369, %rd1369, 4;
$L__BB3_249:
	setp.eq.s64 	%p247, %rd177, 0;
	@%p247 bra 	$L__BB3_253;
	shl.b64 	%rd771, %rd1369, 2;
	add.s64 	%rd180, %rd10, %rd771;
	st.local.u32 	[%rd180], %r137;
	setp.eq.s64 	%p248, %rd177, 1;
	@%p248 bra 	$L__BB3_253;
	st.local.u32 	[%rd180+4], %r137;
	setp.eq.s64 	%p249, %rd177, 2;
	@%p249 bra 	$L__BB3_253;
	st.local.u32 	[%rd180+8], %r137;
$L__BB3_253:
	cvt.s64.s32 	%rd181, %r133;
	add.s32 	%r725, %r1131, -1;
	setp.lt.u32 	%p250, %r725, 15;
	mov.b64 	%rd1377, 0;
	mov.u64 	%rd1382, %rd181;
	@%p250 bra 	$L__BB3_256;
	and.b64  	%rd1377, %rd157, 2147483632;
	mov.b64 	%rd1371, 0;
	mov.u64 	%rd1382, %rd181;
$L__BB3_255:
	.pragma "nounroll";
	shl.b64 	%rd775, %rd1371, 2;
	add.s64 	%rd776, %rd10, %rd775;
	ld.local.s32 	%rd777, [%rd776];
	ld.local.s32 	%rd778, [%rd776+4];
	add.s64 	%rd779, %rd777, %rd778;
	ld.local.s32 	%rd780, [%rd776+8];
	add.s64 	%rd781, %rd779, %rd780;
	ld.local.s32 	%rd782, [%rd776+12];
	add.s64 	%rd783, %rd781, %rd782;
	ld.local.s32 	%rd784, [%rd776+16];
	add.s64 	%rd785, %rd783, %rd784;
	ld.local.s32 	%rd786, [%rd776+20];
	add.s64 	%rd787, %rd785, %rd786;
	ld.local.s32 	%rd788, [%rd776+24];
	add.s64 	%rd789, %rd787, %rd788;
	ld.local.s32 	%rd790, [%rd776+28];
	add.s64 	%rd791, %rd789, %rd790;
	ld.local.s32 	%rd792, [%rd776+32];
	add.s64 	%rd793, %rd791, %rd792;
	ld.local.s32 	%rd794, [%rd776+36];
	add.s64 	%rd795, %rd793, %rd794;
	ld.local.s32 	%rd796, [%rd776+40];
	add.s64 	%rd797, %rd795, %rd796;
	ld.local.s32 	%rd798, [%rd776+44];
	add.s64 	%rd799, %rd797, %rd798;
	ld.local.s32 	%rd800, [%rd776+48];
	add.s64 	%rd801, %rd799, %rd800;
	ld.local.s32 	%rd802, [%rd776+52];
	add.s64 	%rd803, %rd801, %rd802;
	ld.local.s32 	%rd804, [%rd776+56];
	add.s64 	%rd805, %rd803, %rd804;
	ld.local.s32 	%rd806, [%rd776+60];
	add.s64 	%rd807, %rd805, %rd806;
	sub.s64 	%rd1382, %rd1382, %rd807;
	add.s64 	%rd1371, %rd1371, 16;
	setp.ne.s64 	%p251, %rd1371, %rd1377;
	@%p251 bra 	$L__BB3_255;
$L__BB3_256:
	@%p233 bra 	$L__BB3_266;
	add.s64 	%rd809, %rd158, -1;
	setp.lt.u64 	%p253, %rd809, 7;
	@%p253 bra 	$L__BB3_259;
	shl.b64 	%rd810, %rd1377, 2;
	add.s64 	%rd811, %rd10, %rd810;
	ld.local.s32 	%rd812, [%rd811];
	ld.local.s32 	%rd813, [%rd811+4];
	add.s64 	%rd814, %rd812, %rd813;
	ld.local.s32 	%rd815, [%rd811+8];
	add.s64 	%rd816, %rd814, %rd815;
	ld.local.s32 	%rd817, [%rd811+12];
	add.s64 	%rd818, %rd816, %rd817;
	ld.local.s32 	%rd819, [%rd811+16];
	add.s64 	%rd820, %rd818, %rd819;
	ld.local.s32 	%rd821, [%rd811+20];
	add.s64 	%rd822, %rd820, %rd821;
	ld.local.s32 	%rd823, [%rd811+24];
	add.s64 	%rd824, %rd822, %rd823;
	ld.local.s32 	%rd825, [%rd811+28];
	add.s64 	%rd826, %rd824, %rd825;
	sub.s64 	%rd1382, %rd1382, %rd826;
	add.s64 	%rd1377, %rd1377, 8;
$L__BB3_259:
	and.b32  	%r726, %r1131, 7;
	setp.eq.s32 	%p254, %r726, 0;
	@%p254 bra 	$L__BB3_266;
	and.b64  	%rd828, %rd157, 7;
	add.s64 	%rd829, %rd828, -1;
	setp.lt.u64 	%p255, %rd829, 3;
	@%p255 bra 	$L__BB3_262;
	shl.b64 	%rd830, %rd1377, 2;
	add.s64 	%rd831, %rd10, %rd830;
	ld.local.s32 	%rd832, [%rd831];
	ld.local.s32 	%rd833, [%rd831+4];
	add.s64 	%rd834, %rd832, %rd833;
	ld.local.s32 	%rd835, [%rd831+8];
	add.s64 	%rd836, %rd834, %rd835;
	ld.local.s32 	%rd837, [%rd831+12];
	add.s64 	%rd838, %rd836, %rd837;
	sub.s64 	%rd1382, %rd1382, %rd838;
	add.s64 	%rd1377, %rd1377, 4;
$L__BB3_262:
	and.b32  	%r138, %r1131, 3;
	setp.eq.s32 	%p256, %r138, 0;
	@%p256 bra 	$L__BB3_266;
	shl.b64 	%rd839, %rd1377, 2;
	add.s64 	%rd200, %rd10, %rd839;
	ld.local.s32 	%rd840, [%rd200];
	sub.s64 	%rd1382, %rd1382, %rd840;
	setp.eq.s32 	%p257, %r138, 1;
	@%p257 bra 	$L__BB3_266;
	ld.local.s32 	%rd841, [%rd200+4];
	sub.s64 	%rd1382, %rd1382, %rd841;
	setp.eq.s32 	%p258, %r138, 2;
	@%p258 bra 	$L__BB3_266;
	ld.local.s32 	%rd842, [%rd200+8];
	sub.s64 	%rd1382, %rd1382, %rd842;
$L__BB3_266:
	cvt.rn.f64.u64 	%fd935, %rd1382;
	ld.local.u32 	%r727, [%rd10];
	sub.s32 	%r728, %r134, %r727;
	cvt.rn.f64.s32 	%fd936, %r728;
	div.rn.f64 	%fd937, %fd935, %fd936;
	cvt.rmi.f64.f64 	%fd938, %fd937;
	cvt.rzi.u64.f64 	%rd205, %fd938;
	cvt.u64.u32 	%rd843, %r728;
	mul.lo.s64 	%rd844, %rd205, %rd843;
	sub.s64 	%rd206, %rd1382, %rd844;
	sub.s64 	%rd1385, %rd157, %rd205;
	add.s64 	%rd845, %rd205, -1;
	setp.ge.u64 	%p259, %rd845, %rd157;
	@%p259 bra 	$L__BB3_280;
	sub.s64 	%rd846, %rd157, %rd205;
	add.s64 	%rd847, %rd846, 1;
	max.u64 	%rd848, %rd847, %rd157;
	add.s64 	%rd849, %rd205, %rd848;
	sub.s64 	%rd208, %rd849, %rd157;
	and.b64  	%rd209, %rd208, 15;
	sub.s64 	%rd850, %rd157, %rd849;
	setp.gt.u64 	%p260, %rd850, -16;
	@%p260 bra 	$L__BB3_270;
	and.b64  	%rd210, %rd208, -16;
	mov.b64 	%rd1384, 0;
$L__BB3_269:
	.pragma "nounroll";
	shl.b64 	%rd852, %rd1385, 2;
	add.s64 	%rd853, %rd10, %rd852;
	st.local.u32 	[%rd853], %r134;
	st.local.u32 	[%rd853+4], %r134;
	st.local.u32 	[%rd853+8], %r134;
	st.local.u32 	[%rd853+12], %r134;
	st.local.u32 	[%rd853+16], %r134;
	st.local.u32 	[%rd853+20], %r134;
	st.local.u32 	[%rd853+24], %r134;
	st.local.u32 	[%rd853+28], %r134;
	st.local.u32 	[%rd853+32], %r134;
	st.local.u32 	[%rd853+36], %r134;
	st.local.u32 	[%rd853+40], %r134;
	st.local.u32 	[%rd853+44], %r134;
	st.local.u32 	[%rd853+48], %r134;
	st.local.u32 	[%rd853+52], %r134;
	st.local.u32 	[%rd853+56], %r134;
	st.local.u32 	[%rd853+60], %r134;
	add.s64 	%rd1385, %rd1385, 16;
	add.s64 	%rd1384, %rd1384, 16;
	setp.ne.s64 	%p261, %rd1384, %rd210;
	@%p261 bra 	$L__BB3_269;
$L__BB3_270:
	setp.eq.s64 	%p262, %rd209, 0;
	@%p262 bra 	$L__BB3_280;
	and.b64  	%rd216, %rd208, 7;
	setp.lt.u64 	%p263, %rd209, 8;
	@%p263 bra 	$L__BB3_273;
	shl.b64 	%rd854, %rd1385, 2;
	add.s64 	%rd855, %rd10, %rd854;
	st.local.u32 	[%rd855], %r134;
	st.local.u32 	[%rd855+4], %r134;
	st.local.u32 	[%rd855+8], %r134;
	st.local.u32 	[%rd855+12], %r134;
	st.local.u32 	[%rd855+16], %r134;
	st.local.u32 	[%rd855+20], %r134;
	st.local.u32 	[%rd855+24], %r134;
	st.local.u32 	[%rd855+28], %r134;
	add.s64 	%rd1385, %rd1385, 8;
$L__BB3_273:
	setp.eq.s64 	%p264, %rd216, 0;
	@%p264 bra 	$L__BB3_280;
	and.b64  	%rd219, %rd208, 3;
	setp.lt.u64 	%p265, %rd216, 4;
	@%p265 bra 	$L__BB3_276;
	shl.b64 	%rd856, %rd1385, 2;
	add.s64 	%rd857, %rd10, %rd856;
	st.local.u32 	[%rd857], %r134;
	st.local.u32 	[%rd857+4], %r134;
	st.local.u32 	[%rd857+8], %r134;
	st.local.u32 	[%rd857+12], %r134;
	add.s64 	%rd1385, %rd1385, 4;
$L__BB3_276:
	setp.eq.s64 	%p266, %rd219, 0;
	@%p266 bra 	$L__BB3_280;
	shl.b64 	%rd858, %rd1385, 2;
	add.s64 	%rd222, %rd10, %rd858;
	st.local.u32 	[%rd222], %r134;
	setp.eq.s64 	%p267, %rd219, 1;
	@%p267 bra 	$L__BB3_280;
	st.local.u32 	[%rd222+4], %r134;
	setp.eq.s64 	%p268, %rd219, 2;
	@%p268 bra 	$L__BB3_280;
	st.local.u32 	[%rd222+8], %r134;
$L__BB3_280:
	setp.le.u64 	%p269, %rd157, %rd205;
	@%p269 bra 	$L__BB3_282;
	not.b64 	%rd859, %rd205;
	add.s64 	%rd860, %rd859, %rd157;
	shl.b64 	%rd861, %rd860, 2;
	add.s64 	%rd862, %rd10, %rd861;
	ld.local.u32 	%r729, [%rd862];
	cvt.u32.u64 	%r730, %rd206;
	add.s32 	%r731, %r729, %r730;
	st.local.u32 	[%rd862], %r731;
$L__BB3_282:
	add.s64 	%rd223, %rd157, -1;
	add.s32 	%r139, %r1131, -2;
	and.b32  	%r140, %r1131, 3;
	mov.b32 	%r1132, 0;
	mov.u64 	%rd1388, %rd1434;
$L__BB3_283:
	add.s64 	%rd225, %rd20, -1;
	setp.lt.u64 	%p270, %rd225, 15;
	mov.b64 	%rd1390, 0;
	@%p270 bra 	$L__BB3_286;
	mov.b64 	%rd1392, 0;
$L__BB3_285:
	.pragma "nounroll";
	add.s64 	%rd865, %rd7, %rd1392;
	mov.b16 	%rs335, 0;
	st.local.u8 	[%rd865], %rs335;
	st.local.u8 	[%rd865+1], %rs335;
	st.local.u8 	[%rd865+2], %rs335;
	st.local.u8 	[%rd865+3], %rs335;
	st.local.u8 	[%rd865+4], %rs335;
	st.local.u8 	[%rd865+5], %rs335;
	st.local.u8 	[%rd865+6], %rs335;
	st.local.u8 	[%rd865+7], %rs335;
	st.local.u8 	[%rd865+8], %rs335;
	st.local.u8 	[%rd865+9], %rs335;
	st.local.u8 	[%rd865+10], %rs335;
	st.local.u8 	[%rd865+11], %rs335;
	st.local.u8 	[%rd865+12], %rs335;
	st.local.u8 	[%rd865+13], %rs335;
	st.local.u8 	[%rd865+14], %rs335;
	st.local.u8 	[%rd865+15], %rs335;
	add.s64 	%rd1392, %rd1392, 16;
	setp.eq.s64 	%p271, %rd1392, %rd152;
	mov.u64 	%rd1390, %rd152;
	@%p271 bra 	$L__BB3_286;
	bra.uni 	$L__BB3_285;
$L__BB3_286:
	setp.eq.s64 	%p272, %rd21, 0;
	@%p272 bra 	$L__BB3_296;
	setp.lt.u64 	%p273, %rd150, 7;
	@%p273 bra 	$L__BB3_289;
	add.s64 	%rd866, %rd7, %rd1390;
	mov.b16 	%rs336, 0;
	st.local.u8 	[%rd866], %rs336;
	st.local.u8 	[%rd866+1], %rs336;
	st.local.u8 	[%rd866+2], %rs336;
	st.local.u8 	[%rd866+3], %rs336;
	st.local.u8 	[%rd866+4], %rs336;
	st.local.u8 	[%rd866+5], %rs336;
	st.local.u8 	[%rd866+6], %rs336;
	st.local.u8 	[%rd866+7], %rs336;
	add.s64 	%rd1390, %rd1390, 8;
$L__BB3_289:
	setp.eq.s64 	%p274, %rd153, 0;
	@%p274 bra 	$L__BB3_296;
	setp.lt.u64 	%p275, %rd151, 3;
	@%p275 bra 	$L__BB3_292;
	add.s64 	%rd867, %rd7, %rd1390;
	mov.b16 	%rs337, 0;
	st.local.u8 	[%rd867], %rs337;
	st.local.u8 	[%rd867+1], %rs337;
	st.local.u8 	[%rd867+2], %rs337;
	st.local.u8 	[%rd867+3], %rs337;
	add.s64 	%rd1390, %rd1390, 4;
$L__BB3_292:
	setp.eq.s64 	%p276, %rd154, 0;
	@%p276 bra 	$L__BB3_296;
	setp.eq.s64 	%p277, %rd154, 1;
	add.s64 	%rd231, %rd7, %rd1390;
	mov.b16 	%rs338, 0;
	st.local.u8 	[%rd231], %rs338;
	@%p277 bra 	$L__BB3_296;
	setp.eq.s64 	%p278, %rd154, 2;
	mov.b16 	%rs339, 0;
	st.local.u8 	[%rd231+1], %rs339;
	@%p278 bra 	$L__BB3_296;
	mov.b16 	%rs340, 0;
	st.local.u8 	[%rd231+2], %rs340;
$L__BB3_296:
	setp.lt.u64 	%p279, %rd223, 3;
	mov.b64 	%rd1393, 0;
	@%p279 bra 	$L__BB3_299;
	mov.b64 	%rd1394, 0;
$L__BB3_298:
	shl.b64 	%rd870, %rd1394, 2;
	add.s64 	%rd871, %rd10, %rd870;
	ld.local.s32 	%rd872, [%rd871];
	add.s64 	%rd873, %rd1394, %rd872;
	add.s64 	%rd874, %rd7, %rd873;
	mov.b16 	%rs341, 1;
	st.local.u8 	[%rd874], %rs341;
	ld.local.s32 	%rd875, [%rd871+4];
	add.s64 	%rd876, %rd1394, %rd875;
	add.s64 	%rd877, %rd7, %rd876;
	st.local.u8 	[%rd877+1], %rs341;
	ld.local.s32 	%rd878, [%rd871+8];
	add.s64 	%rd879, %rd1394, %rd878;
	add.s64 	%rd880, %rd7, %rd879;
	st.local.u8 	[%rd880+2], %rs341;
	ld.local.s32 	%rd881, [%rd871+12];
	add.s64 	%rd882, %rd1394, %rd881;
	add.s64 	%rd883, %rd7, %rd882;
	st.local.u8 	[%rd883+3], %rs341;
	add.s64 	%rd1394, %rd1394, 4;
	and.b64  	%rd1393, %rd157, 2147483644;
	setp.eq.s64 	%p280, %rd1394, %rd1393;
	@%p280 bra 	$L__BB3_299;
	bra.uni 	$L__BB3_298;
$L__BB3_299:
	setp.eq.s32 	%p281, %r140, 0;
	@%p281 bra 	$L__BB3_303;
	setp.eq.s32 	%p282, %r140, 1;
	shl.b64 	%rd884, %rd1393, 2;
	add.s64 	%rd235, %rd10, %rd884;
	ld.local.s32 	%rd885, [%rd235];
	add.s64 	%rd886, %rd1393, %rd885;
	add.s64 	%rd887, %rd7, %rd886;
	mov.b16 	%rs342, 1;
	st.local.u8 	[%rd887], %rs342;
	@%p282 bra 	$L__BB3_303;
	setp.eq.s32 	%p283, %r140, 2;
	ld.local.s32 	%rd888, [%rd235+4];
	add.s64 	%rd889, %rd1393, %rd888;
	add.s64 	%rd890, %rd7, %rd889;
	mov.b16 	%rs343, 1;
	st.local.u8 	[%rd890+1], %rs343;
	@%p283 bra 	$L__BB3_303;
	ld.local.s32 	%rd891, [%rd235+8];
	add.s64 	%rd892, %rd1393, %rd891;
	add.s64 	%rd893, %rd7, %rd892;
	mov.b16 	%rs344, 1;
	st.local.u8 	[%rd893+2], %rs344;
$L__BB3_303:
	mov.b64 	%rd1397, 0;
	@%p270 bra 	$L__BB3_306;
	mov.b64 	%rd1395, 0;
$L__BB3_305:
	.pragma "nounroll";
	shl.b64 	%rd896, %rd1395, 3;
	add.s64 	%rd897, %rd5, %rd896;
	ld.local.u64 	%rd898, [%rd897];
	add.s64 	%rd899, %rd6, %rd898;
	ld.local.u8 	%rs345, [%rd899];
	add.s64 	%rd900, %rd7, %rd1395;
	ld.local.u8 	%rs346, [%rd900];
	xor.b16  	%rs347, %rs346, %rs345;
	add.s64 	%rd901, %rd8, %rd898;
	st.local.u8 	[%rd901], %rs347;
	ld.local.u64 	%rd902, [%rd897+8];
	add.s64 	%rd903, %rd6, %rd902;
	ld.local.u8 	%rs348, [%rd903];
	ld.local.u8 	%rs349, [%rd900+1];
	xor.b16  	%rs350, %rs349, %rs348;
	add.s64 	%rd904, %rd8, %rd902;
	st.local.u8 	[%rd904], %rs350;
	ld.local.u64 	%rd905, [%rd897+16];
	add.s64 	%rd906, %rd6, %rd905;
	ld.local.u8 	%rs351, [%rd906];
	ld.local.u8 	%rs352, [%rd900+2];
	xor.b16  	%rs353, %rs352, %rs351;
	add.s64 	%rd907, %rd8, %rd905;
	st.local.u8 	[%rd907], %rs353;
	ld.local.u64 	%rd908, [%rd897+24];
	add.s64 	%rd909, %rd6, %rd908;
	ld.local.u8 	%rs354, [%rd909];
	ld.local.u8 	%rs355, [%rd900+3];
	xor.b16  	%rs356, %rs355, %rs354;
	add.s64 	%rd910, %rd8, %rd908;
	st.local.u8 	[%rd910], %rs356;
	ld.local.u64 	%rd911, [%rd897+32];
	add.s64 	%rd912, %rd6, %rd911;
	ld.local.u8 	%rs357, [%rd912];
	ld.local.u8 	%rs358, [%rd900+4];
	xor.b16  	%rs359, %rs358, %rs357;
	add.s64 	%rd913, %rd8, %rd911;
	st.local.u8 	[%rd913], %rs359;
	ld.local.u64 	%rd914, [%rd897+40];
	add.s64 	%rd915, %rd6, %rd914;
	ld.local.u8 	%rs360, [%rd915];
	ld.local.u8 	%rs361, [%rd900+5];
	xor.b16  	%rs362, %rs361, %rs360;
	add.s64 	%rd916, %rd8, %rd914;
	st.local.u8 	[%rd916], %rs362;
	ld.local.u64 	%rd917, [%rd897+48];
	add.s64 	%rd918, %rd6, %rd917;
	ld.local.u8 	%rs363, [%rd918];
	ld.local.u8 	%rs364, [%rd900+6];
	xor.b16  	%rs365, %rs364, %rs363;
	add.s64 	%rd919, %rd8, %rd917;
	st.local.u8 	[%rd919], %rs365;
	ld.local.u64 	%rd920, [%rd897+56];
	add.s64 	%rd921, %rd6, %rd920;
	ld.local.u8 	%rs366, [%rd921];
	ld.local.u8 	%rs367, [%rd900+7];
	xor.b16  	%rs368, %rs367, %rs366;
	add.s64 	%rd922, %rd8, %rd920;
	st.local.u8 	[%rd922], %rs368;
	ld.local.u64 	%rd923, [%rd897+64];
	add.s64 	%rd924, %rd6, %rd923;
	ld.local.u8 	%rs369, [%rd924];
	ld.local.u8 	%rs370, [%rd900+8];
	xor.b16  	%rs371, %rs370, %rs369;
	add.s64 	%rd925, %rd8, %rd923;
	st.local.u8 	[%rd925], %rs371;
	ld.local.u64 	%rd926, [%rd897+72];
	add.s64 	%rd927, %rd6, %rd926;
	ld.local.u8 	%rs372, [%rd927];
	ld.local.u8 	%rs373, [%rd900+9];
	xor.b16  	%rs374, %rs373, %rs372;
	add.s64 	%rd928, %rd8, %rd926;
	st.local.u8 	[%rd928], %rs374;
	ld.local.u64 	%rd929, [%rd897+80];
	add.s64 	%rd930, %rd6, %rd929;
	ld.local.u8 	%rs375, [%rd930];
	ld.local.u8 	%rs376, [%rd900+10];
	xor.b16  	%rs377, %rs376, %rs375;
	add.s64 	%rd931, %rd8, %rd929;
	st.local.u8 	[%rd931], %rs377;
	ld.local.u64 	%rd932, [%rd897+88];
	add.s64 	%rd933, %rd6, %rd932;
	ld.local.u8 	%rs378, [%rd933];
	ld.local.u8 	%rs379, [%rd900+11];
	xor.b16  	%rs380, %rs379, %rs378;
	add.s64 	%rd934, %rd8, %rd932;
	st.local.u8 	[%rd934], %rs380;
	ld.local.u64 	%rd935, [%rd897+96];
	add.s64 	%rd936, %rd6, %rd935;
	ld.local.u8 	%rs381, [%rd936];
	ld.local.u8 	%rs382, [%rd900+12];
	xor.b16  	%rs383, %rs382, %rs381;
	add.s64 	%rd937, %rd8, %rd935;
	st.local.u8 	[%rd937], %rs383;
	ld.local.u64 	%rd938, [%rd897+104];
	add.s64 	%rd939, %rd6, %rd938;
	ld.local.u8 	%rs384, [%rd939];
	ld.local.u8 	%rs385, [%rd900+13];
	xor.b16  	%rs386, %rs385, %rs384;
	add.s64 	%rd940, %rd8, %rd938;
	st.local.u8 	[%rd940], %rs386;
	ld.local.u64 	%rd941, [%rd897+112];
	add.s64 	%rd942, %rd6, %rd941;
	ld.local.u8 	%rs387, [%rd942];
	ld.local.u8 	%rs388, [%rd900+14];
	xor.b16  	%rs389, %rs388, %rs387;
	add.s64 	%rd943, %rd8, %rd941;
	st.local.u8 	[%rd943], %rs389;
	ld.local.u64 	%rd944, [%rd897+120];
	add.s64 	%rd945, %rd6, %rd944;
	ld.local.u8 	%rs390, [%rd945];
	ld.local.u8 	%rs391, [%rd900+15];
	xor.b16  	%rs392, %rs391, %rs390;
	add.s64 	%rd946, %rd8, %rd944;
	st.local.u8 	[%rd946], %rs392;
	add.s64 	%rd1395, %rd1395, 16;
	setp.ne.s64 	%p285, %rd1395, %rd152;
	mov.u64 	%rd1397, %rd152;
	@%p285 bra 	$L__BB3_305;
$L__BB3_306:
	@%p272 bra 	$L__BB3_316;
	setp.lt.u64 	%p287, %rd150, 7;
	@%p287 bra 	$L__BB3_309;
	shl.b64 	%rd947, %rd1397, 3;
	add.s64 	%rd948, %rd5, %rd947;
	ld.local.u64 	%rd949, [%rd948];
	add.s64 	%rd950, %rd6, %rd949;
	ld.local.u8 	%rs393, [%rd950];
	add.s64 	%rd951, %rd7, %rd1397;
	ld.local.u8 	%rs394, [%rd951];
	xor.b16  	%rs395, %rs394, %rs393;
	add.s64 	%rd952, %rd8, %rd949;
	st.local.u8 	[%rd952], %rs395;
	ld.local.u64 	%rd953, [%rd948+8];
	add.s64 	%rd954, %rd6, %rd953;
	ld.local.u8 	%rs396, [%rd954];
	ld.local.u8 	%rs397, [%rd951+1];
	xor.b16  	%rs398, %rs397, %rs396;
	add.s64 	%rd955, %rd8, %rd953;
	st.local.u8 	[%rd955], %rs398;
	ld.local.u64 	%rd956, [%rd948+16];
	add.s64 	%rd957, %rd6, %rd956;
	ld.local.u8 	%rs399, [%rd957];
	ld.local.u8 	%rs400, [%rd951+2];
	xor.b16  	%rs401, %rs400, %rs399;
	add.s64 	%rd958, %rd8, %rd956;
	st.local.u8 	[%rd958], %rs401;
	ld.local.u64 	%rd959, [%rd948+24];
	add.s64 	%rd960, %rd6, %rd959;
	ld.local.u8 	%rs402, [%rd960];
	ld.local.u8 	%rs403, [%rd951+3];
	xor.b16  	%rs404, %rs403, %rs402;
	add.s64 	%rd961, %rd8, %rd959;
	st.local.u8 	[%rd961], %rs404;
	ld.local.u64 	%rd962, [%rd948+32];
	add.s64 	%rd963, %rd6, %rd962;
	ld.local.u8 	%rs405, [%rd963];
	ld.local.u8 	%rs406, [%rd951+4];
	xor.b16  	%rs407, %rs406, %rs405;
	add.s64 	%rd964, %rd8, %rd962;
	st.local.u8 	[%rd964], %rs407;
	ld.local.u64 	%rd965, [%rd948+40];
	add.s64 	%rd966, %rd6, %rd965;
	ld.local.u8 	%rs408, [%rd966];
	ld.local.u8 	%rs409, [%rd951+5];
	xor.b16  	%rs410, %rs409, %rs408;
	add.s64 	%rd967, %rd8, %rd965;
	st.local.u8 	[%rd967], %rs410;
	ld.local.u64 	%rd968, [%rd948+48];
	add.s64 	%rd969, %rd6, %rd968;
	ld.local.u8 	%rs411, [%rd969];
	ld.local.u8 	%rs412, [%rd951+6];
	xor.b16  	%rs413, %rs412, %rs411;
	add.s64 	%rd970, %rd8, %rd968;
	st.local.u8 	[%rd970], %rs413;
	ld.local.u64 	%rd971, [%rd948+56];
	add.s64 	%rd972, %rd6, %rd971;
	ld.local.u8 	%rs414, [%rd972];
	ld.local.u8 	%rs415, [%rd951+7];
	xor.b16  	%rs416, %rs415, %rs414;
	add.s64 	%rd973, %rd8, %rd971;
	st.local.u8 	[%rd973], %rs416;
	add.s64 	%rd1397, %rd1397, 8;
$L__BB3_309:
	setp.eq.s64 	%p288, %rd153, 0;
	@%p288 bra 	$L__BB3_316;
	setp.lt.u64 	%p289, %rd151, 3;
	@%p289 bra 	$L__BB3_312;
	shl.b64 	%rd974, %rd1397, 3;
	add.s64 	%rd975, %rd5, %rd974;
	ld.local.u64 	%rd976, [%rd975];
	add.s64 	%rd977, %rd6, %rd976;
	ld.local.u8 	%rs417, [%rd977];
	add.s64 	%rd978, %rd7, %rd1397;
	ld.local.u8 	%rs418, [%rd978];
	xor.b16  	%rs419, %rs418, %rs417;
	add.s64 	%rd979, %rd8, %rd976;
	st.local.u8 	[%rd979], %rs419;
	ld.local.u64 	%rd980, [%rd975+8];
	add.s64 	%rd981, %rd6, %rd980;
	ld.local.u8 	%rs420, [%rd981];
	ld.local.u8 	%rs421, [%rd978+1];
	xor.b16  	%rs422, %rs421, %rs420;
	add.s64 	%rd982, %rd8, %rd980;
	st.local.u8 	[%rd982], %rs422;
	ld.local.u64 	%rd983, [%rd975+16];
	add.s64 	%rd984, %rd6, %rd983;
	ld.local.u8 	%rs423, [%rd984];
	ld.local.u8 	%rs424, [%rd978+2];
	xor.b16  	%rs425, %rs424, %rs423;
	add.s64 	%rd985, %rd8, %rd983;
	st.local.u8 	[%rd985], %rs425;
	ld.local.u64 	%rd986, [%rd975+24];
	add.s64 	%rd987, %rd6, %rd986;
	ld.local.u8 	%rs426, [%rd987];
	ld.local.u8 	%rs427, [%rd978+3];
	xor.b16  	%rs428, %rs427, %rs426;
	add.s64 	%rd988, %rd8, %rd986;
	st.local.u8 	[%rd988], %rs428;
	add.s64 	%rd1397, %rd1397, 4;
$L__BB3_312:
	setp.eq.s64 	%p290, %rd154, 0;
	@%p290 bra 	$L__BB3_316;
	setp.eq.s64 	%p291, %rd154, 1;
	shl.b64 	%rd989, %rd1397, 3;
	add.s64 	%rd246, %rd5, %rd989;
	ld.local.u64 	%rd990, [%rd246];
	add.s64 	%rd991, %rd6, %rd990;
	ld.local.u8 	%rs429, [%rd991];
	add.s64 	%rd247, %rd7, %rd1397;
	ld.local.u8 	%rs430, [%rd247];
	xor.b16  	%rs431, %rs430, %rs429;
	add.s64 	%rd992, %rd8, %rd990;
	st.local.u8 	[%rd992], %rs431;
	@%p291 bra 	$L__BB3_316;
	setp.eq.s64 	%p292, %rd154, 2;
	ld.local.u64 	%rd993, [%rd246+8];
	add.s64 	%rd994, %rd6, %rd993;
	ld.local.u8 	%rs432, [%rd994];
	ld.local.u8 	%rs433, [%rd247+1];
	xor.b16  	%rs434, %rs433, %rs432;
	add.s64 	%rd995, %rd8, %rd993;
	st.local.u8 	[%rd995], %rs434;
	@%p292 bra 	$L__BB3_316;
	ld.local.u64 	%rd996, [%rd246+16];
	add.s64 	%rd997, %rd6, %rd996;
	ld.local.u8 	%rs435, [%rd997];
	ld.local.u8 	%rs436, [%rd247+2];
	xor.b16  	%rs437, %rs436, %rs435;
	add.s64 	%rd998, %rd8, %rd996;
	st.local.u8 	[%rd998], %rs437;
$L__BB3_316:
	add.f64 	%fd1946, %fd1946, 0d3FF0000000000000;
	setp.ne.s32 	%p293, %r406, 0;
	setp.ne.s32 	%p294, %r36, 0;
	and.pred  	%p295, %p293, %p294;
	@%p295 bra 	$L__BB3_348;
	mov.b64 	%rd1399, 0;
	mov.f64 	%fd1923, %fd1877;
$L__BB3_318:
	add.s64 	%rd1000, %rd7, %rd1399;
	ld.local.u8 	%rs438, [%rd1000];
	setp.ne.s16 	%p296, %rs438, 1;
	@%p296 bra 	$L__BB3_343;
	shl.b64 	%rd1001, %rd1399, 3;
	add.s64 	%rd1002, %rd1452, %rd1001;
	ld.local.f64 	%fd144, [%rd1002];
	setp.gt.f64 	%p297, %fd144, 0d403E000000000000;
	mov.f64 	%fd1918, %fd144;
	@%p297 bra 	$L__BB3_331;
	setp.lt.f64 	%p298, %fd144, 0dC03E000000000000;
	mov.f64 	%fd1918, 0d0000000000000000;
	@%p298 bra 	$L__BB3_331;
	fma.rn.f64 	%fd940, %fd144, 0d3FF71547652B82FE, 0d4338000000000000;
	{
	.reg .b32 %temp; 
	mov.b64 	{%r142, %temp}, %fd940;
	}
	mov.f64 	%fd941, 0dC338000000000000;
	add.rn.f64 	%fd942, %fd940, %fd941;
	fma.rn.f64 	%fd943, %fd942, 0dBFE62E42FEFA39EF, %fd144;
	fma.rn.f64 	%fd944, %fd942, 0dBC7ABC9E3B39803F, %fd943;
	fma.rn.f64 	%fd945, %fd944, 0d3E5ADE1569CE2BDF, 0d3E928AF3FCA213EA;
	fma.rn.f64 	%fd946, %fd945, %fd944, 0d3EC71DEE62401315;
	fma.rn.f64 	%fd947, %fd946, %fd944, 0d3EFA01997C89EB71;
	fma.rn.f64 	%fd948, %fd947, %fd944, 0d3F2A01A014761F65;
	fma.rn.f64 	%fd949, %fd948, %fd944, 0d3F56C16C1852B7AF;
	fma.rn.f64 	%fd950, %fd949, %fd944, 0d3F81111111122322;
	fma.rn.f64 	%fd951, %fd950, %fd944, 0d3FA55555555502A1;
	fma.rn.f64 	%fd952, %fd951, %fd944, 0d3FC5555555555511;
	fma.rn.f64 	%fd953, %fd952, %fd944, 0d3FE000000000000B;
	fma.rn.f64 	%fd954, %fd953, %fd944, 0d3FF0000000000000;
	fma.rn.f64 	%fd955, %fd954, %fd944, 0d3FF0000000000000;
	{
	.reg .b32 %temp; 
	mov.b64 	{%r143, %temp}, %fd955;
	}
	{
	.reg .b32 %temp; 
	mov.b64 	{%temp, %r144}, %fd955;
	}
	shl.b32 	%r733, %r142, 20;
	add.s32 	%r734, %r733, %r144;
	mov.b64 	%fd1915, {%r143, %r734};
	{
	.reg .b32 %temp; 
	mov.b64 	{%temp, %r735}, %fd144;
	}
	mov.b32 	%f38, %r735;
	abs.f32 	%f11, %f38;
	setp.lt.f32 	%p299, %f11, 0f4086232B;
	@%p299 bra 	$L__BB3_324;
	setp.lt.f64 	%p300, %fd144, 0d0000000000000000;
	add.f64 	%fd956, %fd144, 0d7FF0000000000000;
	selp.f64 	%fd1915, 0d0000000000000000, %fd956, %p300;
	setp.geu.f32 	%p301, %f11, 0f40874800;
	@%p301 bra 	$L__BB3_324;
	shr.u32 	%r736, %r142, 31;
	add.s32 	%r737, %r142, %r736;
	shr.s32 	%r738, %r737, 1;
	shl.b32 	%r739, %r738, 20;
	add.s32 	%r740, %r144, %r739;
	mov.b64 	%fd957, {%r143, %r740};
	sub.s32 	%r741, %r142, %r738;
	shl.b32 	%r742, %r741, 20;
	add.s32 	%r743, %r742, 1072693248;
	mov.b32 	%r744, 0;
	mov.b64 	%fd958, {%r744, %r743};
	mul.f64 	%fd1915, %fd958, %fd957;
$L__BB3_324:
	add.f64 	%fd1916, %fd1915, 0d3FF0000000000000;
	{
	.reg .b32 %temp; 
	mov.b64 	{%temp, %r1133}, %fd1916;
	}
	{
	.reg .b32 %temp; 
	mov.b64 	{%r1134, %temp}, %fd1916;
	}
	setp.gt.s32 	%p302, %r1133, 1048575;
	mov.b32 	%r1135, -1023;
	@%p302 bra 	$L__BB3_326;
	mul.f64 	%fd1916, %fd1916, 0d4350000000000000;
	{
	.reg .b32 %temp; 
	mov.b64 	{%temp, %r1133}, %fd1916;
	}
	{
	.reg .b32 %temp; 
	mov.b64 	{%r1134, %temp}, %fd1916;
	}
	mov.b32 	%r1135, -1077;
$L__BB3_326:
	add.s32 	%r747, %r1133, -1;
	setp.gt.u32 	%p303, %r747, 2146435070;
	@%p303 bra 	$L__BB3_330;
	shr.u32 	%r750, %r1133, 20;
	add.s32 	%r1136, %r1135, %r750;
	and.b32  	%r751, %r1133, 1048575;
	or.b32  	%r752, %r751, 1072693248;
	mov.b64 	%fd1917, {%r1134, %r752};
	setp.lt.u32 	%p305, %r752, 1073127583;
	@%p305 bra 	$L__BB3_329;
	{
	.reg .b32 %temp; 
	mov.b64 	{%r753, %temp}, %fd1917;
	}
	{
	.reg .b32 %temp; 
	mov.b64 	{%temp, %r754}, %fd1917;
	}
	add.s32 	%r755, %r754, -1048576;
	mov.b64 	%fd1917, {%r753, %r755};
	add.s32 	%r1136, %r1136, 1;
$L__BB3_329:
	add.f64 	%fd960, %fd1917, 0dBFF0000000000000;
	add.f64 	%fd961, %fd1917, 0d3FF0000000000000;
	rcp.approx.ftz.f64 	%fd962, %fd961;
	neg.f64 	%fd963, %fd961;
	fma.rn.f64 	%fd964, %fd963, %fd962, 0d3FF0000000000000;
	fma.rn.f64 	%fd965, %fd964, %fd964, %fd964;
	fma.rn.f64 	%fd966, %fd965, %fd962, %fd962;
	mul.f64 	%fd967, %fd960, %fd966;
	fma.rn.f64 	%fd968, %fd960, %fd966, %fd967;
	mul.f64 	%fd969, %fd968, %fd968;
	fma.rn.f64 	%fd970, %fd969, 0d3EB1380B3AE80F1E, 0d3ED0EE258B7A8B04;
	fma.rn.f64 	%fd971, %fd970, %fd969, 0d3EF3B2669F02676F;
	fma.rn.f64 	%fd972, %fd971, %fd969, 0d3F1745CBA9AB0956;
	fma.rn.f64 	%fd973, %fd972, %fd969, 0d3F3C71C72D1B5154;
	fma.rn.f64 	%fd974, %fd973, %fd969, 0d3F624924923BE72D;
	fma.rn.f64 	%fd975, %fd974, %fd969, 0d3F8999999999A3C4;
	fma.rn.f64 	%fd976, %fd975, %fd969, 0d3FB5555555555554;
	sub.f64 	%fd977, %fd960, %fd968;
	add.f64 	%fd978, %fd977, %fd977;
	neg.f64 	%fd979, %fd968;
	fma.rn.f64 	%fd980, %fd979, %fd960, %fd978;
	mul.f64 	%fd981, %fd966, %fd980;
	mul.f64 	%fd982, %fd969, %fd976;
	fma.rn.f64 	%fd983, %fd982, %fd968, %fd981;
	xor.b32  	%r756, %r1136, -2147483648;
	mov.b32 	%r757, 1127219200;
	mov.b64 	%fd984, {%r756, %r757};
	sub.f64 	%fd985, %fd984, %fd25;
	fma.rn.f64 	%fd986, %fd985, 0d3FE62E42FEFA39EF, %fd968;
	fma.rn.f64 	%fd987, %fd985, 0dBFE62E42FEFA39EF, %fd986;
	sub.f64 	%fd988, %fd987, %fd968;
	sub.f64 	%fd989, %fd983, %fd988;
	fma.rn.f64 	%fd990, %fd985, 0d3C7ABC9E3B39803F, %fd989;
	add.f64 	%fd1918, %fd986, %fd990;
	bra.uni 	$L__BB3_331;
$L__BB3_330:
	fma.rn.f64 	%fd959, %fd1916, 0d7FF0000000000000, 0d7FF0000000000000;
	{
	.reg .b32 %temp; 
	mov.b64 	{%temp, %r748}, %fd1916;
	}
	and.b32  	%r749, %r748, 2147483647;
	setp.eq.s32 	%p304, %r749, 0;
	selp.f64 	%fd1918, 0dFFF0000000000000, %fd959, %p304;
$L__BB3_331:
	setp.gt.f64 	%p306, %fd144, 0d403E000000000000;
	neg.f64 	%fd158, %fd144;
	setp.lt.f64 	%p307, %fd144, 0dC03E000000000000;
	or.pred  	%p308, %p307, %p306;
	selp.f64 	%fd1922, %fd158, 0d0000000000000000, %p307;
	@%p308 bra 	$L__BB3_342;
	fma.rn.f64 	%fd991, %fd158, 0d3FF71547652B82FE, 0d4338000000000000;
	{
	.reg .b32 %temp; 
	mov.b64 	{%r155, %temp}, %fd991;
	}
	mov.f64 	%fd992, 0dC338000000000000;
	add.rn.f64 	%fd993, %fd991, %fd992;
	fma.rn.f64 	%fd994, %fd993, 0dBFE62E42FEFA39EF, %fd158;
	fma.rn.f64 	%fd995, %fd993, 0dBC7ABC9E3B39803F, %fd994;
	fma.rn.f64 	%fd996, %fd995, 0d3E5ADE1569CE2BDF, 0d3E928AF3FCA213EA;
	fma.rn.f64 	%fd997, %fd996, %fd995, 0d3EC71DEE62401315;
	fma.rn.f64 	%fd998, %fd997, %fd995, 0d3EFA01997C89EB71;
	fma.rn.f64 	%fd999, %fd998, %fd995, 0d3F2A01A014761F65;
	fma.rn.f64 	%fd1000, %fd999, %fd995, 0d3F56C16C1852B7AF;
	fma.rn.f64 	%fd1001, %fd1000, %fd995, 0d3F81111111122322;
	fma.rn.f64 	%fd1002, %fd1001, %fd995, 0d3FA55555555502A1;
	fma.rn.f64 	%fd1003, %fd1002, %fd995, 0d3FC5555555555511;
	fma.rn.f64 	%fd1004, %fd1003, %fd995, 0d3FE000000000000B;
	fma.rn.f64 	%fd1005, %fd1004, %fd995, 0d3FF0000000000000;
	fma.rn.f64 	%fd1006, %fd1005, %fd995, 0d3FF0000000000000;
	{
	.reg .b32 %temp; 
	mov.b64 	{%r156, %temp}, %fd1006;
	}
	{
	.reg .b32 %temp; 
	mov.b64 	{%temp, %r157}, %fd1006;
	}
	shl.b32 	%r758, %r155, 20;
	add.s32 	%r759, %r758, %r157;
	mov.b64 	%fd1919, {%r156, %r759};
	{
	.reg .b32 %temp; 
	mov.b64 	{%temp, %r760}, %fd158;
	}
	mov.b32 	%f39, %r760;
	abs.f32 	%f12, %f39;
	setp.lt.f32 	%p309, %f12, 0f4086232B;
	@%p309 bra 	$L__BB3_335;
	setp.gt.f64 	%p310, %fd144, 0d0000000000000000;
	mov.f64 	%fd1007, 0d7FF0000000000000;
	sub.f64 	%fd1008, %fd1007, %fd144;
	selp.f64 	%fd1919, 0d0000000000000000, %fd1008, %p310;
	setp.geu.f32 	%p311, %f12, 0f40874800;
	@%p311 bra 	$L__BB3_335;
	shr.u32 	%r761, %r155, 31;
	add.s32 	%r762, %r155, %r761;
	shr.s32 	%r763, %r762, 1;
	shl.b32 	%r764, %r763, 20;
	add.s32 	%r765, %r157, %r764;
	mov.b64 	%fd1009, {%r156, %r765};
	sub.s32 	%r766, %r155, %r763;
	shl.b32 	%r767, %r766, 20;
	add.s32 	%r768, %r767, 1072693248;
	mov.b32 	%r769, 0;
	mov.b64 	%fd1010, {%r769, %r768};
	mul.f64 	%fd1919, %fd1010, %fd1009;
$L__BB3_335:
	add.f64 	%fd1920, %fd1919, 0d3FF0000000000000;
	{
	.reg .b32 %temp; 
	mov.b64 	{%temp, %r1137}, %fd1920;
	}
	{
	.reg .b32 %temp; 
	mov.b64 	{%r1138, %temp}, %fd1920;
	}
	setp.gt.s32 	%p312, %r1137, 1048575;
	mov.b32 	%r1139, -1023;
	@%p312 bra 	$L__BB3_337;
	mul.f64 	%fd1920, %fd1920, 0d4350000000000000;
	{
	.reg .b32 %temp; 
	mov.b64 	{%temp, %r1137}, %fd1920;
	}
	{
	.reg .b32 %temp; 
	mov.b64 	{%r1138, %temp}, %fd1920;
	}
	mov.b32 	%r1139, -1077;
$L__BB3_337:
	add.s32 	%r772, %r1137, -1;
	setp.gt.u32 	%p313, %r772, 2146435070;
	@%p313 bra 	$L__BB3_341;
	shr.u32 	%r775, %r1137, 20;
	add.s32 	%r1140, %r1139, %r775;
	and.b32  	%r776, %r1137, 1048575;
	or.b32  	%r777, %r776, 1072693248;
	mov.b64 	%fd1921, {%r1138, %r777};
	setp.lt.u32 	%p315, %r777, 1073127583;
	@%p315 bra 	$L__BB3_340;
	{
	.reg .b32 %temp; 
	mov.b64 	{%r778, %temp}, %fd1921;
	}
	{
	.reg .b32 %temp; 
	mov.b64 	{%temp, %r779}, %fd1921;
	}
	add.s32 	%r780, %r779, -1048576;
	mov.b64 	%fd1921, {%r778, %r780};
	add.s32 	%r1140, %r1140, 1;
$L__BB3_340:
	add.f64 	%fd1012, %fd1921, 0dBFF0000000000000;
	add.f64 	%fd1013, %fd1921, 0d3FF0000000000000;
	rcp.approx.ftz.f64 	%fd1014, %fd1013;
	neg.f64 	%fd1015, %fd1013;
	fma.rn.f64 	%fd1016, %fd1015, %fd1014, 0d3FF0000000000000;
	fma.rn.f64 	%fd1017, %fd1016, %fd1016, %fd1016;
	fma.rn.f64 	%fd1018, %fd1017, %fd1014, %fd1014;
	mul.f64 	%fd1019, %fd1012, %fd1018;
	fma.rn.f64 	%fd1020, %fd1012, %fd1018, %fd1019;
	mul.f64 	%fd1021, %fd1020, %fd1020;
	fma.rn.f64 	%fd1022, %fd1021, 0d3EB1380B3AE80F1E, 0d3ED0EE258B7A8B04;
	fma.rn.f64 	%fd1023, %fd1022, %fd1021, 0d3EF3B2669F02676F;
	fma.rn.f64 	%fd1024, %fd1023, %fd1021, 0d3F1745CBA9AB0956;
	fma.rn.f64 	%fd1025, %fd1024, %fd1021, 0d3F3C71C72D1B5154;
	fma.rn.f64 	%fd1026, %fd1025, %fd1021, 0d3F624924923BE72D;
	fma.rn.f64 	%fd1027, %fd1026, %fd1021, 0d3F8999999999A3C4;
	fma.rn.f64 	%fd1028, %fd1027, %fd1021, 0d3FB5555555555554;
	sub.f64 	%fd1029, %fd1012, %fd1020;
	add.f64 	%fd1030, %fd1029, %fd1029;
	neg.f64 	%fd1031, %fd1020;
	fma.rn.f64 	%fd1032, %fd1031, %fd1012, %fd1030;
	mul.f64 	%fd1033, %fd1018, %fd1032;
	mul.f64 	%fd1034, %fd1021, %fd1028;
	fma.rn.f64 	%fd1035, %fd1034, %fd1020, %fd1033;
	xor.b32  	%r781, %r1140, -2147483648;
	mov.b32 	%r782, 1127219200;
	mov.b64 	%fd1036, {%r781, %r782};
	sub.f64 	%fd1037, %fd1036, %fd25;
	fma.rn.f64 	%fd1038, %fd1037, 0d3FE62E42FEFA39EF, %fd1020;
	fma.rn.f64 	%fd1039, %fd1037, 0dBFE62E42FEFA39EF, %fd1038;
	sub.f64 	%fd1040, %fd1039, %fd1020;
	sub.f64 	%fd1041, %fd1035, %fd1040;
	fma.rn.f64 	%fd1042, %fd1037, 0d3C7ABC9E3B39803F, %fd1041;
	add.f64 	%fd1922, %fd1038, %fd1042;
	bra.uni 	$L__BB3_342;
$L__BB3_341:
	fma.rn.f64 	%fd1011, %fd1920, 0d7FF0000000000000, 0d7FF0000000000000;
	{
	.reg .b32 %temp; 
	mov.b64 	{%temp, %r773}, %fd1920;
	}
	and.b32  	%r774, %r773, 2147483647;
	setp.eq.s32 	%p314, %r774, 0;
	selp.f64 	%fd1922, 0dFFF0000000000000, %fd1011, %p314;
$L__BB3_342:
	sub.f64 	%fd1043, %fd1918, %fd1922;
	add.f64 	%fd1923, %fd1923, %fd1043;
$L__BB3_343:
	add.s64 	%rd1399, %rd1399, 1;
	setp.ne.s64 	%p316, %rd1399, %rd20;
	@%p316 bra 	$L__BB3_318;
	neg.f64 	%fd1044, %fd1923;
	fma.rn.f64 	%fd1045, %fd1923, 0dBFF71547652B82FE, 0d4338000000000000;
	{
	.reg .b32 %temp; 
	mov.b64 	{%r168, %temp}, %fd1045;
	}
	mov.f64 	%fd1046, 0dC338000000000000;
	add.rn.f64 	%fd1047, %fd1045, %fd1046;
	fma.rn.f64 	%fd1048, %fd1047, 0dBFE62E42FEFA39EF, %fd1044;
	fma.rn.f64 	%fd1049, %fd1047, 0dBC7ABC9E3B39803F, %fd1048;
	fma.rn.f64 	%fd1050, %fd1049, 0d3E5ADE1569CE2BDF, 0d3E928AF3FCA213EA;
	fma.rn.f64 	%fd1051, %fd1050, %fd1049, 0d3EC71DEE62401315;
	fma.rn.f64 	%fd1052, %fd1051, %fd1049, 0d3EFA01997C89EB71;
	fma.rn.f64 	%fd1053, %fd1052, %fd1049, 0d3F2A01A014761F65;
	fma.rn.f64 	%fd1054, %fd1053, %fd1049, 0d3F56C16C1852B7AF;
	fma.rn.f64 	%fd1055, %fd1054, %fd1049, 0d3F81111111122322;
	fma.rn.f64 	%fd1056, %fd1055, %fd1049, 0d3FA55555555502A1;
	fma.rn.f64 	%fd1057, %fd1056, %fd1049, 0d3FC5555555555511;
	fma.rn.f64 	%fd1058, %fd1057, %fd1049, 0d3FE000000000000B;
	fma.rn.f64 	%fd1059, %fd1058, %fd1049, 0d3FF0000000000000;
	fma.rn.f64 	%fd1060, %fd1059, %fd1049, 0d3FF0000000000000;
	{
	.reg .b32 %temp; 
	mov.b64 	{%r169, %temp}, %fd1060;
	}
	{
	.reg .b32 %temp; 
	mov.b64 	{%temp, %r170}, %fd1060;
	}
	shl.b32 	%r783, %r168, 20;
	add.s32 	%r784, %r783, %r170;
	mov.b64 	%fd1924, {%r169, %r784};
	{
	.reg .b32 %temp; 
	mov.b64 	{%temp, %r785}, %fd1044;
	}
	mov.b32 	%f40, %r785;
	abs.f32 	%f13, %f40;
	setp.lt.f32 	%p317, %f13, 0f4086232B;
	@%p317 bra 	$L__BB3_347;
	setp.gt.f64 	%p318, %fd1923, 0d0000000000000000;
	mov.f64 	%fd1061, 0d7FF0000000000000;
	sub.f64 	%fd1062, %fd1061, %fd1923;
	selp.f64 	%fd1924, 0d0000000000000000, %fd1062, %p318;
	setp.geu.f32 	%p319, %f13, 0f40874800;
	@%p319 bra 	$L__BB3_347;
	shr.u32 	%r786, %r168, 31;
	add.s32 	%r787, %r168, %r786;
	shr.s32 	%r788, %r787, 1;
	shl.b32 	%r789, %r788, 20;
	add.s32 	%r790, %r170, %r789;
	mov.b64 	%fd1063, {%r169, %r790};
	sub.s32 	%r791, %r168, %r788;
	shl.b32 	%r792, %r791, 20;
	add.s32 	%r793, %r792, 1072693248;
	mov.b32 	%r794, 0;
	mov.b64 	%fd1064, {%r794, %r793};
	mul.f64 	%fd1924, %fd1064, %fd1063;
$L__BB3_347:
	sub.f64 	%fd1925, %fd1925, %fd1924;
$L__BB3_348:
	setp.eq.s32 	%p320, %r22, 0;
	@%p320 bra 	$L__BB3_365;
	mov.b64 	%rd1400, 0;
$L__BB3_350:
	setp.lt.u32 	%p321, %r403, 16;
	mul.lo.s64 	%rd252, %rd1400, %rd20;
	mov.b16 	%rs641, 0;
	mov.b64 	%rd1403, 0;
	@%p321 bra 	$L__BB3_353;
	mov.b16 	%rs641, 0;
	mov.b64 	%rd1401, 0;
$L__BB3_352:
	.pragma "nounroll";
	add.s64 	%rd1006, %rd8, %rd1401;
	ld.local.u8 	%rs442, [%rd1006];
	add.s64 	%rd1007, %rd1401, %rd252;
	add.s64 	%rd1008, %rd4, %rd1007;
	ld.global.nc.u8 	%rs443, [%rd1008];
	cvt.u16.u8 	%rs444, %rs443;
	mul.lo.s16 	%rs445, %rs444, %rs442;
	xor.b16  	%rs446, %rs445, %rs641;
	ld.local.u8 	%rs447, [%rd1006+1];
	ld.global.nc.u8 	%rs448, [%rd1008+1];
	cvt.u16.u8 	%rs449, %rs448;
	mul.lo.s16 	%rs450, %rs449, %rs447;
	xor.b16  	%rs451, %rs450, %rs446;
	ld.local.u8 	%rs452, [%rd1006+2];
	ld.global.nc.u8 	%rs453, [%rd1008+2];
	cvt.u16.u8 	%rs454, %rs453;
	mul.lo.s16 	%rs455, %rs454, %rs452;
	xor.b16  	%rs456, %rs455, %rs451;
	ld.local.u8 	%rs457, [%rd1006+3];
	ld.global.nc.u8 	%rs458, [%rd1008+3];
	cvt.u16.u8 	%rs459, %rs458;
	mul.lo.s16 	%rs460, %rs459, %rs457;
	xor.b16  	%rs461, %rs460, %rs456;
	ld.local.u8 	%rs462, [%rd1006+4];
	ld.global.nc.u8 	%rs463, [%rd1008+4];
	cvt.u16.u8 	%rs464, %rs463;
	mul.lo.s16 	%rs465, %rs464, %rs462;
	xor.b16  	%rs466, %rs465, %rs461;
	ld.local.u8 	%rs467, [%rd1006+5];
	ld.global.nc.u8 	%rs468, [%rd1008+5];
	cvt.u16.u8 	%rs469, %rs468;
	mul.lo.s16 	%rs470, %rs469, %rs467;
	xor.b16  	%rs471, %rs470, %rs466;
	ld.local.u8 	%rs472, [%rd1006+6];
	ld.global.nc.u8 	%rs473, [%rd1008+6];
	cvt.u16.u8 	%rs474, %rs473;
	mul.lo.s16 	%rs475, %rs474, %rs472;
	xor.b16  	%rs476, %rs475, %rs471;
	ld.local.u8 	%rs477, [%rd1006+7];
	ld.global.nc.u8 	%rs478, [%rd1008+7];
	cvt.u16.u8 	%rs479, %rs478;
	mul.lo.s16 	%rs480, %rs479, %rs477;
	xor.b16  	%rs481, %rs480, %rs476;
	ld.local.u8 	%rs482, [%rd1006+8];
	ld.global.nc.u8 	%rs483, [%rd1008+8];
	cvt.u16.u8 	%rs484, %rs483;
	mul.lo.s16 	%rs485, %rs484, %rs482;
	xor.b16  	%rs486, %rs485, %rs481;
	ld.local.u8 	%rs487, [%rd1006+9];
	ld.global.nc.u8 	%rs488, [%rd1008+9];
	cvt.u16.u8 	%rs489, %rs488;
	mul.lo.s16 	%rs490, %rs489, %rs487;
	xor.b16  	%rs491, %rs490, %rs486;
	ld.local.u8 	%rs492, [%rd1006+10];
	ld.global.nc.u8 	%rs493, [%rd1008+10];
	cvt.u16.u8 	%rs494, %rs493;
	mul.lo.s16 	%rs495, %rs494, %rs492;
	xor.b16  	%rs496, %rs495, %rs491;
	ld.local.u8 	%rs497, [%rd1006+11];
	ld.global.nc.u8 	%rs498, [%rd1008+11];
	cvt.u16.u8 	%rs499, %rs498;
	mul.lo.s16 	%rs500, %rs499, %rs497;
	xor.b16  	%rs501, %rs500, %rs496;
	ld.local.u8 	%rs502, [%rd1006+12];
	ld.global.nc.u8 	%rs503, [%rd1008+12];
	cvt.u16.u8 	%rs504, %rs503;
	mul.lo.s16 	%rs505, %rs504, %rs502;
	xor.b16  	%rs506, %rs505, %rs501;
	ld.local.u8 	%rs507, [%rd1006+13];
	ld.global.nc.u8 	%rs508, [%rd1008+13];
	cvt.u16.u8 	%rs509, %rs508;
	mul.lo.s16 	%rs510, %rs509, %rs507;
	xor.b16  	%rs511, %rs510, %rs506;
	ld.local.u8 	%rs512, [%rd1006+14];
	ld.global.nc.u8 	%rs513, [%rd1008+14];
	cvt.u16.u8 	%rs514, %rs513;
	mul.lo.s16 	%rs515, %rs514, %rs512;
	xor.b16  	%rs516, %rs515, %rs511;
	ld.local.u8 	%rs517, [%rd1006+15];
	ld.global.nc.u8 	%rs518, [%rd1008+15];
	cvt.u16.u8 	%rs519, %rs518;
	mul.lo.s16 	%rs520, %rs519, %rs517;
	xor.b16  	%rs641, %rs520, %rs516;
	add.s64 	%rd1401, %rd1401, 16;
	setp.ne.s64 	%p322, %rd1401, %rd152;
	mov.u64 	%rd1403, %rd152;
	@%p322 bra 	$L__BB3_352;
$L__BB3_353:
	@%p272 bra 	$L__BB3_363;
	setp.lt.u64 	%p324, %rd150, 7;
	@%p324 bra 	$L__BB3_356;
	add.s64 	%rd1009, %rd8, %rd1403;
	ld.local.u8 	%rs522, [%rd1009];
	add.s64 	%rd1010, %rd1403, %rd252;
	add.s64 	%rd1011, %rd4, %rd1010;
	ld.global.nc.u8 	%rs523, [%rd1011];
	cvt.u16.u8 	%rs524, %rs523;
	mul.lo.s16 	%rs525, %rs524, %rs522;
	ld.local.u8 	%rs526, [%rd1009+1];
	ld.global.nc.u8 	%rs527, [%rd1011+1];
	cvt.u16.u8 	%rs528, %rs527;
	mul.lo.s16 	%rs529, %rs528, %rs526;
	xor.b16  	%rs530, %rs525, %rs529;
	ld.local.u8 	%rs531, [%rd1009+2];
	ld.global.nc.u8 	%rs532, [%rd1011+2];
	cvt.u16.u8 	%rs533, %rs532;
	mul.lo.s16 	%rs534, %rs533, %rs531;
	xor.b16  	%rs535, %rs530, %rs534;
	ld.local.u8 	%rs536, [%rd1009+3];
	ld.global.nc.u8 	%rs537, [%rd1011+3];
	cvt.u16.u8 	%rs538, %rs537;
	mul.lo.s16 	%rs539, %rs538, %rs536;
	xor.b16  	%rs540, %rs535, %rs539;
	ld.local.u8 	%rs541, [%rd1009+4];
	ld.global.nc.u8 	%rs542, [%rd1011+4];
	cvt.u16.u8 	%rs543, %rs542;
	mul.lo.s16 	%rs544, %rs543, %rs541;
	xor.b16  	%rs545, %rs540, %rs544;
	ld.local.u8 	%rs546, [%rd1009+5];
	ld.global.nc.u8 	%rs547, [%rd1011+5];
	cvt.u16.u8 	%rs548, %rs547;
	mul.lo.s16 	%rs549, %rs548, %rs546;
	xor.b16  	%rs550, %rs545, %rs549;
	ld.local.u8 	%rs551, [%rd1009+6];
	ld.global.nc.u8 	%rs552, [%rd1011+6];
	cvt.u16.u8 	%rs553, %rs552;
	mul.lo.s16 	%rs554, %rs553, %rs551;
	xor.b16  	%rs555, %rs550, %rs554;
	ld.local.u8 	%rs556, [%rd1009+7];
	ld.global.nc.u8 	%rs557, [%rd1011+7];
	cvt.u16.u8 	%rs558, %rs557;
	mul.lo.s16 	%rs559, %rs558, %rs556;
	xor.b16  	%rs560, %rs555, %rs559;
	xor.b16  	%rs641, %rs560, %rs641;
	add.s64 	%rd1403, %rd1403, 8;
$L__BB3_356:
	setp.eq.s64 	%p325, %rd153, 0;
	@%p325 bra 	$L__BB3_363;
	setp.lt.u64 	%p326, %rd151, 3;
	@%p326 bra 	$L__BB3_359;
	add.s64 	%rd1012, %rd8, %rd1403;
	ld.local.u8 	%rs562, [%rd1012];
	add.s64 	%rd1013, %rd1403, %rd252;
	add.s64 	%rd1014, %rd4, %rd1013;
	ld.global.nc.u8 	%rs563, [%rd1014];
	cvt.u16.u8 	%rs564, %rs563;
	mul.lo.s16 	%rs565, %rs564, %rs562;
	ld.local.u8 	%rs566, [%rd1012+1];
	ld.global.nc.u8 	%rs567, [%rd1014+1];
	cvt.u16.u8 	%rs568, %rs567;
	mul.lo.s16 	%rs569, %rs568, %rs566;
	xor.b16  	%rs570, %rs565, %rs569;
	ld.local.u8 	%rs571, [%rd1012+2];
	ld.global.nc.u8 	%rs572, [%rd1014+2];
	cvt.u16.u8 	%rs573, %rs572;
	mul.lo.s16 	%rs574, %rs573, %rs571;
	xor.b16  	%rs575, %rs570, %rs574;
	ld.local.u8 	%rs576, [%rd1012+3];
	ld.global.nc.u8 	%rs577, [%rd1014+3];
	cvt.u16.u8 	%rs578, %rs577;
	mul.lo.s16 	%rs579, %rs578, %rs576;
	xor.b16  	%rs580, %rs575, %rs579;
	xor.b16  	%rs641, %rs580, %rs641;
	add.s64 	%rd1403, %rd1403, 4;
$L__BB3_359:
	setp.eq.s64 	%p327, %rd154, 0;
	@%p327 bra 	$L__BB3_363;
	setp.eq.s64 	%p328, %rd154, 1;
	add.s64 	%rd260, %rd8, %rd1403;
	ld.local.u8 	%rs581, [%rd260];
	add.s64 	%rd1015, %rd1403, %rd252;
	add.s64 	%rd261, %rd4, %rd1015;
	ld.global.nc.u8 	%rs582, [%rd261];
	cvt.u16.u8 	%rs583, %rs582;
	mul.lo.s16 	%rs584, %rs583, %rs581;
	xor.b16  	%rs641, %rs584, %rs641;
	@%p328 bra 	$L__BB3_363;
	setp.eq.s64 	%p329, %rd154, 2;
	ld.local.u8 	%rs585, [%rd260+1];
	ld.global.nc.u8 	%rs586, [%rd261+1];
	cvt.u16.u8 	%rs587, %rs586;
	mul.lo.s16 	%rs588, %rs587, %rs585;
	xor.b16  	%rs641, %rs588, %rs641;
	@%p329 bra 	$L__BB3_363;
	ld.local.u8 	%rs589, [%rd260+2];
	ld.global.nc.u8 	%rs590, [%rd261+2];
	cvt.u16.u8 	%rs591, %rs590;
	mul.lo.s16 	%rs592, %rs591, %rs589;
	xor.b16  	%rs641, %rs592, %rs641;
$L__BB3_363:
	and.b16  	%rs593, %rs641, 255;
	setp.eq.s16 	%p330, %rs593, 1;
	mov.u64 	%rd1434, %rd1388;
	@%p330 bra 	$L__BB3_430;
	add.s64 	%rd1400, %rd1400, 1;
	setp.ne.s64 	%p331, %rd1400, %rd149;
	@%p331 bra 	$L__BB3_350;
$L__BB3_365:
	mov.b64 	%rd1405, 0;
	mov.f64 	%fd1935, %fd1877;
$L__BB3_366:
	add.s64 	%rd1017, %rd7, %rd1405;
	ld.local.u8 	%rs594, [%rd1017];
	setp.ne.s16 	%p332, %rs594, 1;
	@%p332 bra 	$L__BB3_429;
	shl.b64 	%rd1018, %rd1405, 3;
	add.s64 	%rd1019, %rd1452, %rd1018;
	ld.local.f64 	%fd182, [%rd1019];
	setp.gt.f64 	%p333, %fd182, 0d403E000000000000;
	mov.f64 	%fd1930, %fd182;
	@%p333 bra 	$L__BB3_417;
	setp.lt.f64 	%p334, %fd182, 0dC03E000000000000;
	mov.f64 	%fd1930, 0d0000000000000000;
	@%p334 bra 	$L__BB3_417;
	fma.rn.f64 	%fd1066, %fd182, 0d3FF71547652B82FE, 0d4338000000000000;
	{
	.reg .b32 %temp; 
	mov.b64 	{%r171, %temp}, %fd1066;
	}
	mov.f64 	%fd1067, 0dC338000000000000;
	add.rn.f64 	%fd1068, %fd1066, %fd1067;
	fma.rn.f64 	%fd1069, %fd1068, 0dBFE62E42FEFA39EF, %fd182;
	fma.rn.f64 	%fd1070, %fd1068, 0dBC7ABC9E3B39803F, %fd1069;
	fma.rn.f64 	%fd1071, %fd1070, 0d3E5ADE1569CE2BDF, 0d3E928AF3FCA213EA;
	fma.rn.f64 	%fd1072, %fd1071, %fd1070, 0d3EC71DEE62401315;
	fma.rn.f64 	%fd1073, %fd1072, %fd1070, 0d3EFA01997C89EB71;
	fma.rn.f64 	%fd1074, %fd1073, %fd1070, 0d3F2A01A014761F65;
	fma.rn.f64 	%fd1075, %fd1074, %fd1070, 0d3F56C16C1852B7AF;
	fma.rn.f64 	%fd1076, %fd1075, %fd1070, 0d3F81111111122322;
	fma.rn.f64 	%fd1077, %fd1076, %fd1070, 0d3FA55555555502A1;
	fma.rn.f64 	%fd1078, %fd1077, %fd1070, 0d3FC5555555555511;
	fma.rn.f64 	%fd1079, %fd1078, %fd1070, 0d3FE000000000000B;
	fma.rn.f64 	%fd1080, %fd1079, %fd1070, 0d3FF0000000000000;
	fma.rn.f64 	%fd1081, %fd1080, %fd1070, 0d3FF0000000000000;
	{
	.reg .b32 %temp; 
	mov.b64 	{%r172, %temp}, %fd1081;
	}
	{
	.reg .b32 %temp; 
	mov.b64 	{%temp, %r173}, %fd1081;
	}
	shl.b32 	%r795, %r171, 20;
	add.s32 	%r796, %r795, %r173;
	mov.b64 	%fd1927, {%r172, %r796};
	{
	.reg .b32 %temp; 
	mov.b64 	{%temp, %r797}, %fd182;
	}
	mov.b32 	%f41, %r797;
	abs.f32 	%f14, %f41;
	setp.lt.f32 	%p335, %f14, 0f4086232B;
	@%p335 bra 	$L__BB3_372;
	setp.lt.f64 	%p336, %fd182, 0d0000000000000000;
	add.f64 	%fd1082, %fd182, 0d7FF0000000000000;
	selp.f64 	%fd1927, 0d0000000000000000, %fd1082, %p336;
	setp.geu.f32 	%p337, %f14, 0f40874800;
	@%p337 bra 	$L__BB3_372;
	shr.u32 	%r798, %r171, 31;
	add.s32 	%r799, %r171, %r798;
	shr.s32 	%r800, %r799, 1;
	shl.b32 	%r801, %r800, 20;
	add.s32 	%r802, %r173, %r801;
	mov.b64 	%fd1083, {%r172, %r802};
	sub.s32 	%r803, %r171, %r800;
	shl.b32 	%r804, %r803, 20;
	add.s32 	%r805, %r804, 1072693248;
	mov.b32 	%r806, 0;
	mov.b64 	%fd1084, {%r806, %r805};
	mul.f64 	%fd1927, %fd1084, %fd1083;
$L__BB3_372:
	add.f64 	%fd1928, %fd1927, 0d3FF0000000000000;
	{
	.reg .b32 %temp; 
	mov.b64 	{%temp, %r1141}, %fd1928;
	}
	{
	.reg .b32 %temp; 
	mov.b64 	{%r1142, %temp}, %fd1928;
	}
	setp.gt.s32 	%p338, %r1141, 1048575;
	mov.b32 	%r1143, -1023;
	@%p338 bra 	$L__BB3_374;
	mul.f64 	%fd1928, %fd1928, 0d4350000000000000;
	{
	.reg .b32 %temp; 
	mov.b64 	{%temp, %r1141}, %fd1928;
	}
	{
	.reg .b32 %temp; 
	mov.b64 	{%r1142, %temp}, %fd1928;
	}
	mov.b32 	%r1143, -1077;
$L__BB3_374:
	add.s32 	%r809, %r1141, -1;
	setp.gt.u32 	%p339, %r809, 2146435070;
	@%p339 bra 	$L__BB3_416;
	shr.u32 	%r812, %r1141, 20;
	add.s32 	%r1144, %r1143, %r812;
	and.b32  	%r813, %r1141, 1048575;
	or.b32  	%r814, %r813, 1072693248;
	mov.b64 	%fd1929, {%r1142, %r814};
	setp.lt.u32 	%p341, %r814, 1073127583;
	@%p341 bra 	$L__BB3_377;
	{
	.reg .b32 %temp; 
	mov.b64 	{%r815, %temp}, %fd1929;
	}
	{
	.reg .b32 %temp; 
	mov.b64 	{%temp, %r816}, %fd1929;
	}
	add.s32 	%r817, %r816, -1048576;
	mov.b64 	%fd1929, {%r815, %r817};
	add.s32 	%r1144, %r1144, 1;
$L__BB3_377:
	add.f64 	%fd1086, %fd1929, 0dBFF0000000000000;
	add.f64 	%fd1087, %fd1929, 0d3FF0000000000000;
	rcp.approx.ftz.f64 	%fd1088, %fd1087;
	neg.f64 	%fd1089, %fd1087;
	fma.rn.f64 	%fd1090, %fd1089, %fd1088, 0d3FF0000000000000;
	fma.rn.f64 	%fd1091, %fd1090, %fd1090, %fd1090;
	fma.rn.f64 	%fd1092, %fd1091, %fd1088, %fd1088;
	mul.f64 	%fd1093, %fd1086, %fd1092;
	fma.rn.f64 	%fd1094, %fd1086, %fd1092, %fd1093;
	mul.f64 	%fd1095, %fd1094, %fd1094;
	fma.rn.f64 	%fd1096, %fd1095, 0d3EB1380B3AE80F1E, 0d3ED0EE258B7A8B04;
	fma.rn.f64 	%fd1097, %fd1096, %fd1095, 0d3EF3B2669F02676F;
	fma.rn.f64 	%fd1098, %fd1097, %fd1095, 0d3F1745CBA9AB0956;
	fma.rn.f64 	%fd1099, %fd1098, %fd1095, 0d3F3C71C72D1B5154;
	fma.rn.f64 	%fd1100, %fd1099, %fd1095, 0d3F624924923BE72D;
	fma.rn.f64 	%fd1101, %fd1100, %fd1095, 0d3F8999999999A3C4;
	fma.rn.f64 	%fd1102, %fd1101, %fd1095, 0d3FB5555555555554;
	sub.f64 	%fd1103, %fd1086, %fd1094;
	add.f64 	%fd1104, %fd1103, %fd1103;
	neg.f64 	%fd1105, %fd1094;
	fma.rn.f64 	%fd1106, %fd1105, %fd1086, %fd1104;
	mul.f64 	%fd1107, %fd1092, %fd1106;
	mul.f64 	%fd1108, %fd1095, %fd1102;
	fma.rn.f64 	%fd1109, %fd1108, %fd1094, %fd1107;
	xor.b32  	%r818, %r1144, -2147483648;
	mov.b32 	%r819, 1127219200;
	mov.b64 	%fd1110, {%r818, %r819};
	sub.f64 	%fd1111, %fd1110, %fd25;
	fma.rn.f64 	%fd1112, %fd1111, 0d3FE62E42FEFA39EF, %fd1094;
	fma.rn.f64 	%fd1113, %fd1111, 0dBFE62E42FEFA39EF, %fd1112;
	sub.f64 	%fd1114, %fd1113, %fd1094;
	sub.f64 	%fd1115, %fd1109, %fd1114;
	fma.rn.f64 	%fd1116, %fd1111, 0d3C7ABC9E3B39803F, %fd1115;
	add.f64 	%fd1930, %fd1112, %fd1116;
	bra.uni 	$L__BB3_417;
$L__BB3_378:
	add.s64 	%rd1021, %rd20, -1;
	setp.lt.u64 	%p353, %rd1021, 15;
	mul.lo.s64 	%rd262, %rd1388, %rd20;
	mov.b64 	%rd1408, 0;
	@%p353 bra 	$L__BB3_381;
	mov.b64 	%rd1406, 0;
$L__BB3_380:
	.pragma "nounroll";
	add.s64 	%rd1023, %rd8, %rd1406;
	ld.local.u8 	%rs595, [%rd1023];
	cvt.rn.f64.u16 	%fd1170, %rs595;
	add.s64 	%rd1024, %rd1406, %rd262;
	shl.b64 	%rd1025, %rd1024, 3;
	add.s64 	%rd1026, %rd13, %rd1025;
	st.local.f64 	[%rd1026], %fd1170;
	ld.local.u8 	%rs596, [%rd1023+1];
	cvt.rn.f64.u16 	%fd1171, %rs596;
	st.local.f64 	[%rd1026+8], %fd1171;
	ld.local.u8 	%rs597, [%rd1023+2];
	cvt.rn.f64.u16 	%fd1172, %rs597;
	st.local.f64 	[%rd1026+16], %fd1172;
	ld.local.u8 	%rs598, [%rd1023+3];
	cvt.rn.f64.u16 	%fd1173, %rs598;
	st.local.f64 	[%rd1026+24], %fd1173;
	ld.local.u8 	%rs599, [%rd1023+4];
	cvt.rn.f64.u16 	%fd1174, %rs599;
	st.local.f64 	[%rd1026+32], %fd1174;
	ld.local.u8 	%rs600, [%rd1023+5];
	cvt.rn.f64.u16 	%fd1175, %rs600;
	st.local.f64 	[%rd1026+40], %fd1175;
	ld.local.u8 	%rs601, [%rd1023+6];
	cvt.rn.f64.u16 	%fd1176, %rs601;
	st.local.f64 	[%rd1026+48], %fd1176;
	ld.local.u8 	%rs602, [%rd1023+7];
	cvt.rn.f64.u16 	%fd1177, %rs602;
	st.local.f64 	[%rd1026+56], %fd1177;
	ld.local.u8 	%rs603, [%rd1023+8];
	cvt.rn.f64.u16 	%fd1178, %rs603;
	st.local.f64 	[%rd1026+64], %fd1178;
	ld.local.u8 	%rs604, [%rd1023+9];
	cvt.rn.f64.u16 	%fd1179, %rs604;
	st.local.f64 	[%rd1026+72], %fd1179;
	ld.local.u8 	%rs605, [%rd1023+10];
	cvt.rn.f64.u16 	%fd1180, %rs605;
	st.local.f64 	[%rd1026+80], %fd1180;
	ld.local.u8 	%rs606, [%rd1023+11];
	cvt.rn.f64.u16 	%fd1181, %rs606;
	st.local.f64 	[%rd1026+88], %fd1181;
	ld.local.u8 	%rs607, [%rd1023+12];
	cvt.rn.f64.u16 	%fd1182, %rs607;
	st.local.f64 	[%rd1026+96], %fd1182;
	ld.local.u8 	%rs608, [%rd1023+13];
	cvt.rn.f64.u16 	%fd1183, %rs608;
	st.local.f64 	[%rd1026+104], %fd1183;
	ld.local.u8 	%rs609, [%rd1023+14];
	cvt.rn.f64.u16 	%fd1184, %rs609;
	st.local.f64 	[%rd1026+112], %fd1184;
	ld.local.u8 	%rs610, [%rd1023+15];
	cvt.rn.f64.u16 	%fd1185, %rs610;
	st.local.f64 	[%rd1026+120], %fd1185;
	add.s64 	%rd1406, %rd1406, 16;
	setp.ne.s64 	%p354, %rd1406, %rd152;
	mov.u64 	%rd1408, %rd152;
	@%p354 bra 	$L__BB3_380;
$L__BB3_381:
	setp.eq.s64 	%p355, %rd21, 0;
	@%p355 bra 	$L__BB3_391;
	setp.lt.u64 	%p356, %rd150, 7;
	@%p356 bra 	$L__BB3_384;
	add.s64 	%rd1027, %rd8, %rd1408;
	ld.local.u8 	%rs611, [%rd1027];
	cvt.rn.f64.u16 	%fd1186, %rs611;
	add.s64 	%rd1028, %rd1408, %rd262;
	shl.b64 	%rd1029, %rd1028, 3;
	add.s64 	%rd1030, %rd13, %rd1029;
	st.local.f64 	[%rd1030], %fd1186;
	ld.local.u8 	%rs612, [%rd1027+1];
	cvt.rn.f64.u16 	%fd1187, %rs612;
	st.local.f64 	[%rd1030+8], %fd1187;
	ld.local.u8 	%rs613, [%rd1027+2];
	cvt.rn.f64.u16 	%fd1188, %rs613;
	st.local.f64 	[%rd1030+16], %fd1188;
	ld.local.u8 	%rs614, [%rd1027+3];
	cvt.rn.f64.u16 	%fd1189, %rs614;
	st.local.f64 	[%rd1030+24], %fd1189;
	ld.local.u8 	%rs615, [%rd1027+4];
	cvt.rn.f64.u16 	%fd1190, %rs615;
	st.local.f64 	[%rd1030+32], %fd1190;
	ld.local.u8 	%rs616, [%rd1027+5];
	cvt.rn.f64.u16 	%fd1191, %rs616;
	st.local.f64 	[%rd1030+40], %fd1191;
	ld.local.u8 	%rs617, [%rd1027+6];
	cvt.rn.f64.u16 	%fd1192, %rs617;
	st.local.f64 	[%rd1030+48], %fd1192;
	ld.local.u8 	%rs618, [%rd1027+7];
	cvt.rn.f64.u16 	%fd1193, %rs618;
	st.local.f64 	[%rd1030+56], %fd1193;
	add.s64 	%rd1408, %rd1408, 8;
$L__BB3_384:
	setp.eq.s64 	%p357, %rd153, 0;
	@%p357 bra 	$L__BB3_391;
	setp.lt.u64 	%p358, %rd151, 3;
	@%p358 bra 	$L__BB3_387;
	add.s64 	%rd1031, %rd8, %rd1408;
	ld.local.u8 	%rs619, [%rd1031];
	cvt.rn.f64.u16 	%fd1194, %rs619;
	add.s64 	%rd1032, %rd1408, %rd262;
	shl.b64 	%rd1033, %rd1032, 3;
	add.s64 	%rd1034, %rd13, %rd1033;
	st.local.f64 	[%rd1034], %fd1194;
	ld.local.u8 	%rs620, [%rd1031+1];
	cvt.rn.f64.u16 	%fd1195, %rs620;
	st.local.f64 	[%rd1034+8], %fd1195;
	ld.local.u8 	%rs621, [%rd1031+2];
	cvt.rn.f64.u16 	%fd1196, %rs621;
	st.local.f64 	[%rd1034+16], %fd1196;
	ld.local.u8 	%rs622, [%rd1031+3];
	cvt.rn.f64.u16 	%fd1197, %rs622;
	st.local.f64 	[%rd1034+24], %fd1197;
	add.s64 	%rd1408, %rd1408, 4;
$L__BB3_387:
	setp.eq.s64 	%p359, %rd154, 0;
	@%p359 bra 	$L__BB3_391;
	setp.eq.s64 	%p360, %rd154, 1;
	add.s64 	%rd272, %rd8, %rd1408;
	ld.local.u8 	%rs623, [%rd272];
	cvt.rn.f64.u16 	%fd1198, %rs623;
	add.s64 	%rd1035, %rd1408, %rd262;
	shl.b64 	%rd1036, %rd1035, 3;
	add.s64 	%rd273, %rd13, %rd1036;
	st.local.f64 	[%rd273], %fd1198;
	@%p360 bra 	$L__BB3_391;
	setp.eq.s64 	%p361, %rd154, 2;
	ld.local.u8 	%rs624, [%rd272+1];
	cvt.rn.f64.u16 	%fd1199, %rs624;
	st.local.f64 	[%rd273+8], %fd1199;
	@%p361 bra 	$L__BB3_391;
	ld.local.u8 	%rs625, [%rd272+2];
	cvt.rn.f64.u16 	%fd1200, %rs625;
	st.local.f64 	[%rd273+16], %fd1200;
$L__BB3_391:
	shl.b64 	%rd1038, %rd1388, 5;
	add.s64 	%rd274, %rd1453, %rd1038;
	st.local.f64 	[%rd274], %fd1935;
	st.local.f64 	[%rd274+8], %fd1935;
	st.local.f64 	[%rd274+16], %fd1946;
	setp.eq.s64 	%p362, %rd1388, 0;
	mov.f64 	%fd1942, 0d0000000000000000;
	mov.b64 	%rd1411, 1;
	@%p362 bra 	$L__BB3_401;
	add.s64 	%rd1040, %rd1388, 1;
	and.b64  	%rd275, %rd1040, -2;
	mov.f64 	%fd1942, 0d0000000000000000;
	mov.b64 	%rd1410, 0;
$L__BB3_393:
	shl.b64 	%rd1041, %rd1410, 5;
	add.s64 	%rd277, %rd1453, %rd1041;
	ld.local.f64 	%fd214, [%rd277+8];
	neg.f64 	%fd1204, %fd214;
	fma.rn.f64 	%fd1205, %fd214, 0dBFF71547652B82FE, 0d4338000000000000;
	{
	.reg .b32 %temp; 
	mov.b64 	{%r197, %temp}, %fd1205;
	}
	mov.f64 	%fd1206, 0dC338000000000000;
	add.rn.f64 	%fd1207, %fd1205, %fd1206;
	fma.rn.f64 	%fd1208, %fd1207, 0dBFE62E42FEFA39EF, %fd1204;
	fma.rn.f64 	%fd1209, %fd1207, 0dBC7ABC9E3B39803F, %fd1208;
	fma.rn.f64 	%fd1210, %fd1209, 0d3E5ADE1569CE2BDF, 0d3E928AF3FCA213EA;
	fma.rn.f64 	%fd1211, %fd1210, %fd1209, 0d3EC71DEE62401315;
	fma.rn.f64 	%fd1212, %fd1211, %fd1209, 0d3EFA01997C89EB71;
	fma.rn.f64 	%fd1213, %fd1212, %fd1209, 0d3F2A01A014761F65;
	fma.rn.f64 	%fd1214, %fd1213, %fd1209, 0d3F56C16C1852B7AF;
	fma.rn.f64 	%fd1215, %fd1214, %fd1209, 0d3F81111111122322;
	fma.rn.f64 	%fd1216, %fd1215, %fd1209, 0d3FA55555555502A1;
	fma.rn.f64 	%fd1217, %fd1216, %fd1209, 0d3FC5555555555511;
	fma.rn.f64 	%fd1218, %fd1217, %fd1209, 0d3FE000000000000B;
	fma.rn.f64 	%fd1219, %fd1218, %fd1209, 0d3FF0000000000000;
	fma.rn.f64 	%fd1220, %fd1219, %fd1209, 0d3FF0000000000000;
	{
	.reg .b32 %temp; 
	mov.b64 	{%r198, %temp}, %fd1220;
	}
	{
	.reg .b32 %temp; 
	mov.b64 	{%temp, %r199}, %fd1220;
	}
	shl.b32 	%r845, %r197, 20;
	add.s32 	%r846, %r845, %r199;
	mov.b64 	%fd1937, {%r198, %r846};
	{
	.reg .b32 %temp; 
	mov.b64 	{%temp, %r847}, %fd1204;
	}
	mov.b32 	%f43, %r847;
	abs.f32 	%f16, %f43;
	setp.lt.f32 	%p363, %f16, 0f4086232B;
	@%p363 bra 	$L__BB3_396;
	setp.gt.f64 	%p364, %fd214, 0d0000000000000000;
	mov.f64 	%fd1221, 0d7FF0000000000000;
	sub.f64 	%fd1222, %fd1221, %fd214;
	selp.f64 	%fd1937, 0d0000000000000000, %fd1222, %p364;
	setp.geu.f32 	%p365, %f16, 0f40874800;
	@%p365 bra 	$L__BB3_396;
	shr.u32 	%r848, %r197, 31;
	add.s32 	%r849, %r197, %r848;
	shr.s32 	%r850, %r849, 1;
	shl.b32 	%r851, %r850, 20;
	add.s32 	%r852, %r199, %r851;
	mov.b64 	%fd1223, {%r198, %r852};
	sub.s32 	%r853, %r197, %r850;
	shl.b32 	%r854, %r853, 20;
	add.s32 	%r855, %r854, 1072693248;
	mov.b32 	%r856, 0;
	mov.b64 	%fd1224, {%r856, %r855};
	mul.f64 	%fd1937, %fd1224, %fd1223;
$L__BB3_396:
	add.f64 	%fd219, %fd1942, %fd1937;
	ld.local.f64 	%fd220, [%rd277+40];
	neg.f64 	%fd1225, %fd220;
	fma.rn.f64 	%fd1226, %fd220, 0dBFF71547652B82FE, 0d4338000000000000;
	{
	.reg .b32 %temp; 
	mov.b64 	{%r200, %temp}, %fd1226;
	}
	mov.f64 	%fd1227, 0dC338000000000000;
	add.rn.f64 	%fd1228, %fd1226, %fd1227;
	fma.rn.f64 	%fd1229, %fd1228, 0dBFE62E42FEFA39EF, %fd1225;
	fma.rn.f64 	%fd1230, %fd1228, 0dBC7ABC9E3B39803F, %fd1229;
	fma.rn.f64 	%fd1231, %fd1230, 0d3E5ADE1569CE2BDF, 0d3E928AF3FCA213EA;
	fma.rn.f64 	%fd1232, %fd1231, %fd1230, 0d3EC71DEE62401315;
	fma.rn.f64 	%fd1233, %fd1232, %fd1230, 0d3EFA01997C89EB71;
	fma.rn.f64 	%fd1234, %fd1233, %fd1230, 0d3F2A01A014761F65;
	fma.rn.f64 	%fd1235, %fd1234, %fd1230, 0d3F56C16C1852B7AF;
	fma.rn.f64 	%fd1236, %fd1235, %fd1230, 0d3F81111111122322;
	fma.rn.f64 	%fd1237, %fd1236, %fd1230, 0d3FA55555555502A1;
	fma.rn.f64 	%fd1238, %fd1237, %fd1230, 0d3FC5555555555511;
	fma.rn.f64 	%fd1239, %fd1238, %fd1230, 0d3FE000000000000B;
	fma.rn.f64 	%fd1240, %fd1239, %fd1230, 0d3FF0000000000000;
	fma.rn.f64 	%fd1241, %fd1240, %fd1230, 0d3FF0000000000000;
	{
	.reg .b32 %temp; 
	mov.b64 	{%r201, %temp}, %fd1241;
	}
	{
	.reg .b32 %temp; 
	mov.b64 	{%temp, %r202}, %fd1241;
	}
	shl.b32 	%r857, %r200, 20;
	add.s32 	%r858, %r857, %r202;
	mov.b64 	%fd1938, {%r201, %r858};
	{
	.reg .b32 %temp; 
	mov.b64 	{%temp, %r859}, %fd1225;
	}
	mov.b32 	%f44, %r859;
	abs.f32 	%f17, %f44;
	setp.lt.f32 	%p366, %f17, 0f4086232B;
	@%p366 bra 	$L__BB3_399;
	setp.gt.f64 	%p367, %fd220, 0d0000000000000000;
	mov.f64 	%fd1242, 0d7FF0000000000000;
	sub.f64 	%fd1243, %fd1242, %fd220;
	selp.f64 	%fd1938, 0d0000000000000000, %fd1243, %p367;
	setp.geu.f32 	%p368, %f17, 0f40874800;
	@%p368 bra 	$L__BB3_399;
	shr.u32 	%r860, %r200, 31;
	add.s32 	%r861, %r200, %r860;
	shr.s32 	%r862, %r861, 1;
	shl.b32 	%r863, %r862, 20;
	add.s32 	%r864, %r202, %r863;
	mov.b64 	%fd1244, {%r201, %r864};
	sub.s32 	%r865, %r200, %r862;
	shl.b32 	%r866, %r865, 20;
	add.s32 	%r867, %r866, 1072693248;
	mov.b32 	%r868, 0;
	mov.b64 	%fd1245, {%r868, %r867};
	mul.f64 	%fd1938, %fd1245, %fd1244;
$L__BB3_399:
	add.f64 	%fd1942, %fd219, %fd1938;
	add.s64 	%rd1410, %rd1410, 2;
	setp.ne.s64 	%p369, %rd1410, %rd275;
	@%p369 bra 	$L__BB3_393;
	shl.b64 	%rd1042, %rd275, 2;
	or.b64  	%rd1411, %rd1042, 1;
$L__BB3_401:
	and.b64  	%rd1043, %rd1388, 1;
	setp.eq.b64 	%p370, %rd1043, 1;
	@%p370 bra 	$L__BB3_406;
	shl.b64 	%rd1044, %rd1411, 3;
	add.s64 	%rd1045, %rd1453, %rd1044;
	ld.local.f64 	%fd228, [%rd1045];
	neg.f64 	%fd1246, %fd228;
	fma.rn.f64 	%fd1247, %fd228, 0dBFF71547652B82FE, 0d4338000000000000;
	{
	.reg .b32 %temp; 
	mov.b64 	{%r203, %temp}, %fd1247;
	}
	mov.f64 	%fd1248, 0dC338000000000000;
	add.rn.f64 	%fd1249, %fd1247, %fd1248;
	fma.rn.f64 	%fd1250, %fd1249, 0dBFE62E42FEFA39EF, %fd1246;
	fma.rn.f64 	%fd1251, %fd1249, 0dBC7ABC9E3B39803F, %fd1250;
	fma.rn.f64 	%fd1252, %fd1251, 0d3E5ADE1569CE2BDF, 0d3E928AF3FCA213EA;
	fma.rn.f64 	%fd1253, %fd1252, %fd1251, 0d3EC71DEE62401315;
	fma.rn.f64 	%fd1254, %fd1253, %fd1251, 0d3EFA01997C89EB71;
	fma.rn.f64 	%fd1255, %fd1254, %fd1251, 0d3F2A01A014761F65;
	fma.rn.f64 	%fd1256, %fd1255, %fd1251, 0d3F56C16C1852B7AF;
	fma.rn.f64 	%fd1257, %fd1256, %fd1251, 0d3F81111111122322;
	fma.rn.f64 	%fd1258, %fd1257, %fd1251, 0d3FA55555555502A1;
	fma.rn.f64 	%fd1259, %fd1258, %fd1251, 0d3FC5555555555511;
	fma.rn.f64 	%fd1260, %fd1259, %fd1251, 0d3FE000000000000B;
	fma.rn.f64 	%fd1261, %fd1260, %fd1251, 0d3FF0000000000000;
	fma.rn.f64 	%fd1262, %fd1261, %fd1251, 0d3FF0000000000000;
	{
	.reg .b32 %temp; 
	mov.b64 	{%r204, %temp}, %fd1262;
	}
	{
	.reg .b32 %temp; 
	mov.b64 	{%temp, %r205}, %fd1262;
	}
	shl.b32 	%r869, %r203, 20;
	add.s32 	%r870, %r869, %r205;
	mov.b64 	%fd1941, {%r204, %r870};
	{
	.reg .b32 %temp; 
	mov.b64 	{%temp, %r871}, %fd1246;
	}
	mov.b32 	%f45, %r871;
	abs.f32 	%f18, %f45;
	setp.lt.f32 	%p371, %f18, 0f4086232B;
	@%p371 bra 	$L__BB3_405;
	setp.gt.f64 	%p372, %fd228, 0d0000000000000000;
	mov.f64 	%fd1263, 0d7FF0000000000000;
	sub.f64 	%fd1264, %fd1263, %fd228;
	selp.f64 	%fd1941, 0d0000000000000000, %fd1264, %p372;
	setp.geu.f32 	%p373, %f18, 0f40874800;
	@%p373 bra 	$L__BB3_405;
	shr.u32 	%r872, %r203, 31;
	add.s32 	%r873, %r203, %r872;
	shr.s32 	%r874, %r873, 1;
	shl.b32 	%r875, %r874, 20;
	add.s32 	%r876, %r205, %r875;
	mov.b64 	%fd1265, {%r204, %r876};
	sub.s32 	%r877, %r203, %r874;
	shl.b32 	%r878, %r877, 20;
	add.s32 	%r879, %r878, 1072693248;
	mov.b32 	%r880, 0;
	mov.b64 	%fd1266, {%r880, %r879};
	mul.f64 	%fd1941, %fd1266, %fd1265;
$L__BB3_405:
	add.f64 	%fd1942, %fd1942, %fd1941;
$L__BB3_406:
	setp.eq.s64 	%p374, %rd148, 0;
	setp.ne.s32 	%p375, %r406, 1;
	{ // callseq 8, 0
	.param .b64 param0;
	st.param.f64 	[param0], 0d4000000000000000;
	.param .b64 param1;
	st.param.f64 	[param1], %fd924;
	.param .b64 retval0;
	call.uni (retval0), 
	__internal_accurate_pow, 
	(
	param0, 
	param1
	);
	ld.param.f64 	%fd1267, [retval0];
	} // callseq 8
	neg.f64 	%fd1269, %fd1267;
	selp.f64 	%fd1270, %fd1269, %fd1267, %p1;
	selp.f64 	%fd1271, 0dFFF8000000000000, %fd1270, %p2;
	selp.f64 	%fd1272, 0d3FF0000000000000, %fd1271, %p374;
	mul.f64 	%fd1952, %fd1925, %fd1272;
	add.f64 	%fd1273, %fd1942, %fd1952;
	setp.gt.f64 	%p376, %fd1273, 0d3E112E0BE826D695;
	div.rn.f64 	%fd1274, %fd1942, %fd1273;
	selp.f64 	%fd236, %fd1274, 0d3FF0000000000000, %p376;
	st.local.f64 	[%rd274+24], %fd236;
	add.s64 	%rd1434, %rd1388, 1;
	@%p375 bra 	$L__BB3_411;
	neg.f64 	%fd1275, %fd1935;
	fma.rn.f64 	%fd1276, %fd1935, 0dBFF71547652B82FE, 0d4338000000000000;
	{
	.reg .b32 %temp; 
	mov.b64 	{%r206, %temp}, %fd1276;
	}
	mov.f64 	%fd1277, 0dC338000000000000;
	add.rn.f64 	%fd1278, %fd1276, %fd1277;
	fma.rn.f64 	%fd1279, %fd1278, 0dBFE62E42FEFA39EF, %fd1275;
	fma.rn.f64 	%fd1280, %fd1278, 0dBC7ABC9E3B39803F, %fd1279;
	fma.rn.f64 	%fd1281, %fd1280, 0d3E5ADE1569CE2BDF, 0d3E928AF3FCA213EA;
	fma.rn.f64 	%fd1282, %fd1281, %fd1280, 0d3EC71DEE62401315;
	fma.rn.f64 	%fd1283, %fd1282, %fd1280, 0d3EFA01997C89EB71;
	fma.rn.f64 	%fd1284, %fd1283, %fd1280, 0d3F2A01A014761F65;
	fma.rn.f64 	%fd1285, %fd1284, %fd1280, 0d3F56C16C1852B7AF;
	fma.rn.f64 	%fd1286, %fd1285, %fd1280, 0d3F81111111122322;
	fma.rn.f64 	%fd1287, %fd1286, %fd1280, 0d3FA55555555502A1;
	fma.rn.f64 	%fd1288, %fd1287, %fd1280, 0d3FC5555555555511;
	fma.rn.f64 	%fd1289, %fd1288, %fd1280, 0d3FE000000000000B;
	fma.rn.f64 	%fd1290, %fd1289, %fd1280, 0d3FF0000000000000;
	fma.rn.f64 	%fd1291, %fd1290, %fd1280, 0d3FF0000000000000;
	{
	.reg .b32 %temp; 
	mov.b64 	{%r207, %temp}, %fd1291;
	}
	{
	.reg .b32 %temp; 
	mov.b64 	{%temp, %r208}, %fd1291;
	}
	shl.b32 	%r881, %r206, 20;
	add.s32 	%r882, %r881, %r208;
	mov.b64 	%fd1943, {%r207, %r882};
	{
	.reg .b32 %temp; 
	mov.b64 	{%temp, %r883}, %fd1275;
	}
	mov.b32 	%f46, %r883;
	abs.f32 	%f19, %f46;
	setp.lt.f32 	%p377, %f19, 0f4086232B;
	@%p377 bra 	$L__BB3_410;
	setp.gt.f64 	%p378, %fd1935, 0d0000000000000000;
	mov.f64 	%fd1292, 0d7FF0000000000000;
	sub.f64 	%fd1293, %fd1292, %fd1935;
	selp.f64 	%fd1943, 0d0000000000000000, %fd1293, %p378;
	setp.geu.f32 	%p379, %f19, 0f40874800;
	@%p379 bra 	$L__BB3_410;
	shr.u32 	%r884, %r206, 31;
	add.s32 	%r885, %r206, %r884;
	shr.s32 	%r886, %r885, 1;
	shl.b32 	%r887, %r886, 20;
	add.s32 	%r888, %r208, %r887;
	mov.b64 	%fd1294, {%r207, %r888};
	sub.s32 	%r889, %r206, %r886;
	shl.b32 	%r890, %r889, 20;
	add.s32 	%r891, %r890, 1072693248;
	mov.b32 	%r892, 0;
	mov.b64 	%fd1295, {%r892, %r891};
	mul.f64 	%fd1943, %fd1295, %fd1294;
$L__BB3_410:
	sub.f64 	%fd1925, %fd1925, %fd1943;
$L__BB3_411:
	ld.param.f64 	%fd1868, [_Z21sogrand_slices_kernelPKdPdS1_PKhiiimdiPii_param_8];
	setp.leu.f64 	%p380, %fd236, %fd1868;
	setp.ne.s64 	%p381, %rd1434, %rd19;
	and.pred  	%p382, %p380, %p381;
	@%p382 bra 	$L__BB3_430;
	setp.eq.s64 	%p428, %rd1388, 0;
	@%p428 bra 	$L__BB3_415;
	and.b64  	%rd282, %rd1434, -2;
	mov.b64 	%rd1412, 0;
$L__BB3_414:
	add.s64 	%rd1412, %rd1412, 2;
	setp.ne.s64 	%p429, %rd1412, %rd282;
	@%p429 bra 	$L__BB3_414;
$L__BB3_415:
	cvt.rn.f64.u64 	%fd1951, %rd1434;
	bra.uni 	$L__BB3_488;
$L__BB3_416:
	fma.rn.f64 	%fd1085, %fd1928, 0d7FF0000000000000, 0d7FF0000000000000;
	{
	.reg .b32 %temp; 
	mov.b64 	{%temp, %r810}, %fd1928;
	}
	and.b32  	%r811, %r810, 2147483647;
	setp.eq.s32 	%p340, %r811, 0;
	selp.f64 	%fd1930, 0dFFF0000000000000, %fd1085, %p340;
$L__BB3_417:
	neg.f64 	%fd196, %fd182;
	setp.lt.f64 	%p343, %fd182, 0dC03E000000000000;
	or.pred  	%p344, %p343, %p333;
	selp.f64 	%fd1934, %fd196, 0d0000000000000000, %p343;
	@%p344 bra 	$L__BB3_428;
	fma.rn.f64 	%fd1117, %fd196, 0d3FF71547652B82FE, 0d4338000000000000;
	{
	.reg .b32 %temp; 
	mov.b64 	{%r184, %temp}, %fd1117;
	}
	mov.f64 	%fd1118, 0dC338000000000000;
	add.rn.f64 	%fd1119, %fd1117, %fd1118;
	fma.rn.f64 	%fd1120, %fd1119, 0dBFE62E42FEFA39EF, %fd196;
	fma.rn.f64 	%fd1121, %fd1119, 0dBC7ABC9E3B39803F, %fd1120;
	fma.rn.f64 	%fd1122, %fd1121, 0d3E5ADE1569CE2BDF, 0d3E928AF3FCA213EA;
	fma.rn.f64 	%fd1123, %fd1122, %fd1121, 0d3EC71DEE62401315;
	fma.rn.f64 	%fd1124, %fd1123, %fd1121, 0d3EFA01997C89EB71;
	fma.rn.f64 	%fd1125, %fd1124, %fd1121, 0d3F2A01A014761F65;
	fma.rn.f64 	%fd1126, %fd1125, %fd1121, 0d3F56C16C1852B7AF;
	fma.rn.f64 	%fd1127, %fd1126, %fd1121, 0d3F81111111122322;
	fma.rn.f64 	%fd1128, %fd1127, %fd1121, 0d3FA55555555502A1;
	fma.rn.f64 	%fd1129, %fd1128, %fd1121, 0d3FC5555555555511;
	fma.rn.f64 	%fd1130, %fd1129, %fd1121, 0d3FE000000000000B;
	fma.rn.f64 	%fd1131, %fd1130, %fd1121, 0d3FF0000000000000;
	fma.rn.f64 	%fd1132, %fd1131, %fd1121, 0d3FF0000000000000;
	{
	.reg .b32 %temp; 
	mov.b64 	{%r185, %temp}, %fd1132;
	}
	{
	.reg .b32 %temp; 
	mov.b64 	{%temp, %r186}, %fd1132;
	}
	shl.b32 	%r820, %r184, 20;
	add.s32 	%r821, %r820, %r186;
	mov.b64 	%fd1931, {%r185, %r821};
	{
	.reg .b32 %temp; 
	mov.b64 	{%temp, %r822}, %fd196;
	}
	mov.b32 	%f42, %r822;
	abs.f32 	%f15, %f42;
	setp.lt.f32 	%p345, %f15, 0f4086232B;
	@%p345 bra 	$L__BB3_421;
	setp.gt.f64 	%p346, %fd182, 0d0000000000000000;
	mov.f64 	%fd1133, 0d7FF0000000000000;
	sub.f64 	%fd1134, %fd1133, %fd182;
	selp.f64 	%fd1931, 0d0000000000000000, %fd1134, %p346;
	setp.geu.f32 	%p347, %f15, 0f40874800;
	@%p347 bra 	$L__BB3_421;
	shr.u32 	%r823, %r184, 31;
	add.s32 	%r824, %r184, %r823;
	shr.s32 	%r825, %r824, 1;
	shl.b32 	%r826, %r825, 20;
	add.s32 	%r827, %r186, %r826;
	mov.b64 	%fd1135, {%r185, %r827};
	sub.s32 	%r828, %r184, %r825;
	shl.b32 	%r829, %r828, 20;
	add.s32 	%r830, %r829, 1072693248;
	mov.b32 	%r831, 0;
	mov.b64 	%fd1136, {%r831, %r830};
	mul.f64 	%fd1931, %fd1136, %fd1135;
$L__BB3_421:
	add.f64 	%fd1932, %fd1931, 0d3FF0000000000000;
	{
	.reg .b32 %temp; 
	mov.b64 	{%temp, %r1145}, %fd1932;
	}
	{
	.reg .b32 %temp; 
	mov.b64 	{%r1146, %temp}, %fd1932;
	}
	setp.gt.s32 	%p348, %r1145, 1048575;
	mov.b32 	%r1147, -1023;
	@%p348 bra 	$L__BB3_423;
	mul.f64 	%fd1932, %fd1932, 0d4350000000000000;
	{
	.reg .b32 %temp; 
	mov.b64 	{%temp, %r1145}, %fd1932;
	}
	{
	.reg .b32 %temp; 
	mov.b64 	{%r1146, %temp}, %fd1932;
	}
	mov.b32 	%r1147, -1077;
$L__BB3_423:
	add.s32 	%r834, %r1145, -1;
	setp.gt.u32 	%p349, %r834, 2146435070;
	@%p349 bra 	$L__BB3_427;
	shr.u32 	%r837, %r1145, 20;
	add.s32 	%r1148, %r1147, %r837;
	and.b32  	%r838, %r1145, 1048575;
	or.b32  	%r839, %r838, 1072693248;
	mov.b64 	%fd1933, {%r1146, %r839};
	setp.lt.u32 	%p351, %r839, 1073127583;
	@%p351 bra 	$L__BB3_426;
	{
	.reg .b32 %temp; 
	mov.b64 	{%r840, %temp}, %fd1933;
	}
	{
	.reg .b32 %temp; 
	mov.b64 	{%temp, %r841}, %fd1933;
	}
	add.s32 	%r842, %r841, -1048576;
	mov.b64 	%fd1933, {%r840, %r842};
	add.s32 	%r1148, %r1148, 1;
$L__BB3_426:
	add.f64 	%fd1138, %fd1933, 0dBFF0000000000000;
	add.f64 	%fd1139, %fd1933, 0d3FF0000000000000;
	rcp.approx.ftz.f64 	%fd1140, %fd1139;
	neg.f64 	%fd1141, %fd1139;
	fma.rn.f64 	%fd1142, %fd1141, %fd1140, 0d3FF0000000000000;
	fma.rn.f64 	%fd1143, %fd1142, %fd1142, %fd1142;
	fma.rn.f64 	%fd1144, %fd1143, %fd1140, %fd1140;
	mul.f64 	%fd1145, %fd1138, %fd1144;
	fma.rn.f64 	%fd1146, %fd1138, %fd1144, %fd1145;
	mul.f64 	%fd1147, %fd1146, %fd1146;
	fma.rn.f64 	%fd1148, %fd1147, 0d3EB1380B3AE80F1E, 0d3ED0EE258B7A8B04;
	fma.rn.f64 	%fd1149, %fd1148, %fd1147, 0d3EF3B2669F02676F;
	fma.rn.f64 	%fd1150, %fd1149, %fd1147, 0d3F1745CBA9AB0956;
	fma.rn.f64 	%fd1151, %fd1150, %fd1147, 0d3F3C71C72D1B5154;
	fma.rn.f64 	%fd1152, %fd1151, %fd1147, 0d3F624924923BE72D;
	fma.rn.f64 	%fd1153, %fd1152, %fd1147, 0d3F8999999999A3C4;
	fma.rn.f64 	%fd1154, %fd1153, %fd1147, 0d3FB5555555555554;
	sub.f64 	%fd1155, %fd1138, %fd1146;
	add.f64 	%fd1156, %fd1155, %fd1155;
	neg.f64 	%fd1157, %fd1146;
	fma.rn.f64 	%fd1158, %fd1157, %fd1138, %fd1156;
	mul.f64 	%fd1159, %fd1144, %fd1158;
	mul.f64 	%fd1160, %fd1147, %fd1154;
	fma.rn.f64 	%fd1161, %fd1160, %fd1146, %fd1159;
	xor.b32  	%r843, %r1148, -2147483648;
	mov.b32 	%r844, 1127219200;
	mov.b64 	%fd1162, {%r843, %r844};
	sub.f64 	%fd1163, %fd1162, %fd25;
	fma.rn.f64 	%fd1164, %fd1163, 0d3FE62E42FEFA39EF, %fd1146;
	fma.rn.f64 	%fd1165, %fd1163, 0dBFE62E42FEFA39EF, %fd1164;
	sub.f64 	%fd1166, %fd1165, %fd1146;
	sub.f64 	%fd1167, %fd1161, %fd1166;
	fma.rn.f64 	%fd1168, %fd1163, 0d3C7ABC9E3B39803F, %fd1167;
	add.f64 	%fd1934, %fd1164, %fd1168;
	bra.uni 	$L__BB3_428;
$L__BB3_427:
	fma.rn.f64 	%fd1137, %fd1932, 0d7FF0000000000000, 0d7FF0000000000000;
	{
	.reg .b32 %temp; 
	mov.b64 	{%temp, %r835}, %fd1932;
	}
	and.b32  	%r836, %r835, 2147483647;
	setp.eq.s32 	%p350, %r836, 0;
	selp.f64 	%fd1934, 0dFFF0000000000000, %fd1137, %p350;
$L__BB3_428:
	sub.f64 	%fd1169, %fd1930, %fd1934;
	add.f64 	%fd1935, %fd1935, %fd1169;
$L__BB3_429:
	add.s64 	%rd1405, %rd1405, 1;
	setp.eq.s64 	%p352, %rd1405, %rd20;
	@%p352 bra 	$L__BB3_378;
	bra.uni 	$L__BB3_366;
$L__BB3_430:
	setp.eq.s64 	%p383, %rd223, 0;
	@%p383 bra 	$L__BB3_438;
	setp.lt.u32 	%p384, %r139, 3;
	mov.b64 	%rd1415, 0;
	@%p384 bra 	$L__BB3_434;
	ld.local.u32 	%r1149, [%rd10];
	mov.b64 	%rd1414, 0;
$L__BB3_433:
	shl.b64 	%rd1049, %rd1414, 2;
	add.s64 	%rd1050, %rd10, %rd1049;
	ld.local.u32 	%r893, [%rd1050+4];
	sub.s32 	%r894, %r893, %r1149;
	add.s64 	%rd1051, %rd11, %rd1049;
	st.local.u32 	[%rd1051], %r894;
	ld.local.u32 	%r895, [%rd1050+8];
	sub.s32 	%r896, %r895, %r893;
	st.local.u32 	[%rd1051+4], %r896;
	ld.local.u32 	%r897, [%rd1050+12];
	sub.s32 	%r898, %r897, %r895;
	st.local.u32 	[%rd1051+8], %r898;
	add.s64 	%rd1414, %rd1414, 4;
	ld.local.u32 	%r1149, [%rd1050+16];
	sub.s32 	%r899, %r1149, %r897;
	st.local.u32 	[%rd1051+12], %r899;
	and.b64  	%rd1415, %rd223, -4;
	setp.ne.s64 	%p385, %rd1414, %rd1415;
	@%p385 bra 	$L__BB3_433;
$L__BB3_434:
	and.b64  	%rd290, %rd223, 3;
	setp.eq.s64 	%p386, %rd290, 0;
	@%p386 bra 	$L__BB3_438;
	setp.eq.s64 	%p387, %rd290, 1;
	shl.b64 	%rd1052, %rd1415, 2;
	add.s64 	%rd291, %rd10, %rd1052;
	ld.local.u32 	%r212, [%rd291+4];
	ld.local.u32 	%r900, [%rd291];
	sub.s32 	%r901, %r212, %r900;
	add.s64 	%rd292, %rd11, %rd1052;
	st.local.u32 	[%rd292], %r901;
	@%p387 bra 	$L__BB3_438;
	setp.eq.s64 	%p388, %rd290, 2;
	ld.local.u32 	%r213, [%rd291+8];
	sub.s32 	%r902, %r213, %r212;
	st.local.u32 	[%rd292+4], %r902;
	@%p388 bra 	$L__BB3_438;
	ld.local.u32 	%r903, [%rd291+12];
	sub.s32 	%r904, %r903, %r213;
	st.local.u32 	[%rd292+8], %r904;
$L__BB3_438:
	setp.lt.s32 	%p389, %r1131, 2;
	add.s32 	%r905, %r1131, -1;
	mul.wide.u32 	%rd1053, %r905, 4;
	add.s64 	%rd1054, %rd11, %rd1053;
	mov.b32 	%r906, 0;
	st.local.u32 	[%rd1054], %r906;
	add.s64 	%rd1055, %rd12, %rd1053;
	st.local.u32 	[%rd1055], %r906;
	@%p389 bra 	$L__BB3_445;
	setp.eq.s32 	%p390, %r140, 1;
	mov.u32 	%r1150, %r139;
	@%p390 bra 	$L__BB3_443;
	add.s32 	%r1150, %r1131, -3;
	setp.eq.s32 	%p391, %r140, 2;
	mul.wide.u32 	%rd1056, %r139, 4;
	add.s64 	%rd1057, %rd11, %rd1056;
	ld.local.u32 	%r215, [%rd1057];
	add.s64 	%rd1058, %rd12, %rd1056;
	st.local.u32 	[%rd1058], %r215;
	@%p391 bra 	$L__BB3_443;
	add.s32 	%r216, %r1131, -4;
	setp.eq.s32 	%p392, %r140, 3;
	mul.wide.u32 	%rd1059, %r1150, 4;
	add.s64 	%rd1060, %rd11, %rd1059;
	ld.local.u32 	%r907, [%rd1060];
	add.s32 	%r217, %r907, %r215;
	add.s64 	%rd1061, %rd12, %rd1059;
	st.local.u32 	[%rd1061], %r217;
	mov.u32 	%r1150, %r216;
	@%p392 bra 	$L__BB3_443;
	add.s32 	%r1150, %r1131, -5;
	mul.wide.u32 	%rd1062, %r216, 4;
	add.s64 	%rd1063, %rd11, %rd1062;
	ld.local.u32 	%r908, [%rd1063];
	add.s32 	%r909, %r908, %r217;
	add.s64 	%rd1064, %rd12, %rd1062;
	st.local.u32 	[%rd1064], %r909;
$L__BB3_443:
	setp.lt.u32 	%p393, %r139, 3;
	@%p393 bra 	$L__BB3_445;
$L__BB3_444:
	mul.wide.u32 	%rd1065, %r1150, 4;
	add.s64 	%rd1066, %rd12, %rd1065;
	ld.local.u32 	%r910, [%rd1066+4];
	add.s64 	%rd1067, %rd11, %rd1065;
	ld.local.u32 	%r911, [%rd1067];
	add.s32 	%r912, %r911, %r910;
	st.local.u32 	[%rd1066], %r912;
	add.s32 	%r913, %r1150, -1;
	mul.wide.u32 	%rd1068, %r913, 4;
	add.s64 	%rd1069, %rd11, %rd1068;
	ld.local.u32 	%r914, [%rd1069];
	add.s32 	%r915, %r914, %r912;
	add.s64 	%rd1070, %rd12, %rd1068;
	st.local.u32 	[%rd1070], %r915;
	add.s32 	%r916, %r1150, -2;
	mul.wide.u32 	%rd1071, %r916, 4;
	add.s64 	%rd1072, %rd11, %rd1071;
	ld.local.u32 	%r917, [%rd1072];
	add.s32 	%r918, %r917, %r915;
	add.s64 	%rd1073, %rd12, %rd1071;
	st.local.u32 	[%rd1073], %r918;
	add.s32 	%r919, %r1150, -3;
	mul.wide.u32 	%rd1074, %r919, 4;
	add.s64 	%rd1075, %rd11, %rd1074;
	ld.local.u32 	%r920, [%rd1075];
	add.s32 	%r921, %r920, %r918;
	add.s64 	%rd1076, %rd12, %rd1074;
	st.local.u32 	[%rd1076], %r921;
	add.s32 	%r221, %r1150, -4;
	setp.gt.s32 	%p394, %r1150, 3;
	mov.u32 	%r1150, %r221;
	@%p394 bra 	$L__BB3_444;
$L__BB3_445:
	ld.local.u32 	%r922, [%rd12];
	setp.lt.s32 	%p395, %r922, 2;
	@%p395 bra 	$L__BB3_485;
	mov.u32 	%r1152, %r1131;
$L__BB3_447:
	setp.lt.s32 	%p396, %r1152, 2;
	mov.b32 	%r1153, 0;
	@%p396 bra 	$L__BB3_449;
	add.s32 	%r1152, %r1152, -1;
	mul.wide.u32 	%rd1077, %r1152, 4;
	add.s64 	%rd1078, %rd12, %rd1077;
	ld.local.u32 	%r924, [%rd1078];
	setp.lt.s32 	%p397, %r924, 2;
	mov.u32 	%r1153, %r1152;
	@%p397 bra 	$L__BB3_447;
$L__BB3_449:
	mul.wide.u32 	%rd1079, %r1153, 4;
	add.s64 	%rd293, %rd10, %rd1079;
	ld.local.u32 	%r925, [%rd293];
	add.s32 	%r1154, %r925, 1;
	st.local.u32 	[%rd293], %r1154;
	add.s32 	%r226, %r1153, 1;
	setp.ge.u32 	%p398, %r226, %r1131;
	@%p398 bra 	$L__BB3_455;
	cvt.u64.u32 	%rd294, %r226;
	sub.s64 	%rd1080, %rd157, %rd294;
	and.b64  	%rd295, %rd1080, 3;
	setp.eq.s64 	%p399, %rd295, 0;
	mov.u64 	%rd1416, %rd294;
	@%p399 bra 	$L__BB3_454;
	st.local.u32 	[%rd293+4], %r1154;
	add.s64 	%rd1416, %rd294, 1;
	setp.eq.s64 	%p400, %rd295, 1;
	@%p400 bra 	$L__BB3_454;
	st.local.u32 	[%rd293+8], %r1154;
	add.s64 	%rd1416, %rd294, 2;
	setp.eq.s64 	%p401, %rd295, 2;
	@%p401 bra 	$L__BB3_454;
	st.local.u32 	[%rd293+12], %r1154;
	add.s64 	%rd1416, %rd294, 3;
$L__BB3_454:
	sub.s64 	%rd1081, %rd223, %rd294;
	setp.lt.u64 	%p402, %rd1081, 3;
	@%p402 bra 	$L__BB3_455;
	bra.uni 	$L__BB3_617;
$L__BB3_455:
	setp.lt.u64 	%p404, %rd223, 15;
	mov.b64 	%rd1424, 0;
	mov.u64 	%rd1429, %rd181;
	@%p404 bra 	$L__BB3_458;
	mov.b64 	%rd1418, 0;
	mov.u64 	%rd1429, %rd181;
$L__BB3_457:
	.pragma "nounroll";
	shl.b64 	%rd1087, %rd1418, 2;
	add.s64 	%rd1088, %rd10, %rd1087;
	ld.local.s32 	%rd1089, [%rd1088];
	ld.local.s32 	%rd1090, [%rd1088+4];
	add.s64 	%rd1091, %rd1089, %rd1090;
	ld.local.s32 	%rd1092, [%rd1088+8];
	add.s64 	%rd1093, %rd1091, %rd1092;
	ld.local.s32 	%rd1094, [%rd1088+12];
	add.s64 	%rd1095, %rd1093, %rd1094;
	ld.local.s32 	%rd1096, [%rd1088+16];
	add.s64 	%rd1097, %rd1095, %rd1096;
	ld.local.s32 	%rd1098, [%rd1088+20];
	add.s64 	%rd1099, %rd1097, %rd1098;
	ld.local.s32 	%rd1100, [%rd1088+24];
	add.s64 	%rd1101, %rd1099, %rd1100;
	ld.local.s32 	%rd1102, [%rd1088+28];
	add.s64 	%rd1103, %rd1101, %rd1102;
	ld.local.s32 	%rd1104, [%rd1088+32];
	add.s64 	%rd1105, %rd1103, %rd1104;
	ld.local.s32 	%rd1106, [%rd1088+36];
	add.s64 	%rd1107, %rd1105, %rd1106;
	ld.local.s32 	%rd1108, [%rd1088+40];
	add.s64 	%rd1109, %rd1107, %rd1108;
	ld.local.s32 	%rd1110, [%rd1088+44];
	add.s64 	%rd1111, %rd1109, %rd1110;
	ld.local.s32 	%rd1112, [%rd1088+48];
	add.s64 	%rd1113, %rd1111, %rd1112;
	ld.local.s32 	%rd1114, [%rd1088+52];
	add.s64 	%rd1115, %rd1113, %rd1114;
	ld.local.s32 	%rd1116, [%rd1088+56];
	add.s64 	%rd1117, %rd1115, %rd1116;
	ld.local.s32 	%rd1118, [%rd1088+60];
	add.s64 	%rd1119, %rd1117, %rd1118;
	sub.s64 	%rd1429, %rd1429, %rd1119;
	add.s64 	%rd1418, %rd1418, 16;
	and.b64  	%rd1424, %rd157, 2147483632;
	setp.ne.s64 	%p405, %rd1418, %rd1424;
	@%p405 bra 	$L__BB3_457;
$L__BB3_458:
	@%p233 bra 	$L__BB3_468;
	add.s32 	%r927, %r135, -1;
	setp.lt.u32 	%p407, %r927, 7;
	@%p407 bra 	$L__BB3_461;
	shl.b64 	%rd1121, %rd1424, 2;
	add.s64 	%rd1122, %rd10, %rd1121;
	ld.local.s32 	%rd1123, [%rd1122];
	ld.local.s32 	%rd1124, [%rd1122+4];
	add.s64 	%rd1125, %rd1123, %rd1124;
	ld.local.s32 	%rd1126, [%rd1122+8];
	add.s64 	%rd1127, %rd1125, %rd1126;
	ld.local.s32 	%rd1128, [%rd1122+12];
	add.s64 	%rd1129, %rd1127, %rd1128;
	ld.local.s32 	%rd1130, [%rd1122+16];
	add.s64 	%rd1131, %rd1129, %rd1130;
	ld.local.s32 	%rd1132, [%rd1122+20];
	add.s64 	%rd1133, %rd1131, %rd1132;
	ld.local.s32 	%rd1134, [%rd1122+24];
	add.s64 	%rd1135, %rd1133, %rd1134;
	ld.local.s32 	%rd1136, [%rd1122+28];
	add.s64 	%rd1137, %rd1135, %rd1136;
	sub.s64 	%rd1429, %rd1429, %rd1137;
	add.s64 	%rd1424, %rd1424, 8;
$L__BB3_461:
	and.b32  	%r230, %r1131, 7;
	setp.eq.s32 	%p408, %r230, 0;
	@%p408 bra 	$L__BB3_468;
	add.s32 	%r928, %r230, -1;
	setp.lt.u32 	%p409, %r928, 3;
	@%p409 bra 	$L__BB3_464;
	shl.b64 	%rd1139, %rd1424, 2;
	add.s64 	%rd1140, %rd10, %rd1139;
	ld.local.s32 	%rd1141, [%rd1140];
	ld.local.s32 	%rd1142, [%rd1140+4];
	add.s64 	%rd1143, %rd1141, %rd1142;
	ld.local.s32 	%rd1144, [%rd1140+8];
	add.s64 	%rd1145, %rd1143, %rd1144;
	ld.local.s32 	%rd1146, [%rd1140+12];
	add.s64 	%rd1147, %rd1145, %rd1146;
	sub.s64 	%rd1429, %rd1429, %rd1147;
	add.s64 	%rd1424, %rd1424, 4;
$L__BB3_464:
	setp.eq.s32 	%p410, %r140, 0;
	@%p410 bra 	$L__BB3_468;
	setp.eq.s32 	%p411, %r140, 1;
	shl.b64 	%rd1148, %rd1424, 2;
	add.s64 	%rd320, %rd10, %rd1148;
	ld.local.s32 	%rd1149, [%rd320];
	sub.s64 	%rd1429, %rd1429, %rd1149;
	@%p411 bra 	$L__BB3_468;
	setp.eq.s32 	%p412, %r140, 2;
	ld.local.s32 	%rd1150, [%rd320+4];
	sub.s64 	%rd1429, %rd1429, %rd1150;
	@%p412 bra 	$L__BB3_468;
	ld.local.s32 	%rd1151, [%rd320+8];
	sub.s64 	%rd1429, %rd1429, %rd1151;
$L__BB3_468:
	cvt.rn.f64.u64 	%fd1296, %rd1429;
	sub.s32 	%r929, %r134, %r1154;
	cvt.rn.f64.s32 	%fd1297, %r929;
	div.rn.f64 	%fd1298, %fd1296, %fd1297;
	cvt.rmi.f64.f64 	%fd1299, %fd1298;
	cvt.rzi.u64.f64 	%rd325, %fd1299;
	cvt.u64.u32 	%rd1152, %r929;
	mul.lo.s64 	%rd1153, %rd325, %rd1152;
	sub.s64 	%rd326, %rd1429, %rd1153;
	sub.s64 	%rd1431, %rd157, %rd325;
	add.s64 	%rd1154, %rd325, -1;
	setp.ge.u64 	%p413, %rd1154, %rd157;
	@%p413 bra 	$L__BB3_482;
	sub.s64 	%rd328, %rd325, %rd157;
	sub.s64 	%rd1155, %rd157, %rd325;
	add.s64 	%rd1156, %rd1155, 1;
	max.u64 	%rd1157, %rd1156, %rd157;
	add.s64 	%rd329, %rd328, %rd1157;
	and.b64  	%rd330, %rd329, 15;
	add.s64 	%rd1158, %rd325, %rd1157;
	sub.s64 	%rd1159, %rd157, %rd1158;
	setp.gt.u64 	%p414, %rd1159, -16;
	@%p414 bra 	$L__BB3_472;
	and.b64  	%rd331, %rd329, -16;
$L__BB3_471:
	.pragma "nounroll";
	shl.b64 	%rd1160, %rd1431, 2;
	add.s64 	%rd1161, %rd10, %rd1160;
	st.local.u32 	[%rd1161], %r134;
	st.local.u32 	[%rd1161+4], %r134;
	st.local.u32 	[%rd1161+8], %r134;
	st.local.u32 	[%rd1161+12], %r134;
	st.local.u32 	[%rd1161+16], %r134;
	st.local.u32 	[%rd1161+20], %r134;
	st.local.u32 	[%rd1161+24], %r134;
	st.local.u32 	[%rd1161+28], %r134;
	st.local.u32 	[%rd1161+32], %r134;
	st.local.u32 	[%rd1161+36], %r134;
	st.local.u32 	[%rd1161+40], %r134;
	st.local.u32 	[%rd1161+44], %r134;
	st.local.u32 	[%rd1161+48], %r134;
	st.local.u32 	[%rd1161+52], %r134;
	st.local.u32 	[%rd1161+56], %r134;
	st.local.u32 	[%rd1161+60], %r134;
	add.s64 	%rd1431, %rd1431, 16;
	add.s64 	%rd1162, %rd1431, %rd328;
	setp.ne.s64 	%p415, %rd1162, %rd331;
	@%p415 bra 	$L__BB3_471;
$L__BB3_472:
	setp.eq.s64 	%p416, %rd330, 0;
	@%p416 bra 	$L__BB3_482;
	and.b64  	%rd335, %rd329, 7;
	setp.lt.u64 	%p417, %rd330, 8;
	@%p417 bra 	$L__BB3_475;
	shl.b64 	%rd1163, %rd1431, 2;
	add.s64 	%rd1164, %rd10, %rd1163;
	st.local.u32 	[%rd1164], %r134;
	st.local.u32 	[%rd1164+4], %r134;
	st.local.u32 	[%rd1164+8], %r134;
	st.local.u32 	[%rd1164+12], %r134;
	st.local.u32 	[%rd1164+16], %r134;
	st.local.u32 	[%rd1164+20], %r134;
	st.local.u32 	[%rd1164+24], %r134;
	st.local.u32 	[%rd1164+28], %r134;
	add.s64 	%rd1431, %rd1431, 8;
$L__BB3_475:
	setp.eq.s64 	%p418, %rd335, 0;
	@%p418 bra 	$L__BB3_482;
	and.b64  	%rd338, %rd329, 3;
	setp.lt.u64 	%p419, %rd335, 4;
	@%p419 bra 	$L__BB3_478;
	shl.b64 	%rd1165, %rd1431, 2;
	add.s64 	%rd1166, %rd10, %rd1165;
	st.local.u32 	[%rd1166], %r134;
	st.local.u32 	[%rd1166+4], %r134;
	st.local.u32 	[%rd1166+8], %r134;
	st.local.u32 	[%rd1166+12], %r134;
	add.s64 	%rd1431, %rd1431, 4;
$L__BB3_478:
	setp.eq.s64 	%p420, %rd338, 0;
	@%p420 bra 	$L__BB3_482;
	shl.b64 	%rd1167, %rd1431, 2;
	add.s64 	%rd341, %rd10, %rd1167;
	st.local.u32 	[%rd341], %r134;
	setp.eq.s64 	%p421, %rd338, 1;
	@%p421 bra 	$L__BB3_482;
	st.local.u32 	[%rd341+4], %r134;
	setp.eq.s64 	%p422, %rd338, 2;
	@%p422 bra 	$L__BB3_482;
	st.local.u32 	[%rd341+8], %r134;
$L__BB3_482:
	setp.ge.u64 	%p423, %rd325, %rd157;
	@%p423 bra 	$L__BB3_484;
	not.b64 	%rd1168, %rd325;
	add.s64 	%rd1169, %rd1168, %rd157;
	shl.b64 	%rd1170, %rd1169, 2;
	add.s64 	%rd1171, %rd10, %rd1170;
	ld.local.u32 	%r930, [%rd1171];
	cvt.u32.u64 	%r931, %rd326;
	add.s32 	%r932, %r930, %r931;
	st.local.u32 	[%rd1171], %r932;
$L__BB3_484:
	add.s32 	%r1132, %r1132, 1;
	setp.ne.s32 	%p424, %r1132, 100000;
	mov.u64 	%rd1388, %rd1434;
	@%p424 bra 	$L__BB3_283;
$L__BB3_485:
	setp.eq.s32 	%p425, %r406, 1;
	add.s32 	%r933, %r1131, 1;
	and.b32  	%r934, %r933, 1;
	setp.ne.s32 	%p426, %r934, %r36;
	add.s32 	%r936, %r1131, 2;
	selp.b32 	%r937, %r936, %r933, %p426;
	selp.b32 	%r1131, %r937, %r933, %p425;
	setp.le.s32 	%p427, %r1131, %r403;
	@%p427 bra 	$L__BB3_177;
$L__BB3_486:
	setp.lt.u64 	%p430, %rd1434, %rd19;
	setp.lt.f64 	%p431, %fd1946, %fd134;
	and.pred  	%p432, %p430, %p431;
	@%p432 bra 	$L__BB3_175;
$L__BB3_487:
	cvt.rn.f64.u64 	%fd1951, %rd1434;
	mov.f64 	%fd1952, %fd1925;
$L__BB3_488:
	cvt.rzi.s32.f64 	%r233, %fd1951;
	setp.eq.s32 	%p433, %r233, 0;
	@%p433 bra 	$L__BB3_549;
	setp.lt.s32 	%p434, %r233, 1;
	@%p434 bra 	$L__BB3_496;
	and.b32  	%r234, %r233, 3;
	setp.lt.u32 	%p435, %r233, 4;
	mov.b32 	%r1163, 0;
	@%p435 bra 	$L__BB3_493;
	and.b32  	%r1163, %r233, 2147483644;
	mov.b32 	%r1162, 0;
$L__BB3_492:
	shl.b32 	%r940, %r1162, 2;
	mul.wide.u32 	%rd1173, %r940, 8;
	add.s64 	%rd1174, %rd1453, %rd1173;
	ld.local.f64 	%fd1300, [%rd1174+8];
	mul.wide.u32 	%rd1175, %r1162, 8;
	add.s64 	%rd1176, %rd1452, %rd1175;
	st.local.f64 	[%rd1176], %fd1300;
	ld.local.f64 	%fd1301, [%rd1174+40];
	st.local.f64 	[%rd1176+8], %fd1301;
	ld.local.f64 	%fd1302, [%rd1174+72];
	st.local.f64 	[%rd1176+16], %fd1302;
	ld.local.f64 	%fd1303, [%rd1174+104];
	st.local.f64 	[%rd1176+24], %fd1303;
	add.s32 	%r1162, %r1162, 4;
	setp.ne.s32 	%p436, %r1162, %r1163;
	@%p436 bra 	$L__BB3_492;
$L__BB3_493:
	setp.eq.s32 	%p437, %r234, 0;
	@%p437 bra 	$L__BB3_496;
	mov.b32 	%r1165, 0;
$L__BB3_495:
	.pragma "nounroll";
	shl.b32 	%r942, %r1163, 2;
	mul.wide.u32 	%rd1177, %r942, 8;
	add.s64 	%rd1178, %rd1453, %rd1177;
	ld.local.f64 	%fd1304, [%rd1178+8];
	mul.wide.u32 	%rd1179, %r1163, 8;
	add.s64 	%rd1180, %rd1452, %rd1179;
	st.local.f64 	[%rd1180], %fd1304;
	add.s32 	%r1163, %r1163, 1;
	add.s32 	%r1165, %r1165, 1;
	setp.ne.s32 	%p438, %r1165, %r234;
	@%p438 bra 	$L__BB3_495;
$L__BB3_496:
	max.f64 	%fd253, %fd1952, 0d3E112E0BE826D695;
	setp.lt.s32 	%p439, %r403, 1;
	@%p439 bra 	$L__BB3_512;
	setp.eq.s32 	%p440, %r6, 0;
	mov.b64 	%rd1441, 0;
	@%p440 bra 	$L__BB3_507;
	and.b32  	%r261, %r403, 2147483646;
	mov.b32 	%r1166, 0;
$L__BB3_499:
	mul.wide.u32 	%rd1182, %r1166, 8;
	add.s64 	%rd361, %rd18, %rd1182;
	ld.local.f64 	%fd259, [%rd361];
	fma.rn.f64 	%fd1305, %fd259, 0d3FF71547652B82FE, 0d4338000000000000;
	{
	.reg .b32 %temp; 
	mov.b64 	{%r268, %temp}, %fd1305;
	}
	mov.f64 	%fd1306, 0dC338000000000000;
	add.rn.f64 	%fd1307, %fd1305, %fd1306;
	fma.rn.f64 	%fd1308, %fd1307, 0dBFE62E42FEFA39EF, %fd259;
	fma.rn.f64 	%fd1309, %fd1307, 0dBC7ABC9E3B39803F, %fd1308;
	fma.rn.f64 	%fd1310, %fd1309, 0d3E5ADE1569CE2BDF, 0d3E928AF3FCA213EA;
	fma.rn.f64 	%fd1311, %fd1310, %fd1309, 0d3EC71DEE62401315;
	fma.rn.f64 	%fd1312, %fd1311, %fd1309, 0d3EFA01997C89EB71;
	fma.rn.f64 	%fd1313, %fd1312, %fd1309, 0d3F2A01A014761F65;
	fma.rn.f64 	%fd1314, %fd1313, %fd1309, 0d3F56C16C1852B7AF;
	fma.rn.f64 	%fd1315, %fd1314, %fd1309, 0d3F81111111122322;
	fma.rn.f64 	%fd1316, %fd1315, %fd1309, 0d3FA55555555502A1;
	fma.rn.f64 	%fd1317, %fd1316, %fd1309, 0d3FC5555555555511;
	fma.rn.f64 	%fd1318, %fd1317, %fd1309, 0d3FE000000000000B;
	fma.rn.f64 	%fd1319, %fd1318, %fd1309, 0d3FF0000000000000;
	fma.rn.f64 	%fd1320, %fd1319, %fd1309, 0d3FF0000000000000;
	{
	.reg .b32 %temp; 
	mov.b64 	{%r269, %temp}, %fd1320;
	}
	{
	.reg .b32 %temp; 
	mov.b64 	{%temp, %r270}, %fd1320;
	}
	shl.b32 	%r944, %r268, 20;
	add.s32 	%r945, %r944, %r270;
	mov.b64 	%fd1954, {%r269, %r945};
	{
	.reg .b32 %temp; 
	mov.b64 	{%temp, %r946}, %fd259;
	}
	mov.b32 	%f47, %r946;
	abs.f32 	%f21, %f47;
	setp.lt.f32 	%p441, %f21, 0f4086232B;
	@%p441 bra 	$L__BB3_502;
	setp.lt.f64 	%p442, %fd259, 0d0000000000000000;
	add.f64 	%fd1321, %fd259, 0d7FF0000000000000;
	selp.f64 	%fd1954, 0d0000000000000000, %fd1321, %p442;
	setp.geu.f32 	%p443, %f21, 0f40874800;
	@%p443 bra 	$L__BB3_502;
	shr.u32 	%r947, %r268, 31;
	add.s32 	%r948, %r268, %r947;
	shr.s32 	%r949, %r948, 1;
	shl.b32 	%r950, %r949, 20;
	add.s32 	%r951, %r270, %r950;
	mov.b64 	%fd1322, {%r269, %r951};
	sub.s32 	%r952, %r268, %r949;
	shl.b32 	%r953, %r952, 20;
	add.s32 	%r954, %r953, 1072693248;
	mov.b32 	%r955, 0;
	mov.b64 	%fd1323, {%r955, %r954};
	mul.f64 	%fd1954, %fd1323, %fd1322;
$L__BB3_502:
	add.f64 	%fd1324, %fd1954, 0d3FF0000000000000;
	rcp.rn.f64 	%fd1325, %fd1324;
	add.s64 	%rd362, %rd15, %rd1182;
	mov.f64 	%fd1326, 0d3FF0000000000000;
	sub.f64 	%fd1327, %fd1326, %fd1325;
	add.s64 	%rd363, %rd16, %rd1182;
	max.f64 	%fd1328, %fd1325, 0d3E112E0BE826D695;
	min.f64 	%fd1329, %fd1328, 0d3FEFFFFFFF768FA1;
	st.local.f64 	[%rd362], %fd1329;
	max.f64 	%fd1330, %fd1327, 0d3E112E0BE826D695;
	min.f64 	%fd1331, %fd1330, 0d3FEFFFFFFF768FA1;
	st.local.f64 	[%rd363], %fd1331;
	ld.local.f64 	%fd264, [%rd361+8];
	fma.rn.f64 	%fd1332, %fd264, 0d3FF71547652B82FE, 0d4338000000000000;
	{
	.reg .b32 %temp; 
	mov.b64 	{%r271, %temp}, %fd1332;
	}
	mov.f64 	%fd1333, 0dC338000000000000;
	add.rn.f64 	%fd1334, %fd1332, %fd1333;
	fma.rn.f64 	%fd1335, %fd1334, 0dBFE62E42FEFA39EF, %fd264;
	fma.rn.f64 	%fd1336, %fd1334, 0dBC7ABC9E3B39803F, %fd1335;
	fma.rn.f64 	%fd1337, %fd1336, 0d3E5ADE1569CE2BDF, 0d3E928AF3FCA213EA;
	fma.rn.f64 	%fd1338, %fd1337, %fd1336, 0d3EC71DEE62401315;
	fma.rn.f64 	%fd1339, %fd1338, %fd1336, 0d3EFA01997C89EB71;
	fma.rn.f64 	%fd1340, %fd1339, %fd1336, 0d3F2A01A014761F65;
	fma.rn.f64 	%fd1341, %fd1340, %fd1336, 0d3F56C16C1852B7AF;
	fma.rn.f64 	%fd1342, %fd1341, %fd1336, 0d3F81111111122322;
	fma.rn.f64 	%fd1343, %fd1342, %fd1336, 0d3FA55555555502A1;
	fma.rn.f64 	%fd1344, %fd1343, %fd1336, 0d3FC5555555555511;
	fma.rn.f64 	%fd1345, %fd1344, %fd1336, 0d3FE000000000000B;
	fma.rn.f64 	%fd1346, %fd1345, %fd1336, 0d3FF0000000000000;
	fma.rn.f64 	%fd1347, %fd1346, %fd1336, 0d3FF0000000000000;
	{
	.reg .b32 %temp; 
	mov.b64 	{%r272, %temp}, %fd1347;
	}
	{
	.reg .b32 %temp; 
	mov.b64 	{%temp, %r273}, %fd1347;
	}
	shl.b32 	%r956, %r271, 20;
	add.s32 	%r957, %r956, %r273;
	mov.b64 	%fd1955, {%r272, %r957};
	{
	.reg .b32 %temp; 
	mov.b64 	{%temp, %r958}, %fd264;
	}
	mov.b32 	%f48, %r958;
	abs.f32 	%f22, %f48;
	setp.lt.f32 	%p444, %f22, 0f4086232B;
	@%p444 bra 	$L__BB3_505;
	setp.lt.f64 	%p445, %fd264, 0d0000000000000000;
	add.f64 	%fd1348, %fd264, 0d7FF0000000000000;
	selp.f64 	%fd1955, 0d0000000000000000, %fd1348, %p445;
	setp.geu.f32 	%p446, %f22, 0f40874800;
	@%p446 bra 	$L__BB3_505;
	shr.u32 	%r959, %r271, 31;
	add.s32 	%r960, %r271, %r959;
	shr.s32 	%r961, %r960, 1;
	shl.b32 	%r962, %r961, 20;
	add.s32 	%r963, %r273, %r962;
	mov.b64 	%fd1349, {%r272, %r963};
	sub.s32 	%r964, %r271, %r961;
	shl.b32 	%r965, %r964, 20;
	add.s32 	%r966, %r965, 1072693248;
	mov.b32 	%r967, 0;
	mov.b64 	%fd1350, {%r967, %r966};
	mul.f64 	%fd1955, %fd1350, %fd1349;
$L__BB3_505:
	add.f64 	%fd1351, %fd1955, 0d3FF0000000000000;
	rcp.rn.f64 	%fd1352, %fd1351;
	mov.f64 	%fd1353, 0d3FF0000000000000;
	sub.f64 	%fd1354, %fd1353, %fd1352;
	max.f64 	%fd1355, %fd1352, 0d3E112E0BE826D695;
	min.f64 	%fd1356, %fd1355, 0d3FEFFFFFFF768FA1;
	st.local.f64 	[%rd362+8], %fd1356;
	max.f64 	%fd1357, %fd1354, 0d3E112E0BE826D695;
	min.f64 	%fd1358, %fd1357, 0d3FEFFFFFFF768FA1;
	st.local.f64 	[%rd363+8], %fd1358;
	add.s32 	%r1166, %r1166, 2;
	setp.eq.s32 	%p447, %r1166, %r261;
	@%p447 bra 	$L__BB3_506;
	bra.uni 	$L__BB3_499;
$L__BB3_506:
	cvt.u64.u32 	%rd1441, %r261;
$L__BB3_507:
	and.b32  	%r968, %r403, 1;
	setp.eq.b32 	%p448, %r968, 1;
	not.pred 	%p449, %p448;
	@%p449 bra 	$L__BB3_512;
	shl.b64 	%rd1184, %rd1441, 3;
	add.s64 	%rd1185, %rd18, %rd1184;
	ld.local.f64 	%fd254, [%rd1185];
	fma.rn.f64 	%fd1359, %fd254, 0d3FF71547652B82FE, 0d4338000000000000;
	{
	.reg .b32 %temp; 
	mov.b64 	{%r262, %temp}, %fd1359;
	}
	mov.f64 	%fd1360, 0dC338000000000000;
	add.rn.f64 	%fd1361, %fd1359, %fd1360;
	fma.rn.f64 	%fd1362, %fd1361, 0dBFE62E42FEFA39EF, %fd254;
	fma.rn.f64 	%fd1363, %fd1361, 0dBC7ABC9E3B39803F, %fd1362;
	fma.rn.f64 	%fd1364, %fd1363, 0d3E5ADE1569CE2BDF, 0d3E928AF3FCA213EA;
	fma.rn.f64 	%fd1365, %fd1364, %fd1363, 0d3EC71DEE62401315;
	fma.rn.f64 	%fd1366, %fd1365, %fd1363, 0d3EFA01997C89EB71;
	fma.rn.f64 	%fd1367, %fd1366, %fd1363, 0d3F2A01A014761F65;
	fma.rn.f64 	%fd1368, %fd1367, %fd1363, 0d3F56C16C1852B7AF;
	fma.rn.f64 	%fd1369, %fd1368, %fd1363, 0d3F81111111122322;
	fma.rn.f64 	%fd1370, %fd1369, %fd1363, 0d3FA55555555502A1;
	fma.rn.f64 	%fd1371, %fd1370, %fd1363, 0d3FC5555555555511;
	fma.rn.f64 	%fd1372, %fd1371, %fd1363, 0d3FE000000000000B;
	fma.rn.f64 	%fd1373, %fd1372, %fd1363, 0d3FF0000000000000;
	fma.rn.f64 	%fd1374, %fd1373, %fd1363, 0d3FF0000000000000;
	{
	.reg .b32 %temp; 
	mov.b64 	{%r263, %temp}, %fd1374;
	}
	{
	.reg .b32 %temp; 
	mov.b64 	{%temp, %r264}, %fd1374;
	}
	shl.b32 	%r969, %r262, 20;
	add.s32 	%r970, %r969, %r264;
	mov.b64 	%fd1953, {%r263, %r970};
	{
	.reg .b32 %temp; 
	mov.b64 	{%temp, %r971}, %fd254;
	}
	mov.b32 	%f49, %r971;
	abs.f32 	%f20, %f49;
	setp.lt.f32 	%p450, %f20, 0f4086232B;
	@%p450 bra 	$L__BB3_511;
	setp.lt.f64 	%p451, %fd254, 0d0000000000000000;
	add.f64 	%fd1375, %fd254, 0d7FF0000000000000;
	selp.f64 	%fd1953, 0d0000000000000000, %fd1375, %p451;
	setp.geu.f32 	%p452, %f20, 0f40874800;
	@%p452 bra 	$L__BB3_511;
	shr.u32 	%r972, %r262, 31;
	add.s32 	%r973, %r262, %r972;
	shr.s32 	%r974, %r973, 1;
	shl.b32 	%r975, %r974, 20;
	add.s32 	%r976, %r264, %r975;
	mov.b64 	%fd1376, {%r263, %r976};
	sub.s32 	%r977, %r262, %r974;
	shl.b32 	%r978, %r977, 20;
	add.s32 	%r979, %r978, 1072693248;
	mov.b32 	%r980, 0;
	mov.b64 	%fd1377, {%r980, %r979};
	mul.f64 	%fd1953, %fd1377, %fd1376;
$L__BB3_511:
	add.f64 	%fd1378, %fd1953, 0d3FF0000000000000;
	rcp.rn.f64 	%fd1379, %fd1378;
	add.s64 	%rd1187, %rd15, %rd1184;
	mov.f64 	%fd1380, 0d3FF0000000000000;
	sub.f64 	%fd1381, %fd1380, %fd1379;
	add.s64 	%rd1188, %rd16, %rd1184;
	max.f64 	%fd1382, %fd1379, 0d3E112E0BE826D695;
	min.f64 	%fd1383, %fd1382, 0d3FEFFFFFFF768FA1;
	st.local.f64 	[%rd1187], %fd1383;
	max.f64 	%fd1384, %fd1381, 0d3E112E0BE826D695;
	min.f64 	%fd1385, %fd1384, 0d3FEFFFFFFF768FA1;
	st.local.f64 	[%rd1188], %fd1385;
$L__BB3_512:
	setp.lt.s32 	%p453, %r233, 1;
	@%p453 bra 	$L__BB3_534;
	and.b32  	%r265, %r233, 3;
	setp.lt.u32 	%p454, %r233, 4;
	mov.b32 	%r1168, 0;
	@%p454 bra 	$L__BB3_528;
	and.b32  	%r1168, %r233, 2147483644;
	mov.b32 	%r1167, 0;
$L__BB3_515:
	mul.wide.u32 	%rd1189, %r1167, 8;
	add.s64 	%rd364, %rd1452, %rd1189;
	ld.local.f64 	%fd269, [%rd364];
	neg.f64 	%fd1386, %fd269;
	fma.rn.f64 	%fd1387, %fd269, 0dBFF71547652B82FE, 0d4338000000000000;
	{
	.reg .b32 %temp; 
	mov.b64 	{%r276, %temp}, %fd1387;
	}
	mov.f64 	%fd1388, 0dC338000000000000;
	add.rn.f64 	%fd1389, %fd1387, %fd1388;
	fma.rn.f64 	%fd1390, %fd1389, 0dBFE62E42FEFA39EF, %fd1386;
	fma.rn.f64 	%fd1391, %fd1389, 0dBC7ABC9E3B39803F, %fd1390;
	fma.rn.f64 	%fd1392, %fd1391, 0d3E5ADE1569CE2BDF, 0d3E928AF3FCA213EA;
	fma.rn.f64 	%fd1393, %fd1392, %fd1391, 0d3EC71DEE62401315;
	fma.rn.f64 	%fd1394, %fd1393, %fd1391, 0d3EFA01997C89EB71;
	fma.rn.f64 	%fd1395, %fd1394, %fd1391, 0d3F2A01A014761F65;
	fma.rn.f64 	%fd1396, %fd1395, %fd1391, 0d3F56C16C1852B7AF;
	fma.rn.f64 	%fd1397, %fd1396, %fd1391, 0d3F81111111122322;
	fma.rn.f64 	%fd1398, %fd1397, %fd1391, 0d3FA55555555502A1;
	fma.rn.f64 	%fd1399, %fd1398, %fd1391, 0d3FC5555555555511;
	fma.rn.f64 	%fd1400, %fd1399, %fd1391, 0d3FE000000000000B;
	fma.rn.f64 	%fd1401, %fd1400, %fd1391, 0d3FF0000000000000;
	fma.rn.f64 	%fd1402, %fd1401, %fd1391, 0d3FF0000000000000;
	{
	.reg .b32 %temp; 
	mov.b64 	{%r277, %temp}, %fd1402;
	}
	{
	.reg .b32 %temp; 
	mov.b64 	{%temp, %r278}, %fd1402;
	}
	shl.b32 	%r983, %r276, 20;
	add.s32 	%r984, %r983, %r278;
	mov.b64 	%fd1956, {%r277, %r984};
	{
	.reg .b32 %temp; 
	mov.b64 	{%temp, %r985}, %fd1386;
	}
	mov.b32 	%f50, %r985;
	abs.f32 	%f23, %f50;
	setp.lt.f32 	%p455, %f23, 0f4086232B;
	@%p455 bra 	$L__BB3_518;
	setp.gt.f64 	%p456, %fd269, 0d0000000000000000;
	mov.f64 	%fd1403, 0d7FF0000000000000;
	sub.f64 	%fd1404, %fd1403, %fd269;
	selp.f64 	%fd1956, 0d0000000000000000, %fd1404, %p456;
	setp.geu.f32 	%p457, %f23, 0f40874800;
	@%p457 bra 	$L__BB3_518;
	shr.u32 	%r986, %r276, 31;
	add.s32 	%r987, %r276, %r986;
	shr.s32 	%r988, %r987, 1;
	shl.b32 	%r989, %r988, 20;
	add.s32 	%r990, %r278, %r989;
	mov.b64 	%fd1405, {%r277, %r990};
	sub.s32 	%r991, %r276, %r988;
	shl.b32 	%r992, %r991, 20;
	add.s32 	%r993, %r992, 1072693248;
	mov.b32 	%r994, 0;
	mov.b64 	%fd1406, {%r994, %r993};
	mul.f64 	%fd1956, %fd1406, %fd1405;
$L__BB3_518:
	add.s64 	%rd365, %rd17, %rd1189;
	st.local.f64 	[%rd365], %fd1956;
	ld.local.f64 	%fd274, [%rd364+8];
	neg.f64 	%fd1407, %fd274;
	fma.rn.f64 	%fd1408, %fd274, 0dBFF71547652B82FE, 0d4338000000000000;
	{
	.reg .b32 %temp; 
	mov.b64 	{%r279, %temp}, %fd1408;
	}
	mov.f64 	%fd1409, 0dC338000000000000;
	add.rn.f64 	%fd1410, %fd1408, %fd1409;
	fma.rn.f64 	%fd1411, %fd1410, 0dBFE62E42FEFA39EF, %fd1407;
	fma.rn.f64 	%fd1412, %fd1410, 0dBC7ABC9E3B39803F, %fd1411;
	fma.rn.f64 	%fd1413, %fd1412, 0d3E5ADE1569CE2BDF, 0d3E928AF3FCA213EA;
	fma.rn.f64 	%fd1414, %fd1413, %fd1412, 0d3EC71DEE62401315;
	fma.rn.f64 	%fd1415, %fd1414, %fd1412, 0d3EFA01997C89EB71;
	fma.rn.f64 	%fd1416, %fd1415, %fd1412, 0d3F2A01A014761F65;
	fma.rn.f64 	%fd1417, %fd1416, %fd1412, 0d3F56C16C1852B7AF;
	fma.rn.f64 	%fd1418, %fd1417, %fd1412, 0d3F81111111122322;
	fma.rn.f64 	%fd1419, %fd1418, %fd1412, 0d3FA55555555502A1;
	fma.rn.f64 	%fd1420, %fd1419, %fd1412, 0d3FC5555555555511;
	fma.rn.f64 	%fd1421, %fd1420, %fd1412, 0d3FE000000000000B;
	fma.rn.f64 	%fd1422, %fd1421, %fd1412, 0d3FF0000000000000;
	fma.rn.f64 	%fd1423, %fd1422, %fd1412, 0d3FF0000000000000;
	{
	.reg .b32 %temp; 
	mov.b64 	{%r280, %temp}, %fd1423;
	}
	{
	.reg .b32 %temp; 
	mov.b64 	{%temp, %r281}, %fd1423;
	}
	shl.b32 	%r995, %r279, 20;
	add.s32 	%r996, %r995, %r281;
	mov.b64 	%fd1957, {%r280, %r996};
	{
	.reg .b32 %temp; 
	mov.b64 	{%temp, %r997}, %fd1407;
	}
	mov.b32 	%f51, %r997;
	abs.f32 	%f24, %f51;
	setp.lt.f32 	%p458, %f24, 0f4086232B;
	@%p458 bra 	$L__BB3_521;
	setp.gt.f64 	%p459, %fd274, 0d0000000000000000;
	mov.f64 	%fd1424, 0d7FF0000000000000;
	sub.f64 	%fd1425, %fd1424, %fd274;
	selp.f64 	%fd1957, 0d0000000000000000, %fd1425, %p459;
	setp.geu.f32 	%p460, %f24, 0f40874800;
	@%p460 bra 	$L__BB3_521;
	shr.u32 	%r998, %r279, 31;
	add.s32 	%r999, %r279, %r998;
	shr.s32 	%r1000, %r999, 1;
	shl.b32 	%r1001, %r1000, 20;
	add.s32 	%r1002, %r281, %r1001;
	mov.b64 	%fd1426, {%r280, %r1002};
	sub.s32 	%r1003, %r279, %r1000;
	shl.b32 	%r1004, %r1003, 20;
	add.s32 	%r1005, %r1004, 1072693248;
	mov.b32 	%r1006, 0;
	mov.b64 	%fd1427, {%r1006, %r1005};
	mul.f64 	%fd1957, %fd1427, %fd1426;
$L__BB3_521:
	st.local.f64 	[%rd365+8], %fd1957;
	ld.local.f64 	%fd279, [%rd364+16];
	neg.f64 	%fd1428, %fd279;
	fma.rn.f64 	%fd1429, %fd279, 0dBFF71547652B82FE, 0d4338000000000000;
	{
	.reg .b32 %temp; 
	mov.b64 	{%r282, %temp}, %fd1429;
	}
	mov.f64 	%fd1430, 0dC338000000000000;
	add.rn.f64 	%fd1431, %fd1429, %fd1430;
	fma.rn.f64 	%fd1432, %fd1431, 0dBFE62E42FEFA39EF, %fd1428;
	fma.rn.f64 	%fd1433, %fd1431, 0dBC7ABC9E3B39803F, %fd1432;
	fma.rn.f64 	%fd1434, %fd1433, 0d3E5ADE1569CE2BDF, 0d3E928AF3FCA213EA;
	fma.rn.f64 	%fd1435, %fd1434, %fd1433, 0d3EC71DEE62401315;
	fma.rn.f64 	%fd1436, %fd1435, %fd1433, 0d3EFA01997C89EB71;
	fma.rn.f64 	%fd1437, %fd1436, %fd1433, 0d3F2A01A014761F65;
	fma.rn.f64 	%fd1438, %fd1437, %fd1433, 0d3F56C16C1852B7AF;
	fma.rn.f64 	%fd1439, %fd1438, %fd1433, 0d3F81111111122322;
	fma.rn.f64 	%fd1440, %fd1439, %fd1433, 0d3FA55555555502A1;
	fma.rn.f64 	%fd1441, %fd1440, %fd1433, 0d3FC5555555555511;
	fma.rn.f64 	%fd1442, %fd1441, %fd1433, 0d3FE000000000000B;
	fma.rn.f64 	%fd1443, %fd1442, %fd1433, 0d3FF0000000000000;
	fma.rn.f64 	%fd1444, %fd1443, %fd1433, 0d3FF0000000000000;
	{
	.reg .b32 %temp; 
	mov.b64 	{%r283, %temp}, %fd1444;
	}
	{
	.reg .b32 %temp; 
	mov.b64 	{%temp, %r284}, %fd1444;
	}
	shl.b32 	%r1007, %r282, 20;
	add.s32 	%r1008, %r1007, %r284;
	mov.b64 	%fd1958, {%r283, %r1008};
	{
	.reg .b32 %temp; 
	mov.b64 	{%temp, %r1009}, %fd1428;
	}
	mov.b32 	%f52, %r1009;
	abs.f32 	%f25, %f52;
	setp.lt.f32 	%p461, %f25, 0f4086232B;
	@%p461 bra 	$L__BB3_524;
	setp.gt.f64 	%p462, %fd279, 0d0000000000000000;
	mov.f64 	%fd1445, 0d7FF0000000000000;
	sub.f64 	%fd1446, %fd1445, %fd279;
	selp.f64 	%fd1958, 0d0000000000000000, %fd1446, %p462;
	setp.geu.f32 	%p463, %f25, 0f40874800;
	@%p463 bra 	$L__BB3_524;
	shr.u32 	%r1010, %r282, 31;
	add.s32 	%r1011, %r282, %r1010;
	shr.s32 	%r1012, %r1011, 1;
	shl.b32 	%r1013, %r1012, 20;
	add.s32 	%r1014, %r284, %r1013;
	mov.b64 	%fd1447, {%r283, %r1014};
	sub.s32 	%r1015, %r282, %r1012;
	shl.b32 	%r1016, %r1015, 20;
	add.s32 	%r1017, %r1016, 1072693248;
	mov.b32 	%r1018, 0;
	mov.b64 	%fd1448, {%r1018, %r1017};
	mul.f64 	%fd1958, %fd1448, %fd1447;
$L__BB3_524:
	st.local.f64 	[%rd365+16], %fd1958;
	ld.local.f64 	%fd284, [%rd364+24];
	neg.f64 	%fd1449, %fd284;
	fma.rn.f64 	%fd1450, %fd284, 0dBFF71547652B82FE, 0d4338000000000000;
	{
	.reg .b32 %temp; 
	mov.b64 	{%r285, %temp}, %fd1450;
	}
	mov.f64 	%fd1451, 0dC338000000000000;
	add.rn.f64 	%fd1452, %fd1450, %fd1451;
	fma.rn.f64 	%fd1453, %fd1452, 0dBFE62E42FEFA39EF, %fd1449;
	fma.rn.f64 	%fd1454, %fd1452, 0dBC7ABC9E3B39803F, %fd1453;
	fma.rn.f64 	%fd1455, %fd1454, 0d3E5ADE1569CE2BDF, 0d3E928AF3FCA213EA;
	fma.rn.f64 	%fd1456, %fd1455, %fd1454, 0d3EC71DEE62401315;
	fma.rn.f64 	%fd1457, %fd1456, %fd1454, 0d3EFA01997C89EB71;
	fma.rn.f64 	%fd1458, %fd1457, %fd1454, 0d3F2A01A014761F65;
	fma.rn.f64 	%fd1459, %fd1458, %fd1454, 0d3F56C16C1852B7AF;
	fma.rn.f64 	%fd1460, %fd1459, %fd1454, 0d3F81111111122322;
	fma.rn.f64 	%fd1461, %fd1460, %fd1454, 0d3FA55555555502A1;
	fma.rn.f64 	%fd1462, %fd1461, %fd1454, 0d3FC5555555555511;
	fma.rn.f64 	%fd1463, %fd1462, %fd1454, 0d3FE000000000000B;
	fma.rn.f64 	%fd1464, %fd1463, %fd1454, 0d3FF0000000000000;
	fma.rn.f64 	%fd1465, %fd1464, %fd1454, 0d3FF0000000000000;
	{
	.reg .b32 %temp; 
	mov.b64 	{%r286, %temp}, %fd1465;
	}
	{
	.reg .b32 %temp; 
	mov.b64 	{%temp, %r287}, %fd1465;
	}
	shl.b32 	%r1019, %r285, 20;
	add.s32 	%r1020, %r1019, %r287;
	mov.b64 	%fd1959, {%r286, %r1020};
	{
	.reg .b32 %temp; 
	mov.b64 	{%temp, %r1021}, %fd1449;
	}
	mov.b32 	%f53, %r1021;
	abs.f32 	%f26, %f53;
	setp.lt.f32 	%p464, %f26, 0f4086232B;
	@%p464 bra 	$L__BB3_527;
	setp.gt.f64 	%p465, %fd284, 0d0000000000000000;
	mov.f64 	%fd1466, 0d7FF0000000000000;
	sub.f64 	%fd1467, %fd1466, %fd284;
	selp.f64 	%fd1959, 0d0000000000000000, %fd1467, %p465;
	setp.geu.f32 	%p466, %f26, 0f40874800;
	@%p466 bra 	$L__BB3_527;
	shr.u32 	%r1022, %r285, 31;
	add.s32 	%r1023, %r285, %r1022;
	shr.s32 	%r1024, %r1023, 1;
	shl.b32 	%r1025, %r1024, 20;
	add.s32 	%r1026, %r287, %r1025;
	mov.b64 	%fd1468, {%r286, %r1026};
	sub.s32 	%r1027, %r285, %r1024;
	shl.b32 	%r1028, %r1027, 20;
	add.s32 	%r1029, %r1028, 1072693248;
	mov.b32 	%r1030, 0;
	mov.b64 	%fd1469, {%r1030, %r1029};
	mul.f64 	%fd1959, %fd1469, %fd1468;
$L__BB3_527:
	st.local.f64 	[%rd365+24], %fd1959;
	add.s32 	%r1167, %r1167, 4;
	setp.ne.s32 	%p467, %r1167, %r1168;
	@%p467 bra 	$L__BB3_515;
$L__BB3_528:
	setp.eq.s32 	%p468, %r265, 0;
	@%p468 bra 	$L__BB3_534;
	mov.b32 	%r1170, 0;
$L__BB3_530:
	.pragma "nounroll";
	mul.wide.u32 	%rd1191, %r1168, 8;
	add.s64 	%rd1192, %rd1452, %rd1191;
	ld.local.f64 	%fd289, [%rd1192];
	neg.f64 	%fd1470, %fd289;
	fma.rn.f64 	%fd1471, %fd289, 0dBFF71547652B82FE, 0d4338000000000000;
	{
	.reg .b32 %temp; 
	mov.b64 	{%r292, %temp}, %fd1471;
	}
	mov.f64 	%fd1472, 0dC338000000000000;
	add.rn.f64 	%fd1473, %fd1471, %fd1472;
	fma.rn.f64 	%fd1474, %fd1473, 0dBFE62E42FEFA39EF, %fd1470;
	fma.rn.f64 	%fd1475, %fd1473, 0dBC7ABC9E3B39803F, %fd1474;
	fma.rn.f64 	%fd1476, %fd1475, 0d3E5ADE1569CE2BDF, 0d3E928AF3FCA213EA;
	fma.rn.f64 	%fd1477, %fd1476, %fd1475, 0d3EC71DEE62401315;
	fma.rn.f64 	%fd1478, %fd1477, %fd1475, 0d3EFA01997C89EB71;
	fma.rn.f64 	%fd1479, %fd1478, %fd1475, 0d3F2A01A014761F65;
	fma.rn.f64 	%fd1480, %fd1479, %fd1475, 0d3F56C16C1852B7AF;
	fma.rn.f64 	%fd1481, %fd1480, %fd1475, 0d3F81111111122322;
	fma.rn.f64 	%fd1482, %fd1481, %fd1475, 0d3FA55555555502A1;
	fma.rn.f64 	%fd1483, %fd1482, %fd1475, 0d3FC5555555555511;
	fma.rn.f64 	%fd1484, %fd1483, %fd1475, 0d3FE000000000000B;
	fma.rn.f64 	%fd1485, %fd1484, %fd1475, 0d3FF0000000000000;
	fma.rn.f64 	%fd1486, %fd1485, %fd1475, 0d3FF0000000000000;
	{
	.reg .b32 %temp; 
	mov.b64 	{%r293, %temp}, %fd1486;
	}
	{
	.reg .b32 %temp; 
	mov.b64 	{%temp, %r294}, %fd1486;
	}
	shl.b32 	%r1032, %r292, 20;
	add.s32 	%r1033, %r1032, %r294;
	mov.b64 	%fd1960, {%r293, %r1033};
	{
	.reg .b32 %temp; 
	mov.b64 	{%temp, %r1034}, %fd1470;
	}
	mov.b32 	%f54, %r1034;
	abs.f32 	%f27, %f54;
	setp.lt.f32 	%p469, %f27, 0f4086232B;
	@%p469 bra 	$L__BB3_533;
	setp.gt.f64 	%p470, %fd289, 0d0000000000000000;
	mov.f64 	%fd1487, 0d7FF0000000000000;
	sub.f64 	%fd1488, %fd1487, %fd289;
	selp.f64 	%fd1960, 0d0000000000000000, %fd1488, %p470;
	setp.geu.f32 	%p471, %f27, 0f40874800;
	@%p471 bra 	$L__BB3_533;
	shr.u32 	%r1035, %r292, 31;
	add.s32 	%r1036, %r292, %r1035;
	shr.s32 	%r1037, %r1036, 1;
	shl.b32 	%r1038, %r1037, 20;
	add.s32 	%r1039, %r294, %r1038;
	mov.b64 	%fd1489, {%r293, %r1039};
	sub.s32 	%r1040, %r292, %r1037;
	shl.b32 	%r1041, %r1040, 20;
	add.s32 	%r1042, %r1041, 1072693248;
	mov.b32 	%r1043, 0;
	mov.b64 	%fd1490, {%r1043, %r1042};
	mul.f64 	%fd1960, %fd1490, %fd1489;
$L__BB3_533:
	add.s64 	%rd1194, %rd17, %rd1191;
	st.local.f64 	[%rd1194], %fd1960;
	add.s32 	%r1168, %r1168, 1;
	add.s32 	%r1170, %r1170, 1;
	setp.ne.s32 	%p472, %r1170, %r265;
	@%p472 bra 	$L__BB3_530;
$L__BB3_534:
	setp.lt.s32 	%p473, %r403, 1;
	mov.b64 	%rd1195, 0;
	st.local.u64 	[%rd1453], %rd1195;
	st.local.u64 	[%rd1453+8], %rd1195;
	st.local.u64 	[%rd1453+16], %rd1195;
	st.local.u64 	[%rd1453+24], %rd1195;
	st.local.u64 	[%rd1453+32], %rd1195;
	st.local.u64 	[%rd1453+40], %rd1195;
	st.local.u64 	[%rd1453+48], %rd1195;
	st.local.u64 	[%rd1453+56], %rd1195;
	add.s64 	%rd1448, %rd1453, 64;
	st.local.u64 	[%rd1453+64], %rd1195;
	st.local.u64 	[%rd1453+72], %rd1195;
	st.local.u64 	[%rd1453+80], %rd1195;
	st.local.u64 	[%rd1453+88], %rd1195;
	st.local.u64 	[%rd1453+96], %rd1195;
	st.local.u64 	[%rd1453+104], %rd1195;
	st.local.u64 	[%rd1453+112], %rd1195;
	st.local.u64 	[%rd1452], %rd1195;
	st.local.u64 	[%rd1452+8], %rd1195;
	st.local.u64 	[%rd1452+16], %rd1195;
	st.local.u64 	[%rd1452+24], %rd1195;
	st.local.u64 	[%rd1452+32], %rd1195;
	st.local.u64 	[%rd1452+40], %rd1195;
	st.local.u64 	[%rd1452+48], %rd1195;
	st.local.u64 	[%rd1452+56], %rd1195;
	add.s64 	%rd1450, %rd1452, 64;
	st.local.u64 	[%rd1452+64], %rd1195;
	st.local.u64 	[%rd1452+72], %rd1195;
	st.local.u64 	[%rd1452+80], %rd1195;
	st.local.u64 	[%rd1452+88], %rd1195;
	st.local.u64 	[%rd1452+96], %rd1195;
	st.local.u64 	[%rd1452+104], %rd1195;
	st.local.u64 	[%rd1452+112], %rd1195;
	@%p473 bra 	$L__BB3_603;
	and.b32  	%r297, %r233, 7;
	add.s32 	%r298, %r297, -1;
	and.b32  	%r299, %r233, 3;
	and.b32  	%r300, %r233, 2147483640;
	and.b32  	%r301, %r233, 1;
	neg.s32 	%r302, %r300;
	shl.b32 	%r303, %r403, 3;
	mul.wide.u32 	%rd368, %r303, 8;
	mul.lo.s32 	%r304, %r403, 7;
	mul.lo.s32 	%r305, %r403, 6;
	mul.lo.s32 	%r306, %r403, 5;
	shl.b32 	%r307, %r403, 2;
	mul.lo.s32 	%r308, %r403, 3;
	shl.b32 	%r309, %r403, 1;
	add.s64 	%rd369, %rd17, 32;
	mov.b32 	%r1171, 0;
$L__BB3_536:
	setp.lt.s32 	%p474, %r233, 1;
	@%p474 bra 	$L__BB3_574;
	setp.lt.u32 	%p475, %r233, 8;
	mul.wide.u32 	%rd1196, %r1171, 8;
	add.s64 	%rd370, %rd1453, %rd1196;
	add.s64 	%rd371, %rd1452, %rd1196;
	ld.local.f64 	%fd1975, [%rd370];
	ld.local.f64 	%fd1976, [%rd371];
	mov.b32 	%r1181, 0;
	@%p475 bra 	$L__BB3_540;
	add.s64 	%rd1443, %rd13, %rd1196;
	add.s32 	%r1178, %r304, %r1171;
	add.s32 	%r1177, %r305, %r1171;
	add.s32 	%r1176, %r306, %r1171;
	add.s32 	%r1175, %r307, %r1171;
	add.s32 	%r1174, %r308, %r1171;
	add.s32 	%r1173, %r309, %r1171;
	add.s32 	%r1172, %r403, %r1171;
	mov.u64 	%rd1442, %rd369;
	mov.u32 	%r1179, %r302;
$L__BB3_539:
	.pragma "nounroll";
	ld.local.f64 	%fd1492, [%rd1443];
	ld.local.f64 	%fd1493, [%rd1442+-32];
	fma.rn.f64 	%fd1494, %fd1492, %fd1493, %fd1975;
	mov.f64 	%fd1495, 0d3FF0000000000000;
	sub.f64 	%fd1496, %fd1495, %fd1492;
	fma.rn.f64 	%fd1497, %fd1496, %fd1493, %fd1976;
	mul.wide.u32 	%rd1198, %r1172, 8;
	add.s64 	%rd1199, %rd13, %rd1198;
	ld.local.f64 	%fd1498, [%rd1199];
	ld.local.f64 	%fd1499, [%rd1442+-24];
	fma.rn.f64 	%fd1500, %fd1498, %fd1499, %fd1494;
	sub.f64 	%fd1501, %fd1495, %fd1498;
	fma.rn.f64 	%fd1502, %fd1501, %fd1499, %fd1497;
	mul.wide.u32 	%rd1200, %r1173, 8;
	add.s64 	%rd1201, %rd13, %rd1200;
	ld.local.f64 	%fd1503, [%rd1201];
	ld.local.f64 	%fd1504, [%rd1442+-16];
	fma.rn.f64 	%fd1505, %fd1503, %fd1504, %fd1500;
	sub.f64 	%fd1506, %fd1495, %fd1503;
	fma.rn.f64 	%fd1507, %fd1506, %fd1504, %fd1502;
	mul.wide.u32 	%rd1202, %r1174, 8;
	add.s64 	%rd1203, %rd13, %rd1202;
	ld.local.f64 	%fd1508, [%rd1203];
	ld.local.f64 	%fd1509, [%rd1442+-8];
	fma.rn.f64 	%fd1510, %fd1508, %fd1509, %fd1505;
	sub.f64 	%fd1511, %fd1495, %fd1508;
	fma.rn.f64 	%fd1512, %fd1511, %fd1509, %fd1507;
	mul.wide.u32 	%rd1204, %r1175, 8;
	add.s64 	%rd1205, %rd13, %rd1204;
	ld.local.f64 	%fd1513, [%rd1205];
	ld.local.f64 	%fd1514, [%rd1442];
	fma.rn.f64 	%fd1515, %fd1513, %fd1514, %fd1510;
	sub.f64 	%fd1516, %fd1495, %fd1513;
	fma.rn.f64 	%fd1517, %fd1516, %fd1514, %fd1512;
	mul.wide.u32 	%rd1206, %r1176, 8;
	add.s64 	%rd1207, %rd13, %rd1206;
	ld.local.f64 	%fd1518, [%rd1207];
	ld.local.f64 	%fd1519, [%rd1442+8];
	fma.rn.f64 	%fd1520, %fd1518, %fd1519, %fd1515;
	sub.f64 	%fd1521, %fd1495, %fd1518;
	fma.rn.f64 	%fd1522, %fd1521, %fd1519, %fd1517;
	mul.wide.u32 	%rd1208, %r1177, 8;
	add.s64 	%rd1209, %rd13, %rd1208;
	ld.local.f64 	%fd1523, [%rd1209];
	ld.local.f64 	%fd1524, [%rd1442+16];
	fma.rn.f64 	%fd1525, %fd1523, %fd1524, %fd1520;
	sub.f64 	%fd1526, %fd1495, %fd1523;
	fma.rn.f64 	%fd1527, %fd1526, %fd1524, %fd1522;
	mul.wide.u32 	%rd1210, %r1178, 8;
	add.s64 	%rd1211, %rd13, %rd1210;
	ld.local.f64 	%fd1528, [%rd1211];
	ld.local.f64 	%fd1529, [%rd1442+24];
	fma.rn.f64 	%fd1975, %fd1528, %fd1529, %fd1525;
	sub.f64 	%fd1530, %fd1495, %fd1528;
	fma.rn.f64 	%fd1976, %fd1530, %fd1529, %fd1527;
	add.s32 	%r1179, %r1179, 8;
	add.s64 	%rd1443, %rd1443, %rd368;
	add.s32 	%r1178, %r1178, %r303;
	add.s32 	%r1177, %r1177, %r303;
	add.s32 	%r1176, %r1176, %r303;
	add.s32 	%r1175, %r1175, %r303;
	add.s32 	%r1174, %r1174, %r303;
	add.s32 	%r1173, %r1173, %r303;
	add.s64 	%rd1442, %rd1442, 64;
	add.s32 	%r1172, %r1172, %r303;
	setp.ne.s32 	%p476, %r1179, 0;
	mov.u32 	%r1181, %r300;
	@%p476 bra 	$L__BB3_539;
$L__BB3_540:
	setp.eq.s32 	%p477, %r297, 0;
	@%p477 bra 	$L__BB3_548;
	setp.lt.u32 	%p478, %r298, 3;
	@%p478 bra 	$L__BB3_543;
	mad.lo.s32 	%r1046, %r1181, %r403, %r1171;
	mul.wide.u32 	%rd1212, %r1046, 8;
	add.s64 	%rd1213, %rd13, %rd1212;
	ld.local.f64 	%fd1532, [%rd1213];
	mul.wide.u32 	%rd1214, %r1181, 8;
	add.s64 	%rd1215, %rd17, %rd1214;
	ld.local.f64 	%fd1533, [%rd1215];
	fma.rn.f64 	%fd1534, %fd1532, %fd1533, %fd1975;
	mov.f64 	%fd1535, 0d3FF0000000000000;
	sub.f64 	%fd1536, %fd1535, %fd1532;
	fma.rn.f64 	%fd1537, %fd1536, %fd1533, %fd1976;
	add.s32 	%r1047, %r1046, %r403;
	mul.wide.u32 	%rd1216, %r1047, 8;
	add.s64 	%rd1217, %rd13, %rd1216;
	ld.local.f64 	%fd1538, [%rd1217];
	ld.local.f64 	%fd1539, [%rd1215+8];
	fma.rn.f64 	%fd1540, %fd1538, %fd1539, %fd1534;
	sub.f64 	%fd1541, %fd1535, %fd1538;
	fma.rn.f64 	%fd1542, %fd1541, %fd1539, %fd1537;
	add.s32 	%r1048, %r1047, %r403;
	mul.wide.u32 	%rd1218, %r1048, 8;
	add.s64 	%rd1219, %rd13, %rd1218;
	ld.local.f64 	%fd1543, [%rd1219];
	ld.local.f64 	%fd1544, [%rd1215+16];
	fma.rn.f64 	%fd1545, %fd1543, %fd1544, %fd1540;
	sub.f64 	%fd1546, %fd1535, %fd1543;
	fma.rn.f64 	%fd1547, %fd1546, %fd1544, %fd1542;
	add.s32 	%r1049, %r1048, %r403;
	mul.wide.u32 	%rd1220, %r1049, 8;
	add.s64 	%rd1221, %rd13, %rd1220;
	ld.local.f64 	%fd1548, [%rd1221];
	ld.local.f64 	%fd1549, [%rd1215+24];
	fma.rn.f64 	%fd1975, %fd1548, %fd1549, %fd1545;
	sub.f64 	%fd1550, %fd1535, %fd1548;
	fma.rn.f64 	%fd1976, %fd1550, %fd1549, %fd1547;
	add.s32 	%r1181, %r1181, 4;
$L__BB3_543:
	setp.eq.s32 	%p479, %r299, 0;
	@%p479 bra 	$L__BB3_548;
	setp.eq.s32 	%p480, %r299, 1;
	@%p480 bra 	$L__BB3_546;
	mad.lo.s32 	%r1050, %r1181, %r403, %r1171;
	mul.wide.u32 	%rd1222, %r1050, 8;
	add.s64 	%rd1223, %rd13, %rd1222;
	ld.local.f64 	%fd1552, [%rd1223];
	mul.wide.u32 	%rd1224, %r1181, 8;
	add.s64 	%rd1225, %rd17, %rd1224;
	ld.local.f64 	%fd1553, [%rd1225];
	fma.rn.f64 	%fd1554, %fd1552, %fd1553, %fd1975;
	mov.f64 	%fd1555, 0d3FF0000000000000;
	sub.f64 	%fd1556, %fd1555, %fd1552;
	fma.rn.f64 	%fd1557, %fd1556, %fd1553, %fd1976;
	add.s32 	%r1051, %r1050, %r403;
	mul.wide.u32 	%rd1226, %r1051, 8;
	add.s64 	%rd1227, %rd13, %rd1226;
	ld.local.f64 	%fd1558, [%rd1227];
	ld.local.f64 	%fd1559, [%rd1225+8];
	fma.rn.f64 	%fd1975, %fd1558, %fd1559, %fd1554;
	sub.f64 	%fd1560, %fd1555, %fd1558;
	fma.rn.f64 	%fd1976, %fd1560, %fd1559, %fd1557;
	add.s32 	%r1181, %r1181, 2;
$L__BB3_546:
	setp.eq.s32 	%p481, %r301, 0;
	@%p481 bra 	$L__BB3_548;
	mad.lo.s32 	%r1052, %r1181, %r403, %r1171;
	mul.wide.u32 	%rd1228, %r1052, 8;
	add.s64 	%rd1229, %rd13, %rd1228;
	ld.local.f64 	%fd1561, [%rd1229];
	mul.wide.u32 	%rd1230, %r1181, 8;
	add.s64 	%rd1231, %rd17, %rd1230;
	ld.local.f64 	%fd1562, [%rd1231];
	fma.rn.f64 	%fd1975, %fd1561, %fd1562, %fd1975;
	mov.f64 	%fd1563, 0d3FF0000000000000;
	sub.f64 	%fd1564, %fd1563, %fd1561;
	fma.rn.f64 	%fd1976, %fd1564, %fd1562, %fd1976;
$L__BB3_548:
	st.local.f64 	[%rd370], %fd1975;
	st.local.f64 	[%rd371], %fd1976;
	bra.uni 	$L__BB3_574;
$L__BB3_549:
	setp.lt.s32 	%p500, %r403, 1;
	@%p500 bra 	$L__BB3_603;
	setp.lt.u32 	%p501, %r6, 15;
	mov.b32 	%r1156, 0;
	@%p501 bra 	$L__BB3_553;
	and.b32  	%r1156, %r403, 2147483632;
	neg.s32 	%r1160, %r1156;
	add.s64 	%rd1439, %rd18, 64;
	add.s64 	%rd1438, %rd13, 64;
$L__BB3_552:
	.pragma "nounroll";
	ld.local.f64 	%fd1808, [%rd1439+-64];
	st.local.f64 	[%rd1438+-64], %fd1808;
	ld.local.f64 	%fd1809, [%rd1439+-56];
	st.local.f64 	[%rd1438+-56], %fd1809;
	ld.local.f64 	%fd1810, [%rd1439+-48];
	st.local.f64 	[%rd1438+-48], %fd1810;
	ld.local.f64 	%fd1811, [%rd1439+-40];
	st.local.f64 	[%rd1438+-40], %fd1811;
	ld.local.f64 	%fd1812, [%rd1439+-32];
	st.local.f64 	[%rd1438+-32], %fd1812;
	ld.local.f64 	%fd1813, [%rd1439+-24];
	st.local.f64 	[%rd1438+-24], %fd1813;
	ld.local.f64 	%fd1814, [%rd1439+-16];
	st.local.f64 	[%rd1438+-16], %fd1814;
	ld.local.f64 	%fd1815, [%rd1439+-8];
	st.local.f64 	[%rd1438+-8], %fd1815;
	ld.local.f64 	%fd1816, [%rd1439];
	st.local.f64 	[%rd1438], %fd1816;
	ld.local.f64 	%fd1817, [%rd1439+8];
	st.local.f64 	[%rd1438+8], %fd1817;
	ld.local.f64 	%fd1818, [%rd1439+16];
	st.local.f64 	[%rd1438+16], %fd1818;
	ld.local.f64 	%fd1819, [%rd1439+24];
	st.local.f64 	[%rd1438+24], %fd1819;
	ld.local.f64 	%fd1820, [%rd1439+32];
	st.local.f64 	[%rd1438+32], %fd1820;
	ld.local.f64 	%fd1821, [%rd1439+40];
	st.local.f64 	[%rd1438+40], %fd1821;
	ld.local.f64 	%fd1822, [%rd1439+48];
	st.local.f64 	[%rd1438+48], %fd1822;
	ld.local.f64 	%fd1823, [%rd1439+56];
	st.local.f64 	[%rd1438+56], %fd1823;
	add.s32 	%r1160, %r1160, 16;
	add.s64 	%rd1439, %rd1439, 128;
	add.s64 	%rd1438, %rd1438, 128;
	setp.eq.s32 	%p502, %r1160, 0;
	@%p502 bra 	$L__BB3_553;
	bra.uni 	$L__BB3_552;
$L__BB3_553:
	setp.eq.s32 	%p503, %r7, 0;
	@%p503 bra 	$L__BB3_562;
	and.b32  	%r239, %r403, 7;
	setp.lt.u32 	%p504, %r7, 8;
	@%p504 bra 	$L__BB3_556;
	mul.wide.u32 	%rd1243, %r1156, 8;
	add.s64 	%rd1244, %rd18, %rd1243;
	ld.local.f64 	%fd1824, [%rd1244];
	add.s64 	%rd1245, %rd13, %rd1243;
	st.local.f64 	[%rd1245], %fd1824;
	ld.local.f64 	%fd1825, [%rd1244+8];
	st.local.f64 	[%rd1245+8], %fd1825;
	ld.local.f64 	%fd1826, [%rd1244+16];
	st.local.f64 	[%rd1245+16], %fd1826;
	ld.local.f64 	%fd1827, [%rd1244+24];
	st.local.f64 	[%rd1245+24], %fd1827;
	ld.local.f64 	%fd1828, [%rd1244+32];
	st.local.f64 	[%rd1245+32], %fd1828;
	ld.local.f64 	%fd1829, [%rd1244+40];
	st.local.f64 	[%rd1245+40], %fd1829;
	ld.local.f64 	%fd1830, [%rd1244+48];
	st.local.f64 	[%rd1245+48], %fd1830;
	ld.local.f64 	%fd1831, [%rd1244+56];
	st.local.f64 	[%rd1245+56], %fd1831;
	add.s32 	%r1156, %r1156, 8;
$L__BB3_556:
	setp.eq.s32 	%p505, %r239, 0;
	@%p505 bra 	$L__BB3_562;
	and.b32  	%r242, %r403, 3;
	setp.lt.u32 	%p506, %r239, 4;
	@%p506 bra 	$L__BB3_559;
	mul.wide.u32 	%rd1246, %r1156, 8;
	add.s64 	%rd1247, %rd18, %rd1246;
	ld.local.f64 	%fd1832, [%rd1247];
	add.s64 	%rd1248, %rd13, %rd1246;
	st.local.f64 	[%rd1248], %fd1832;
	ld.local.f64 	%fd1833, [%rd1247+8];
	st.local.f64 	[%rd1248+8], %fd1833;
	ld.local.f64 	%fd1834, [%rd1247+16];
	st.local.f64 	[%rd1248+16], %fd1834;
	ld.local.f64 	%fd1835, [%rd1247+24];
	st.local.f64 	[%rd1248+24], %fd1835;
	add.s32 	%r1156, %r1156, 4;
$L__BB3_559:
	setp.eq.s32 	%p507, %r242, 0;
	@%p507 bra 	$L__BB3_562;
	mul.wide.u32 	%rd1249, %r1156, 8;
	add.s64 	%rd1437, %rd13, %rd1249;
	add.s64 	%rd1436, %rd18, %rd1249;
	neg.s32 	%r1159, %r242;
$L__BB3_561:
	.pragma "nounroll";
	ld.local.f64 	%fd1836, [%rd1436];
	st.local.f64 	[%rd1437], %fd1836;
	add.s64 	%rd1437, %rd1437, 8;
	add.s64 	%rd1436, %rd1436, 8;
	add.s32 	%r1159, %r1159, 1;
	setp.ne.s32 	%p508, %r1159, 0;
	@%p508 bra 	$L__BB3_561;
$L__BB3_562:
	setp.lt.u32 	%p509, %r6, 15;
	mov.b32 	%r1197, 0;
	@%p509 bra 	$L__BB3_565;
	and.b32  	%r1197, %r403, 2147483632;
	neg.s32 	%r1161, %r1197;
	add.s64 	%rd1440, %rd16, 64;
$L__BB3_564:
	.pragma "nounroll";
	mov.b64 	%rd1250, 0;
	st.local.u64 	[%rd1440+-64], %rd1250;
	st.local.u64 	[%rd1440+-56], %rd1250;
	st.local.u64 	[%rd1440+-48], %rd1250;
	st.local.u64 	[%rd1440+-40], %rd1250;
	st.local.u64 	[%rd1440+-32], %rd1250;
	st.local.u64 	[%rd1440+-24], %rd1250;
	st.local.u64 	[%rd1440+-16], %rd1250;
	st.local.u64 	[%rd1440+-8], %rd1250;
	st.local.u64 	[%rd1440], %rd1250;
	st.local.u64 	[%rd1440+8], %rd1250;
	st.local.u64 	[%rd1440+16], %rd1250;
	st.local.u64 	[%rd1440+24], %rd1250;
	st.local.u64 	[%rd1440+32], %rd1250;
	st.local.u64 	[%rd1440+40], %rd1250;
	st.local.u64 	[%rd1440+48], %rd1250;
	st.local.u64 	[%rd1440+56], %rd1250;
	add.s32 	%r1161, %r1161, 16;
	add.s64 	%rd1440, %rd1440, 128;
	setp.eq.s32 	%p510, %r1161, 0;
	@%p510 bra 	$L__BB3_565;
	bra.uni 	$L__BB3_564;
$L__BB3_565:
	setp.eq.s32 	%p511, %r7, 0;
	@%p511 bra 	$L__BB3_603;
	and.b32  	%r378, %r403, 7;
	setp.lt.u32 	%p512, %r7, 8;
	@%p512 bra 	$L__BB3_568;
	mul.wide.u32 	%rd1251, %r1197, 8;
	add.s64 	%rd1252, %rd16, %rd1251;
	mov.b64 	%rd1253, 0;
	st.local.u64 	[%rd1252], %rd1253;
	st.local.u64 	[%rd1252+8], %rd1253;
	st.local.u64 	[%rd1252+16], %rd1253;
	st.local.u64 	[%rd1252+24], %rd1253;
	st.local.u64 	[%rd1252+32], %rd1253;
	st.local.u64 	[%rd1252+40], %rd1253;
	st.local.u64 	[%rd1252+48], %rd1253;
	st.local.u64 	[%rd1252+56], %rd1253;
	add.s32 	%r1197, %r1197, 8;
$L__BB3_568:
	setp.eq.s32 	%p513, %r378, 0;
	@%p513 bra 	$L__BB3_603;
	and.b32  	%r381, %r403, 3;
	setp.lt.u32 	%p514, %r378, 4;
	@%p514 bra 	$L__BB3_571;
	mul.wide.u32 	%rd1254, %r1197, 8;
	add.s64 	%rd1255, %rd16, %rd1254;
	mov.b64 	%rd1256, 0;
	st.local.u64 	[%rd1255], %rd1256;
	st.local.u64 	[%rd1255+8], %rd1256;
	st.local.u64 	[%rd1255+16], %rd1256;
	st.local.u64 	[%rd1255+24], %rd1256;
	add.s32 	%r1197, %r1197, 4;
$L__BB3_571:
	setp.eq.s32 	%p515, %r381, 0;
	@%p515 bra 	$L__BB3_603;
	mul.wide.u32 	%rd1257, %r1197, 8;
	add.s64 	%rd1457, %rd16, %rd1257;
	neg.s32 	%r1200, %r381;
$L__BB3_573:
	.pragma "nounroll";
	mov.b64 	%rd1258, 0;
	st.local.u64 	[%rd1457], %rd1258;
	add.s64 	%rd1457, %rd1457, 8;
	add.s32 	%r1200, %r1200, 1;
	setp.ne.s32 	%p516, %r1200, 0;
	@%p516 bra 	$L__BB3_573;
	bra.uni 	$L__BB3_603;
$L__BB3_574:
	add.s32 	%r1171, %r1171, 1;
	setp.eq.s32 	%p482, %r1171, %r403;
	@%p482 bra 	$L__BB3_575;
	bra.uni 	$L__BB3_536;
$L__BB3_575:
	setp.lt.u32 	%p483, %r6, 15;
	mov.b32 	%r1183, 0;
	@%p483 bra 	$L__BB3_578;
	and.b32  	%r1183, %r403, 2147483632;
	neg.s32 	%r1187, %r1183;
	add.s64 	%rd1451, %rd16, 64;
	add.s64 	%rd1449, %rd15, 64;
$L__BB3_577:
	.pragma "nounroll";
	ld.local.f64 	%fd1565, [%rd1451+-64];
	ld.local.f64 	%fd1566, [%rd1450+-64];
	fma.rn.f64 	%fd1567, %fd253, %fd1565, %fd1566;
	st.local.f64 	[%rd1450+-64], %fd1567;
	ld.local.f64 	%fd1568, [%rd1449+-64];
	ld.local.f64 	%fd1569, [%rd1448+-64];
	fma.rn.f64 	%fd1570, %fd253, %fd1568, %fd1569;
	st.local.f64 	[%rd1448+-64], %fd1570;
	ld.local.f64 	%fd1571, [%rd1451+-56];
	ld.local.f64 	%fd1572, [%rd1450+-56];
	fma.rn.f64 	%fd1573, %fd253, %fd1571, %fd1572;
	st.local.f64 	[%rd1450+-56], %fd1573;
	ld.local.f64 	%fd1574, [%rd1449+-56];
	ld.local.f64 	%fd1575, [%rd1448+-56];
	fma.rn.f64 	%fd1576, %fd253, %fd1574, %fd1575;
	st.local.f64 	[%rd1448+-56], %fd1576;
	ld.local.f64 	%fd1577, [%rd1451+-48];
	ld.local.f64 	%fd1578, [%rd1450+-48];
	fma.rn.f64 	%fd1579, %fd253, %fd1577, %fd1578;
	st.local.f64 	[%rd1450+-48], %fd1579;
	ld.local.f64 	%fd1580, [%rd1449+-48];
	ld.local.f64 	%fd1581, [%rd1448+-48];
	fma.rn.f64 	%fd1582, %fd253, %fd1580, %fd1581;
	st.local.f64 	[%rd1448+-48], %fd1582;
	ld.local.f64 	%fd1583, [%rd1451+-40];
	ld.local.f64 	%fd1584, [%rd1450+-40];
	fma.rn.f64 	%fd1585, %fd253, %fd1583, %fd1584;
	st.local.f64 	[%rd1450+-40], %fd1585;
	ld.local.f64 	%fd1586, [%rd1449+-40];
	ld.local.f64 	%fd1587, [%rd1448+-40];
	fma.rn.f64 	%fd1588, %fd253, %fd1586, %fd1587;
	st.local.f64 	[%rd1448+-40], %fd1588;
	ld.local.f64 	%fd1589, [%rd1451+-32];
	ld.local.f64 	%fd1590, [%rd1450+-32];
	fma.rn.f64 	%fd1591, %fd253, %fd1589, %fd1590;
	st.local.f64 	[%rd1450+-32], %fd1591;
	ld.local.f64 	%fd1592, [%rd1449+-32];
	ld.local.f64 	%fd1593, [%rd1448+-32];
	fma.rn.f64 	%fd1594, %fd253, %fd1592, %fd1593;
	st.local.f64 	[%rd1448+-32], %fd1594;
	ld.local.f64 	%fd1595, [%rd1451+-24];
	ld.local.f64 	%fd1596, [%rd1450+-24];
	fma.rn.f64 	%fd1597, %fd253, %fd1595, %fd1596;
	st.local.f64 	[%rd1450+-24], %fd1597;
	ld.local.f64 	%fd1598, [%rd1449+-24];
	ld.local.f64 	%fd1599, [%rd1448+-24];
	fma.rn.f64 	%fd1600, %fd253, %fd1598, %fd1599;
	st.local.f64 	[%rd1448+-24], %fd1600;
	ld.local.f64 	%fd1601, [%rd1451+-16];
	ld.local.f64 	%fd1602, [%rd1450+-16];
	fma.rn.f64 	%fd1603, %fd253, %fd1601, %fd1602;
	st.local.f64 	[%rd1450+-16], %fd1603;
	ld.local.f64 	%fd1604, [%rd1449+-16];
	ld.local.f64 	%fd1605, [%rd1448+-16];
	fma.rn.f64 	%fd1606, %fd253, %fd1604, %fd1605;
	st.local.f64 	[%rd1448+-16], %fd1606;
	ld.local.f64 	%fd1607, [%rd1451+-8];
	ld.local.f64 	%fd1608, [%rd1450+-8];
	fma.rn.f64 	%fd1609, %fd253, %fd1607, %fd1608;
	st.local.f64 	[%rd1450+-8], %fd1609;
	ld.local.f64 	%fd1610, [%rd1449+-8];
	ld.local.f64 	%fd1611, [%rd1448+-8];
	fma.rn.f64 	%fd1612, %fd253, %fd1610, %fd1611;
	st.local.f64 	[%rd1448+-8], %fd1612;
	ld.local.f64 	%fd1613, [%rd1451];
	ld.local.f64 	%fd1614, [%rd1450];
	fma.rn.f64 	%fd1615, %fd253, %fd1613, %fd1614;
	st.local.f64 	[%rd1450], %fd1615;
	ld.local.f64 	%fd1616, [%rd1449];
	ld.local.f64 	%fd1617, [%rd1448];
	fma.rn.f64 	%fd1618, %fd253, %fd1616, %fd1617;
	st.local.f64 	[%rd1448], %fd1618;
	ld.local.f64 	%fd1619, [%rd1451+8];
	ld.local.f64 	%fd1620, [%rd1450+8];
	fma.rn.f64 	%fd1621, %fd253, %fd1619, %fd1620;
	st.local.f64 	[%rd1450+8], %fd1621;
	ld.local.f64 	%fd1622, [%rd1449+8];
	ld.local.f64 	%fd1623, [%rd1448+8];
	fma.rn.f64 	%fd1624, %fd253, %fd1622, %fd1623;
	st.local.f64 	[%rd1448+8], %fd1624;
	ld.local.f64 	%fd1625, [%rd1451+16];
	ld.local.f64 	%fd1626, [%rd1450+16];
	fma.rn.f64 	%fd1627, %fd253, %fd1625, %fd1626;
	st.local.f64 	[%rd1450+16], %fd1627;
	ld.local.f64 	%fd1628, [%rd1449+16];
	ld.local.f64 	%fd1629, [%rd1448+16];
	fma.rn.f64 	%fd1630, %fd253, %fd1628, %fd1629;
	st.local.f64 	[%rd1448+16], %fd1630;
	ld.local.f64 	%fd1631, [%rd1451+24];
	ld.local.f64 	%fd1632, [%rd1450+24];
	fma.rn.f64 	%fd1633, %fd253, %fd1631, %fd1632;
	st.local.f64 	[%rd1450+24], %fd1633;
	ld.local.f64 	%fd1634, [%rd1449+24];
	ld.local.f64 	%fd1635, [%rd1448+24];
	fma.rn.f64 	%fd1636, %fd253, %fd1634, %fd1635;
	st.local.f64 	[%rd1448+24], %fd1636;
	ld.local.f64 	%fd1637, [%rd1451+32];
	ld.local.f64 	%fd1638, [%rd1450+32];
	fma.rn.f64 	%fd1639, %fd253, %fd1637, %fd1638;
	st.local.f64 	[%rd1450+32], %fd1639;
	ld.local.f64 	%fd1640, [%rd1449+32];
	ld.local.f64 	%fd1641, [%rd1448+32];
	fma.rn.f64 	%fd1642, %fd253, %fd1640, %fd1641;
	st.local.f64 	[%rd1448+32], %fd1642;
	ld.local.f64 	%fd1643, [%rd1451+40];
	ld.local.f64 	%fd1644, [%rd1450+40];
	fma.rn.f64 	%fd1645, %fd253, %fd1643, %fd1644;
	st.local.f64 	[%rd1450+40], %fd1645;
	ld.local.f64 	%fd1646, [%rd1449+40];
	ld.local.f64 	%fd1647, [%rd1448+40];
	fma.rn.f64 	%fd1648, %fd253, %fd1646, %fd1647;
	st.local.f64 	[%rd1448+40], %fd1648;
	ld.local.f64 	%fd1649, [%rd1451+48];
	ld.local.f64 	%fd1650, [%rd1450+48];
	fma.rn.f64 	%fd1651, %fd253, %fd1649, %fd1650;
	st.local.f64 	[%rd1450+48], %fd1651;
	ld.local.f64 	%fd1652, [%rd1449+48];
	ld.local.f64 	%fd1653, [%rd1448+48];
	fma.rn.f64 	%fd1654, %fd253, %fd1652, %fd1653;
	st.local.f64 	[%rd1448+48], %fd1654;
	ld.local.f64 	%fd1655, [%rd1451+56];
	ld.local.f64 	%fd1656, [%rd1450+56];
	fma.rn.f64 	%fd1657, %fd253, %fd1655, %fd1656;
	st.local.f64 	[%rd1450+56], %fd1657;
	ld.local.f64 	%fd1658, [%rd1449+56];
	ld.local.f64 	%fd1659, [%rd1448+56];
	fma.rn.f64 	%fd1660, %fd253, %fd1658, %fd1659;
	st.local.f64 	[%rd1448+56], %fd1660;
	add.s32 	%r1187, %r1187, 16;
	add.s64 	%rd1451, %rd1451, 128;
	add.s64 	%rd1450, %rd1450, 128;
	add.s64 	%rd1449, %rd1449, 128;
	add.s64 	%rd1448, %rd1448, 128;
	setp.eq.s32 	%p484, %r1187, 0;
	@%p484 bra 	$L__BB3_578;
	bra.uni 	$L__BB3_577;
$L__BB3_578:
	setp.eq.s32 	%p485, %r7, 0;
	@%p485 bra 	$L__BB3_587;
	and.b32  	%r343, %r403, 7;
	setp.lt.u32 	%p486, %r7, 8;
	@%p486 bra 	$L__BB3_581;
	mul.wide.u32 	%rd1232, %r1183, 8;
	add.s64 	%rd1233, %rd16, %rd1232;
	ld.local.f64 	%fd1661, [%rd1233];
	add.s64 	%rd1234, %rd1452, %rd1232;
	ld.local.f64 	%fd1662, [%rd1234];
	fma.rn.f64 	%fd1663, %fd253, %fd1661, %fd1662;
	st.local.f64 	[%rd1234], %fd1663;
	add.s64 	%rd1235, %rd15, %rd1232;
	ld.local.f64 	%fd1664, [%rd1235];
	add.s64 	%rd1236, %rd1453, %rd1232;
	ld.local.f64 	%fd1665, [%rd1236];
	fma.rn.f64 	%fd1666, %fd253, %fd1664, %fd1665;
	st.local.f64 	[%rd1236], %fd1666;
	ld.local.f64 	%fd1667, [%rd1233+8];
	ld.local.f64 	%fd1668, [%rd1234+8];
	fma.rn.f64 	%fd1669, %fd253, %fd1667, %fd1668;
	st.local.f64 	[%rd1234+8], %fd1669;
	ld.local.f64 	%fd1670, [%rd1235+8];
	ld.local.f64 	%fd1671, [%rd1236+8];
	fma.rn.f64 	%fd1672, %fd253, %fd1670, %fd1671;
	st.local.f64 	[%rd1236+8], %fd1672;
	ld.local.f64 	%fd1673, [%rd1233+16];
	ld.local.f64 	%fd1674, [%rd1234+16];
	fma.rn.f64 	%fd1675, %fd253, %fd1673, %fd1674;
	st.local.f64 	[%rd1234+16], %fd1675;
	ld.local.f64 	%fd1676, [%rd1235+16];
	ld.local.f64 	%fd1677, [%rd1236+16];
	fma.rn.f64 	%fd1678, %fd253, %fd1676, %fd1677;
	st.local.f64 	[%rd1236+16], %fd1678;
	ld.local.f64 	%fd1679, [%rd1233+24];
	ld.local.f64 	%fd1680, [%rd1234+24];
	fma.rn.f64 	%fd1681, %fd253, %fd1679, %fd1680;
	st.local.f64 	[%rd1234+24], %fd1681;
	ld.local.f64 	%fd1682, [%rd1235+24];
	ld.local.f64 	%fd1683, [%rd1236+24];
	fma.rn.f64 	%fd1684, %fd253, %fd1682, %fd1683;
	st.local.f64 	[%rd1236+24], %fd1684;
	ld.local.f64 	%fd1685, [%rd1233+32];
	ld.local.f64 	%fd1686, [%rd1234+32];
	fma.rn.f64 	%fd1687, %fd253, %fd1685, %fd1686;
	st.local.f64 	[%rd1234+32], %fd1687;
	ld.local.f64 	%fd1688, [%rd1235+32];
	ld.local.f64 	%fd1689, [%rd1236+32];
	fma.rn.f64 	%fd1690, %fd253, %fd1688, %fd1689;
	st.local.f64 	[%rd1236+32], %fd1690;
	ld.local.f64 	%fd1691, [%rd1233+40];
	ld.local.f64 	%fd1692, [%rd1234+40];
	fma.rn.f64 	%fd1693, %fd253, %fd1691, %fd1692;
	st.local.f64 	[%rd1234+40], %fd1693;
	ld.local.f64 	%fd1694, [%rd1235+40];
	ld.local.f64 	%fd1695, [%rd1236+40];
	fma.rn.f64 	%fd1696, %fd253, %fd1694, %fd1695;
	st.local.f64 	[%rd1236+40], %fd1696;
	ld.local.f64 	%fd1697, [%rd1233+48];
	ld.local.f64 	%fd1698, [%rd1234+48];
	fma.rn.f64 	%fd1699, %fd253, %fd1697, %fd1698;
	st.local.f64 	[%rd1234+48], %fd1699;
	ld.local.f64 	%fd1700, [%rd1235+48];
	ld.local.f64 	%fd1701, [%rd1236+48];
	fma.rn.f64 	%fd1702, %fd253, %fd1700, %fd1701;
	st.local.f64 	[%rd1236+48], %fd1702;
	ld.local.f64 	%fd1703, [%rd1233+56];
	ld.local.f64 	%fd1704, [%rd1234+56];
	fma.rn.f64 	%fd1705, %fd253, %fd1703, %fd1704;
	st.local.f64 	[%rd1234+56], %fd1705;
	ld.local.f64 	%fd1706, [%rd1235+56];
	ld.local.f64 	%fd1707, [%rd1236+56];
	fma.rn.f64 	%fd1708, %fd253, %fd1706, %fd1707;
	st.local.f64 	[%rd1236+56], %fd1708;
	add.s32 	%r1183, %r1183, 8;
$L__BB3_581:
	setp.eq.s32 	%p487, %r343, 0;
	@%p487 bra 	$L__BB3_587;
	and.b32  	%r346, %r403, 3;
	setp.lt.u32 	%p488, %r343, 4;
	@%p488 bra 	$L__BB3_584;
	mul.wide.u32 	%rd1237, %r1183, 8;
	add.s64 	%rd1238, %rd16, %rd1237;
	ld.local.f64 	%fd1709, [%rd1238];
	add.s64 	%rd1239, %rd1452, %rd1237;
	ld.local.f64 	%fd1710, [%rd1239];
	fma.rn.f64 	%fd1711, %fd253, %fd1709, %fd1710;
	st.local.f64 	[%rd1239], %fd1711;
	add.s64 	%rd1240, %rd15, %rd1237;
	ld.local.f64 	%fd1712, [%rd1240];
	add.s64 	%rd1241, %rd1453, %rd1237;
	ld.local.f64 	%fd1713, [%rd1241];
	fma.rn.f64 	%fd1714, %fd253, %fd1712, %fd1713;
	st.local.f64 	[%rd1241], %fd1714;
	ld.local.f64 	%fd1715, [%rd1238+8];
	ld.local.f64 	%fd1716, [%rd1239+8];
	fma.rn.f64 	%fd1717, %fd253, %fd1715, %fd1716;
	st.local.f64 	[%rd1239+8], %fd1717;
	ld.local.f64 	%fd1718, [%rd1240+8];
	ld.local.f64 	%fd1719, [%rd1241+8];
	fma.rn.f64 	%fd1720, %fd253, %fd1718, %fd1719;
	st.local.f64 	[%rd1241+8], %fd1720;
	ld.local.f64 	%fd1721, [%rd1238+16];
	ld.local.f64 	%fd1722, [%rd1239+16];
	fma.rn.f64 	%fd1723, %fd253, %fd1721, %fd1722;
	st.local.f64 	[%rd1239+16], %fd1723;
	ld.local.f64 	%fd1724, [%rd1240+16];
	ld.local.f64 	%fd1725, [%rd1241+16];
	fma.rn.f64 	%fd1726, %fd253, %fd1724, %fd1725;
	st.local.f64 	[%rd1241+16], %fd1726;
	ld.local.f64 	%fd1727, [%rd1238+24];
	ld.local.f64 	%fd1728, [%rd1239+24];
	fma.rn.f64 	%fd1729, %fd253, %fd1727, %fd1728;
	st.local.f64 	[%rd1239+24], %fd1729;
	ld.local.f64 	%fd1730, [%rd1240+24];
	ld.local.f64 	%fd1731, [%rd1241+24];
	fma.rn.f64 	%fd1732, %fd253, %fd1730, %fd1731;
	st.local.f64 	[%rd1241+24], %fd1732;
	add.s32 	%r1183, %r1183, 4;
$L__BB3_584:
	setp.eq.s32 	%p489, %r346, 0;
	@%p489 bra 	$L__BB3_587;
	mul.wide.u32 	%rd1242, %r1183, 8;
	add.s64 	%rd1447, %rd1453, %rd1242;
	add.s64 	%rd1446, %rd15, %rd1242;
	add.s64 	%rd1445, %rd1452, %rd1242;
	add.s64 	%rd1444, %rd16, %rd1242;
	neg.s32 	%r1186, %r346;
$L__BB3_586:
	.pragma "nounroll";
	ld.local.f64 	%fd1733, [%rd1444];
	ld.local.f64 	%fd1734, [%rd1445];
	fma.rn.f64 	%fd1735, %fd253, %fd1733, %fd1734;
	st.local.f64 	[%rd1445], %fd1735;
	ld.local.f64 	%fd1736, [%rd1446];
	ld.local.f64 	%fd1737, [%rd1447];
	fma.rn.f64 	%fd1738, %fd253, %fd1736, %fd1737;
	st.local.f64 	[%rd1447], %fd1738;
	add.s64 	%rd1447, %rd1447, 8;
	add.s64 	%rd1446, %rd1446, 8;
	add.s64 	%rd1445, %rd1445, 8;
	add.s64 	%rd1444, %rd1444, 8;
	add.s32 	%r1186, %r1186, 1;
	setp.ne.s32 	%p490, %r1186, 0;
	@%p490 bra 	$L__BB3_586;
$L__BB3_587:
	neg.s32 	%r1188, %r403;
	mov.u64 	%rd1454, %rd13;
	mov.u64 	%rd1456, %rd16;
$L__BB3_588:
	ld.local.f64 	%fd1739, [%rd1452];
	max.f64 	%fd1977, %fd1739, 0d39B4484BFEEBC2A0;
	{
	.reg .b32 %temp; 
	mov.b64 	{%temp, %r1189}, %fd1977;
	}
	{
	.reg .b32 %temp; 
	mov.b64 	{%r1190, %temp}, %fd1977;
	}
	setp.gt.s32 	%p491, %r1189, 1048575;
	mov.b32 	%r1191, -1023;
	@%p491 bra 	$L__BB3_590;
	mul.f64 	%fd1977, %fd1977, 0d4350000000000000;
	{
	.reg .b32 %temp; 
	mov.b64 	{%temp, %r1189}, %fd1977;
	}
	{
	.reg .b32 %temp; 
	mov.b64 	{%r1190, %temp}, %fd1977;
	}
	mov.b32 	%r1191, -1077;
$L__BB3_590:
	add.s32 	%r1056, %r1189, -1;
	setp.gt.u32 	%p492, %r1056, 2146435070;
	@%p492 bra 	$L__BB3_594;
	shr.u32 	%r1059, %r1189, 20;
	add.s32 	%r1192, %r1191, %r1059;
	and.b32  	%r1060, %r1189, 1048575;
	or.b32  	%r1061, %r1060, 1072693248;
	mov.b64 	%fd1978, {%r1190, %r1061};
	setp.lt.u32 	%p494, %r1061, 1073127583;
	@%p494 bra 	$L__BB3_593;
	{
	.reg .b32 %temp; 
	mov.b64 	{%r1062, %temp}, %fd1978;
	}
	{
	.reg .b32 %temp; 
	mov.b64 	{%temp, %r1063}, %fd1978;
	}
	add.s32 	%r1064, %r1063, -1048576;
	mov.b64 	%fd1978, {%r1062, %r1064};
	add.s32 	%r1192, %r1192, 1;
$L__BB3_593:
	add.f64 	%fd1741, %fd1978, 0dBFF0000000000000;
	add.f64 	%fd1742, %fd1978, 0d3FF0000000000000;
	rcp.approx.ftz.f64 	%fd1743, %fd1742;
	neg.f64 	%fd1744, %fd1742;
	fma.rn.f64 	%fd1745, %fd1744, %fd1743, 0d3FF0000000000000;
	fma.rn.f64 	%fd1746, %fd1745, %fd1745, %fd1745;
	fma.rn.f64 	%fd1747, %fd1746, %fd1743, %fd1743;
	mul.f64 	%fd1748, %fd1741, %fd1747;
	fma.rn.f64 	%fd1749, %fd1741, %fd1747, %fd1748;
	mul.f64 	%fd1750, %fd1749, %fd1749;
	fma.rn.f64 	%fd1751, %fd1750, 0d3EB1380B3AE80F1E, 0d3ED0EE258B7A8B04;
	fma.rn.f64 	%fd1752, %fd1751, %fd1750, 0d3EF3B2669F02676F;
	fma.rn.f64 	%fd1753, %fd1752, %fd1750, 0d3F1745CBA9AB0956;
	fma.rn.f64 	%fd1754, %fd1753, %fd1750, 0d3F3C71C72D1B5154;
	fma.rn.f64 	%fd1755, %fd1754, %fd1750, 0d3F624924923BE72D;
	fma.rn.f64 	%fd1756, %fd1755, %fd1750, 0d3F8999999999A3C4;
	fma.rn.f64 	%fd1757, %fd1756, %fd1750, 0d3FB5555555555554;
	sub.f64 	%fd1758, %fd1741, %fd1749;
	add.f64 	%fd1759, %fd1758, %fd1758;
	neg.f64 	%fd1760, %fd1749;
	fma.rn.f64 	%fd1761, %fd1760, %fd1741, %fd1759;
	mul.f64 	%fd1762, %fd1747, %fd1761;
	mul.f64 	%fd1763, %fd1750, %fd1757;
	fma.rn.f64 	%fd1764, %fd1763, %fd1749, %fd1762;
	xor.b32  	%r1065, %r1192, -2147483648;
	mov.b32 	%r1066, 1127219200;
	mov.b64 	%fd1765, {%r1065, %r1066};
	sub.f64 	%fd1766, %fd1765, %fd25;
	fma.rn.f64 	%fd1767, %fd1766, 0d3FE62E42FEFA39EF, %fd1749;
	fma.rn.f64 	%fd1768, %fd1766, 0dBFE62E42FEFA39EF, %fd1767;
	sub.f64 	%fd1769, %fd1768, %fd1749;
	sub.f64 	%fd1770, %fd1764, %fd1769;
	fma.rn.f64 	%fd1771, %fd1766, 0d3C7ABC9E3B39803F, %fd1770;
	add.f64 	%fd1979, %fd1767, %fd1771;
	bra.uni 	$L__BB3_595;
$L__BB3_594:
	fma.rn.f64 	%fd1740, %fd1977, 0d7FF0000000000000, 0d7FF0000000000000;
	{
	.reg .b32 %temp; 
	mov.b64 	{%temp, %r1057}, %fd1977;
	}
	and.b32  	%r1058, %r1057, 2147483647;
	setp.eq.s32 	%p493, %r1058, 0;
	selp.f64 	%fd1979, 0dFFF0000000000000, %fd1740, %p493;
$L__BB3_595:
	ld.local.f64 	%fd1772, [%rd1453];
	max.f64 	%fd1980, %fd1772, 0d39B4484BFEEBC2A0;
	{
	.reg .b32 %temp; 
	mov.b64 	{%temp, %r1193}, %fd1980;
	}
	{
	.reg .b32 %temp; 
	mov.b64 	{%r1194, %temp}, %fd1980;
	}
	setp.gt.s32 	%p495, %r1193, 1048575;
	mov.b32 	%r1195, -1023;
	@%p495 bra 	$L__BB3_597;
	mul.f64 	%fd1980, %fd1980, 0d4350000000000000;
	{
	.reg .b32 %temp; 
	mov.b64 	{%temp, %r1193}, %fd1980;
	}
	{
	.reg .b32 %temp; 
	mov.b64 	{%r1194, %temp}, %fd1980;
	}
	mov.b32 	%r1195, -1077;
$L__BB3_597:
	add.s32 	%r1069, %r1193, -1;
	setp.gt.u32 	%p496, %r1069, 2146435070;
	@%p496 bra 	$L__BB3_601;
	shr.u32 	%r1072, %r1193, 20;
	add.s32 	%r1196, %r1195, %r1072;
	and.b32  	%r1073, %r1193, 1048575;
	or.b32  	%r1074, %r1073, 1072693248;
	mov.b64 	%fd1981, {%r1194, %r1074};
	setp.lt.u32 	%p498, %r1074, 1073127583;
	@%p498 bra 	$L__BB3_600;
	{
	.reg .b32 %temp; 
	mov.b64 	{%r1075, %temp}, %fd1981;
	}
	{
	.reg .b32 %temp; 
	mov.b64 	{%temp, %r1076}, %fd1981;
	}
	add.s32 	%r1077, %r1076, -1048576;
	mov.b64 	%fd1981, {%r1075, %r1077};
	add.s32 	%r1196, %r1196, 1;
$L__BB3_600:
	add.f64 	%fd1774, %fd1981, 0dBFF0000000000000;
	add.f64 	%fd1775, %fd1981, 0d3FF0000000000000;
	rcp.approx.ftz.f64 	%fd1776, %fd1775;
	neg.f64 	%fd1777, %fd1775;
	fma.rn.f64 	%fd1778, %fd1777, %fd1776, 0d3FF0000000000000;
	fma.rn.f64 	%fd1779, %fd1778, %fd1778, %fd1778;
	fma.rn.f64 	%fd1780, %fd1779, %fd1776, %fd1776;
	mul.f64 	%fd1781, %fd1774, %fd1780;
	fma.rn.f64 	%fd1782, %fd1774, %fd1780, %fd1781;
	mul.f64 	%fd1783, %fd1782, %fd1782;
	fma.rn.f64 	%fd1784, %fd1783, 0d3EB1380B3AE80F1E, 0d3ED0EE258B7A8B04;
	fma.rn.f64 	%fd1785, %fd1784, %fd1783, 0d3EF3B2669F02676F;
	fma.rn.f64 	%fd1786, %fd1785, %fd1783, 0d3F1745CBA9AB0956;
	fma.rn.f64 	%fd1787, %fd1786, %fd1783, 0d3F3C71C72D1B5154;
	fma.rn.f64 	%fd1788, %fd1787, %fd1783, 0d3F624924923BE72D;
	fma.rn.f64 	%fd1789, %fd1788, %fd1783, 0d3F8999999999A3C4;
	fma.rn.f64 	%fd1790, %fd1789, %fd1783, 0d3FB5555555555554;
	sub.f64 	%fd1791, %fd1774, %fd1782;
	add.f64 	%fd1792, %fd1791, %fd1791;
	neg.f64 	%fd1793, %fd1782;
	fma.rn.f64 	%fd1794, %fd1793, %fd1774, %fd1792;
	mul.f64 	%fd1795, %fd1780, %fd1794;
	mul.f64 	%fd1796, %fd1783, %fd1790;
	fma.rn.f64 	%fd1797, %fd1796, %fd1782, %fd1795;
	xor.b32  	%r1078, %r1196, -2147483648;
	mov.b32 	%r1079, 1127219200;
	mov.b64 	%fd1798, {%r1078, %r1079};
	sub.f64 	%fd1799, %fd1798, %fd25;
	fma.rn.f64 	%fd1800, %fd1799, 0d3FE62E42FEFA39EF, %fd1782;
	fma.rn.f64 	%fd1801, %fd1799, 0dBFE62E42FEFA39EF, %fd1800;
	sub.f64 	%fd1802, %fd1801, %fd1782;
	sub.f64 	%fd1803, %fd1797, %fd1802;
	fma.rn.f64 	%fd1804, %fd1799, 0d3C7ABC9E3B39803F, %fd1803;
	add.f64 	%fd1982, %fd1800, %fd1804;
	bra.uni 	$L__BB3_602;
$L__BB3_601:
	fma.rn.f64 	%fd1773, %fd1980, 0d7FF0000000000000, 0d7FF0000000000000;
	{
	.reg .b32 %temp; 
	mov.b64 	{%temp, %r1070}, %fd1980;
	}
	and.b32  	%r1071, %r1070, 2147483647;
	setp.eq.s32 	%p497, %r1071, 0;
	selp.f64 	%fd1982, 0dFFF0000000000000, %fd1773, %p497;
$L__BB3_602:
	sub.f64 	%fd1805, %fd1979, %fd1982;
	st.local.f64 	[%rd1454], %fd1805;
	ld.local.f64 	%fd1806, [%rd18];
	sub.f64 	%fd1807, %fd1805, %fd1806;
	st.local.f64 	[%rd1456], %fd1807;
	add.s32 	%r1188, %r1188, 1;
	setp.eq.s32 	%p499, %r1188, 0;
	add.s64 	%rd1456, %rd1456, 8;
	add.s64 	%rd18, %rd18, 8;
	add.s64 	%rd1454, %rd1454, 8;
	add.s64 	%rd1453, %rd1453, 8;
	add.s64 	%rd1452, %rd1452, 8;
	@%p499 bra 	$L__BB3_603;
	bra.uni 	$L__BB3_588;
$L__BB3_603:
	cvt.rzi.s32.f64 	%r387, %fd1946;
	setp.lt.s32 	%p517, %r403, 1;
	@%p517 bra 	$L__BB3_615;
	and.b32  	%r388, %r403, 7;
	setp.lt.u32 	%p518, %r6, 7;
	mov.b32 	%r1204, 0;
	@%p518 bra 	$L__BB3_607;
	and.b32  	%r1204, %r403, 2147483640;
	neg.s32 	%r1202, %r1204;
	mad.lo.s32 	%r1083, %r3, %r4, %r2;
	mad.lo.s32 	%r1201, %r403, %r1083, %r1;
	shl.b32 	%r392, %r4, 3;
	add.s64 	%rd1459, %rd13, 32;
	add.s64 	%rd1458, %rd16, 32;
	mul.wide.u32 	%rd1262, %r4, 8;
$L__BB3_606:
	.pragma "nounroll";
	ld.local.f64 	%fd1837, [%rd1459+-32];
	mul.wide.s32 	%rd1259, %r1201, 8;
	add.s64 	%rd1260, %rd3, %rd1259;
	st.global.f64 	[%rd1260], %fd1837;
	ld.local.f64 	%fd1838, [%rd1458+-32];
	add.s64 	%rd1261, %rd2, %rd1259;
	st.global.f64 	[%rd1261], %fd1838;
	ld.local.f64 	%fd1839, [%rd1459+-24];
	add.s64 	%rd1263, %rd1260, %rd1262;
	st.global.f64 	[%rd1263], %fd1839;
	ld.local.f64 	%fd1840, [%rd1458+-24];
	add.s64 	%rd1264, %rd1261, %rd1262;
	st.global.f64 	[%rd1264], %fd1840;
	ld.local.f64 	%fd1841, [%rd1459+-16];
	add.s64 	%rd1265, %rd1263, %rd1262;
	st.global.f64 	[%rd1265], %fd1841;
	ld.local.f64 	%fd1842, [%rd1458+-16];
	add.s64 	%rd1266, %rd1264, %rd1262;
	st.global.f64 	[%rd1266], %fd1842;
	ld.local.f64 	%fd1843, [%rd1459+-8];
	add.s64 	%rd1267, %rd1265, %rd1262;
	st.global.f64 	[%rd1267], %fd1843;
	ld.local.f64 	%fd1844, [%rd1458+-8];
	add.s64 	%rd1268, %rd1266, %rd1262;
	st.global.f64 	[%rd1268], %fd1844;
	ld.local.f64 	%fd1845, [%rd1459];
	add.s64 	%rd1269, %rd1267, %rd1262;
	st.global.f64 	[%rd1269], %fd1845;
	ld.local.f64 	%fd1846, [%rd1458];
	add.s64 	%rd1270, %rd1268, %rd1262;
	st.global.f64 	[%rd1270], %fd1846;
	ld.local.f64 	%fd1847, [%rd1459+8];
	add.s64 	%rd1271, %rd1269, %rd1262;
	st.global.f64 	[%rd1271], %fd1847;
	ld.local.f64 	%fd1848, [%rd1458+8];
	add.s64 	%rd1272, %rd1270, %rd1262;
	st.global.f64 	[%rd1272], %fd1848;
	ld.local.f64 	%fd1849, [%rd1459+16];
	add.s64 	%rd1273, %rd1271, %rd1262;
	st.global.f64 	[%rd1273], %fd1849;
	ld.local.f64 	%fd1850, [%rd1458+16];
	add.s64 	%rd1274, %rd1272, %rd1262;
	st.global.f64 	[%rd1274], %fd1850;
	ld.local.f64 	%fd1851, [%rd1459+24];
	add.s64 	%rd1275, %rd1273, %rd1262;
	st.global.f64 	[%rd1275], %fd1851;
	ld.local.f64 	%fd1852, [%rd1458+24];
	add.s64 	%rd1276, %rd1274, %rd1262;
	st.global.f64 	[%rd1276], %fd1852;
	add.s32 	%r1202, %r1202, 8;
	add.s32 	%r1201, %r1201, %r392;
	add.s64 	%rd1459, %rd1459, 64;
	add.s64 	%rd1458, %rd1458, 64;
	setp.ne.s32 	%p519, %r1202, 0;
	@%p519 bra 	$L__BB3_606;
$L__BB3_607:
	setp.eq.s32 	%p520, %r388, 0;
	@%p520 bra 	$L__BB3_615;
	and.b32  	%r398, %r403, 3;
	setp.lt.u32 	%p521, %r388, 4;
	@%p521 bra 	$L__BB3_610;
	mad.lo.s32 	%r1084, %r1204, %r403, %r2;
	mad.lo.s32 	%r1085, %r1084, %r403, %r5;
	mul.wide.u32 	%rd1277, %r1204, 8;
	add.s64 	%rd1278, %rd13, %rd1277;
	ld.local.f64 	%fd1853, [%rd1278];
	mul.wide.s32 	%rd1279, %r1085, 8;
	add.s64 	%rd1280, %rd3, %rd1279;
	st.global.f64 	[%rd1280], %fd1853;
	add.s64 	%rd1281, %rd16, %rd1277;
	ld.local.f64 	%fd1854, [%rd1281];
	add.s64 	%rd1282, %rd2, %rd1279;
	st.global.f64 	[%rd1282], %fd1854;
	ld.local.f64 	%fd1855, [%rd1278+8];
	mul.wide.u32 	%rd1283, %r4, 8;
	add.s64 	%rd1284, %rd1280, %rd1283;
	st.global.f64 	[%rd1284], %fd1855;
	ld.local.f64 	%fd1856, [%rd1281+8];
	add.s64 	%rd1285, %rd1282, %rd1283;
	st.global.f64 	[%rd1285], %fd1856;
	ld.local.f64 	%fd1857, [%rd1278+16];
	add.s64 	%rd1286, %rd1284, %rd1283;
	st.global.f64 	[%rd1286], %fd1857;
	ld.local.f64 	%fd1858, [%rd1281+16];
	add.s64 	%rd1287, %rd1285, %rd1283;
	st.global.f64 	[%rd1287], %fd1858;
	ld.local.f64 	%fd1859, [%rd1278+24];
	add.s64 	%rd1288, %rd1286, %rd1283;
	st.global.f64 	[%rd1288], %fd1859;
	ld.local.f64 	%fd1860, [%rd1281+24];
	add.s64 	%rd1289, %rd1287, %rd1283;
	st.global.f64 	[%rd1289], %fd1860;
	add.s32 	%r1204, %r1204, 4;
$L__BB3_610:
	setp.eq.s32 	%p522, %r398, 0;
	@%p522 bra 	$L__BB3_615;
	setp.eq.s32 	%p523, %r398, 1;
	@%p523 bra 	$L__BB3_613;
	mad.lo.s32 	%r1086, %r1204, %r403, %r2;
	mad.lo.s32 	%r1087, %r1086, %r403, %r5;
	mul.wide.u32 	%rd1290, %r1204, 8;
	add.s64 	%rd1291, %rd13, %rd1290;
	ld.local.f64 	%fd1861, [%rd1291];
	mul.wide.s32 	%rd1292, %r1087, 8;
	add.s64 	%rd1293, %rd3, %rd1292;
	st.global.f64 	[%rd1293], %fd1861;
	add.s64 	%rd1294, %rd16, %rd1290;
	ld.local.f64 	%fd1862, [%rd1294];
	add.s64 	%rd1295, %rd2, %rd1292;
	st.global.f64 	[%rd1295], %fd1862;
	ld.local.f64 	%fd1863, [%rd1291+8];
	mul.wide.u32 	%rd1296, %r4, 8;
	add.s64 	%rd1297, %rd1293, %rd1296;
	st.global.f64 	[%rd1297], %fd1863;
	ld.local.f64 	%fd1864, [%rd1294+8];
	add.s64 	%rd1298, %rd1295, %rd1296;
	st.global.f64 	[%rd1298], %fd1864;
	add.s32 	%r1204, %r1204, 2;
$L__BB3_613:
	and.b32  	%r1088, %r403, 1;
	setp.eq.b32 	%p524, %r1088, 1;
	not.pred 	%p525, %p524;
	@%p525 bra 	$L__BB3_615;
	mad.lo.s32 	%r1089, %r1204, %r403, %r2;
	mad.lo.s32 	%r1090, %r1089, %r403, %r5;
	mul.wide.u32 	%rd1299, %r1204, 8;
	add.s64 	%rd1300, %rd13, %rd1299;
	ld.local.f64 	%fd1865, [%rd1300];
	mul.wide.s32 	%rd1301, %r1090, 8;
	add.s64 	%rd1302, %rd3, %rd1301;
	st.global.f64 	[%rd1302], %fd1865;
	add.s64 	%rd1303, %rd16, %rd1299;
	ld.local.f64 	%fd1866, [%rd1303];
	add.s64 	%rd1304, %rd2, %rd1301;
	st.global.f64 	[%rd1304], %fd1866;
$L__BB3_615:
	ld.param.u64 	%rd1308, [_Z21sogrand_slices_kernelPKdPdS1_PKhiiimdiPii_param_10];
	cvta.to.global.u64 	%rd1305, %rd1308;
	mul.wide.u32 	%rd1306, %r3, 4;
	add.s64 	%rd1307, %rd1305, %rd1306;
	atom.global.add.u32 	%r1091, [%rd1307], %r387;
$L__BB3_616:
	ret;
$L__BB3_617:
	shl.b64 	%rd1082, %rd1416, 2;
	add.s64 	%rd1083, %rd10, %rd1082;
	st.local.u32 	[%rd1083], %r1154;
	ld.local.u32 	%r926, [%rd293];
	st.local.u32 	[%rd1083+4], %r926;
	st.local.u32 	[%rd1083+8], %r926;
	ld.local.u32 	%r1154, [%rd293];
	st.local.u32 	[%rd1083+12], %r1154;
	add.s64 	%rd1416, %rd1416, 4;
	setp.lt.u64 	%p403, %rd1416, %rd157;
	@%p403 bra 	$L__BB3_617;
	bra.uni 	$L__BB3_455;

}
	// .globl	_Z24early_termination_kernelPKdPKiiiiPi
.visible .entry _Z24early_termination_kernelPKdPKiiiiPi(
	.param .u64 .ptr .align 1 _Z24early_termination_kernelPKdPKiiiiPi_param_0,
	.param .u64 .ptr .align 1 _Z24early_termination_kernelPKdPKiiiiPi_param_1,
	.param .u32 _Z24early_termination_kernelPKdPKiiiiPi_param_2,
	.param .u32 _Z24early_termination_kernelPKdPKiiiiPi_param_3,
	.param .u32 _Z24early_termination_kernelPKdPKiiiiPi_param_4,
	.param .u64 .ptr .align 1 _Z24early_termination_kernelPKdPKiiiiPi_param_5
)
{
	.local .align 4 .b8 	__local_depot4[27000];
	.reg .b64 	%SP;
	.reg .b64 	%SPL;
	.reg .pred 	%p<109>;
	.reg .b32 	%r<681>;
	.reg .b64 	%rd<284>;
	.reg .b64 	%fd<30>;

	mov.u64 	%SPL, __local_depot4;
	ld.param.u64 	%rd16, [_Z24early_termination_kernelPKdPKiiiiPi_param_0];
	ld.param.u64 	%rd17, [_Z24early_termination_kernelPKdPKiiiiPi_param_1];
	ld.param.u32 	%r201, [_Z24early_termination_kernelPKdPKiiiiPi_param_2];
	ld.param.u32 	%r202, [_Z24early_termination_kernelPKdPKiiiiPi_param_3];
	ld.param.u32 	%r203, [_Z24early_termination_kernelPKdPKiiiiPi_param_4];
	cvta.to.global.u64 	%rd1, %rd16;
	cvta.to.global.u64 	%rd2, %rd17;
	add.u64 	%rd3, %SPL, 0;
	add.u64 	%rd4, %SPL, 13500;
	mov.u32 	%r1, %ctaid.x;
	setp.ge.s32 	%p1, %r1, %r203;
	@%p1 bra 	$L__BB4_112;
	mul.lo.s32 	%r2, %r201, %r201;
	mul.lo.s32 	%r3, %r2, %r201;
	cvt.u64.u32 	%rd20, %r1;
	cvt.s64.s32 	%rd21, %r3;
	mul.lo.s64 	%rd5, %rd21, %rd20;
	setp.lt.s32 	%p2, %r3, 1;
	@%p2 bra 	$L__BB4_14;
	and.b32  	%r4, %r3, 15;
	setp.lt.u32 	%p3, %r3, 16;
	mov.b32 	%r606, 0;
	@%p3 bra 	$L__BB4_5;
	and.b32  	%r606, %r3, 2147483632;
	mov.b32 	%r611, 0;
$L__BB4_4:
	.pragma "nounroll";
	cvt.u64.u32 	%rd22, %r611;
	add.s64 	%rd23, %rd5, %rd22;
	shl.b64 	%rd24, %rd23, 3;
	add.s64 	%rd25, %rd1, %rd24;
	ld.global.nc.f64 	%fd1, [%rd25];
	setp.leu.f64 	%p4, %fd1, 0d0000000000000000;
	selp.u32 	%r206, 1, 0, %p4;
	mul.wide.u32 	%rd26, %r611, 4;
	add.s64 	%rd27, %rd3, %rd26;
	st.local.u32 	[%rd27], %r206;
	ld.global.nc.f64 	%fd2, [%rd25+8];
	setp.leu.f64 	%p5, %fd2, 0d0000000000000000;
	selp.u32 	%r207, 1, 0, %p5;
	st.local.u32 	[%rd27+4], %r207;
	ld.global.nc.f64 	%fd3, [%rd25+16];
	setp.leu.f64 	%p6, %fd3, 0d0000000000000000;
	selp.u32 	%r208, 1, 0, %p6;
	st.local.u32 	[%rd27+8], %r208;
	ld.global.nc.f64 	%fd4, [%rd25+24];
	setp.leu.f64 	%p7, %fd4, 0d0000000000000000;
	selp.u32 	%r209, 1, 0, %p7;
	st.local.u32 	[%rd27+12], %r209;
	ld.global.nc.f64 	%fd5, [%rd25+32];
	setp.leu.f64 	%p8, %fd5, 0d0000000000000000;
	selp.u32 	%r210, 1, 0, %p8;
	st.local.u32 	[%rd27+16], %r210;
	ld.global.nc.f64 	%fd6, [%rd25+40];
	setp.leu.f64 	%p9, %fd6, 0d0000000000000000;
	selp.u32 	%r211, 1, 0, %p9;
	st.local.u32 	[%rd27+20], %r211;
	ld.global.nc.f64 	%fd7, [%rd25+48];
	setp.leu.f64 	%p10, %fd7, 0d0000000000000000;
	selp.u32 	%r212, 1, 0, %p10;
	st.local.u32 	[%rd27+24], %r212;
	ld.global.nc.f64 	%fd8, [%rd25+56];
	setp.leu.f64 	%p11, %fd8, 0d0000000000000000;
	selp.u32 	%r213, 1, 0, %p11;
	st.local.u32 	[%rd27+28], %r213;
	ld.global.nc.f64 	%fd9, [%rd25+64];
	setp.leu.f64 	%p12, %fd9, 0d0000000000000000;
	selp.u32 	%r214, 1, 0, %p12;
	st.local.u32 	[%rd27+32], %r214;
	ld.global.nc.f64 	%fd10, [%rd25+72];
	setp.leu.f64 	%p13, %fd10, 0d0000000000000000;
	selp.u32 	%r215, 1, 0, %p13;
	st.local.u32 	[%rd27+36], %r215;
	ld.global.nc.f64 	%fd11, [%rd25+80];
	setp.leu.f64 	%p14, %fd11, 0d0000000000000000;
	selp.u32 	%r216, 1, 0, %p14;
	st.local.u32 	[%rd27+40], %r216;
	ld.global.nc.f64 	%fd12, [%rd25+88];
	setp.leu.f64 	%p15, %fd12, 0d0000000000000000;
	selp.u32 	%r217, 1, 0, %p15;
	st.local.u32 	[%rd27+44], %r217;
	ld.global.nc.f64 	%fd13, [%rd25+96];
	setp.leu.f64 	%p16, %fd13, 0d0000000000000000;
	selp.u32 	%r218, 1, 0, %p16;
	st.local.u32 	[%rd27+48], %r218;
	ld.global.nc.f64 	%fd14, [%rd25+104];
	setp.leu.f64 	%p17, %fd14, 0d0000000000000000;
	selp.u32 	%r219, 1, 0, %p17;
	st.local.u32 	[%rd27+52], %r219;
	ld.global.nc.f64 	%fd15, [%rd25+112];
	setp.leu.f64 	%p18, %fd15, 0d0000000000000000;
	selp.u32 	%r220, 1, 0, %p18;
	st.local.u32 	[%rd27+56], %r220;
	ld.global.nc.f64 	%fd16, [%rd25+120];
	setp.leu.f64 	%p19, %fd16, 0d0000000000000000;
	selp.u32 	%r221, 1, 0, %p19;
	st.local.u32 	[%rd27+60], %r221;
	add.s32 	%r611, %r611, 16;
	setp.eq.s32 	%p20, %r611, %r606;
	@%p20 bra 	$L__BB4_5;
	bra.uni 	$L__BB4_4;
$L__BB4_5:
	setp.eq.s32 	%p21, %r4, 0;
	@%p21 bra 	$L__BB4_14;
	and.b32  	%r7, %r3, 7;
	setp.lt.u32 	%p22, %r4, 8;
	@%p22 bra 	$L__BB4_8;
	cvt.u64.u32 	%rd28, %r606;
	add.s64 	%rd29, %rd5, %rd28;
	shl.b64 	%rd30, %rd29, 3;
	add.s64 	%rd31, %rd1, %rd30;
	ld.global.nc.f64 	%fd17, [%rd31];
	setp.leu.f64 	%p23, %fd17, 0d0000000000000000;
	selp.u32 	%r222, 1, 0, %p23;
	mul.wide.u32 	%rd32, %r606, 4;
	add.s64 	%rd33, %rd3, %rd32;
	st.local.u32 	[%rd33], %r222;
	ld.global.nc.f64 	%fd18, [%rd31+8];
	setp.leu.f64 	%p24, %fd18, 0d0000000000000000;
	selp.u32 	%r223, 1, 0, %p24;
	st.local.u32 	[%rd33+4], %r223;
	ld.global.nc.f64 	%fd19, [%rd31+16];
	setp.leu.f64 	%p25, %fd19, 0d0000000000000000;
	selp.u32 	%r224, 1, 0, %p25;
	st.local.u32 	[%rd33+8], %r224;
	ld.global.nc.f64 	%fd20, [%rd31+24];
	setp.leu.f64 	%p26, %fd20, 0d0000000000000000;
	selp.u32 	%r225, 1, 0, %p26;
	st.local.u32 	[%rd33+12], %r225;
	ld.global.nc.f64 	%fd21, [%rd31+32];
	setp.leu.f64 	%p27, %fd21, 0d0000000000000000;
	selp.u32 	%r226, 1, 0, %p27;
	st.local.u32 	[%rd33+16], %r226;
	ld.global.nc.f64 	%fd22, [%rd31+40];
	setp.leu.f64 	%p28, %fd22, 0d0000000000000000;
	selp.u32 	%r227, 1, 0, %p28;
	st.local.u32 	[%rd33+20], %r227;
	ld.global.nc.f64 	%fd23, [%rd31+48];
	setp.leu.f64 	%p29, %fd23, 0d0000000000000000;
	selp.u32 	%r228, 1, 0, %p29;
	st.local.u32 	[%rd33+24], %r228;
	ld.global.nc.f64 	%fd24, [%rd31+56];
	setp.leu.f64 	%p30, %fd24, 0d0000000000000000;
	selp.u32 	%r229, 1, 0, %p30;
	st.local.u32 	[%rd33+28], %r229;
	add.s32 	%r606, %r606, 8;
$L__BB4_8:
	setp.eq.s32 	%p31, %r7, 0;
	@%p31 bra 	$L__BB4_14;
	and.b32  	%r10, %r3, 3;
	setp.lt.u32 	%p32, %r7, 4;
	@%p32 bra 	$L__BB4_11;
	cvt.u64.u32 	%rd34, %r606;
	add.s64 	%rd35, %rd5, %rd34;
	shl.b64 	%rd36, %rd35, 3;
	add.s64 	%rd37, %rd1, %rd36;
	ld.global.nc.f64 	%fd25, [%rd37];
	setp.leu.f64 	%p33, %fd25, 0d0000000000000000;
	selp.u32 	%r230, 1, 0, %p33;
	mul.wide.u32 	%rd38, %r606, 4;
	add.s64 	%rd39, %rd3, %rd38;
	st.local.u32 	[%rd39], %r230;
	ld.global.nc.f64 	%fd26, [%rd37+8];
	setp.leu.f64 	%p34, %fd26, 0d0000000000000000;
	selp.u32 	%r231, 1, 0, %p34;
	st.local.u32 	[%rd39+4], %r231;
	ld.global.nc.f64 	%fd27, [%rd37+16];
	setp.leu.f64 	%p35, %fd27, 0d0000000000000000;
	selp.u32 	%r232, 1, 0, %p35;
	st.local.u32 	[%rd39+8], %r232;
	ld.global.nc.f64 	%fd28, [%rd37+24];
	setp.leu.f64 	%p36, %fd28, 0d0000000000000000;
	selp.u32 	%r233, 1, 0, %p36;
	st.local.u32 	[%rd39+12], %r233;
	add.s32 	%r606, %r606, 4;
$L__BB4_11:
	setp.eq.s32 	%p37, %r10, 0;
	@%p37 bra 	$L__BB4_14;
	mov.b32 	%r610, 0;
$L__BB4_13:
	.pragma "nounroll";
	cvt.u64.u32 	%rd40, %r606;
	add.s64 	%rd41, %rd5, %rd40;
	shl.b64 	%rd42, %rd41, 3;
	add.s64 	%rd43, %rd1, %rd42;
	ld.global.nc.f64 	%fd29, [%rd43];
	setp.leu.f64 	%p38, %fd29, 0d0000000000000000;
	selp.u32 	%r235, 1, 0, %p38;
	mul.wide.u32 	%rd44, %r606, 4;
	add.s64 	%rd45, %rd3, %rd44;
	st.local.u32 	[%rd45], %r235;
	add.s32 	%r606, %r606, 1;
	add.s32 	%r610, %r610, 1;
	setp.ne.s32 	%p39, %r610, %r10;
	@%p39 bra 	$L__BB4_13;
$L__BB4_14:
	setp.lt.s32 	%p40, %r202, 1;
	@%p40 bra 	$L__BB4_32;
	add.s32 	%r17, %r202, -1;
	and.b32  	%r18, %r202, 15;
	add.s32 	%r19, %r18, -1;
	and.b32  	%r20, %r202, 7;
	add.s32 	%r21, %r20, -1;
	and.b32  	%r22, %r202, 2147483632;
	and.b32  	%r23, %r202, 3;
	mov.b32 	%r612, 0;
$L__BB4_16:
	mul.lo.s32 	%r27, %r612, %r201;
	mov.b32 	%r628, 0;
$L__BB4_17:
	setp.lt.u32 	%p41, %r17, 15;
	add.s32 	%r239, %r628, %r27;
	mul.lo.s32 	%r65, %r239, %r201;
	mov.b32 	%r631, 0;
	@%p41 bra 	$L__BB4_20;
	mov.b32 	%r629, 0;
$L__BB4_19:
	.pragma "nounroll";
	add.s32 	%r241, %r629, %r65;
	mul.wide.s32 	%rd46, %r241, 4;
	add.s64 	%rd47, %rd3, %rd46;
	ld.local.u32 	%r242, [%rd47];
	add.s64 	%rd48, %rd4, %rd46;
	st.local.u32 	[%rd48], %r242;
	ld.local.u32 	%r243, [%rd47+4];
	st.local.u32 	[%rd48+4], %r243;
	ld.local.u32 	%r244, [%rd47+8];
	st.local.u32 	[%rd48+8], %r244;
	ld.local.u32 	%r245, [%rd47+12];
	st.local.u32 	[%rd48+12], %r245;
	ld.local.u32 	%r246, [%rd47+16];
	st.local.u32 	[%rd48+16], %r246;
	ld.local.u32 	%r247, [%rd47+20];
	st.local.u32 	[%rd48+20], %r247;
	ld.local.u32 	%r248, [%rd47+24];
	st.local.u32 	[%rd48+24], %r248;
	ld.local.u32 	%r249, [%rd47+28];
	st.local.u32 	[%rd48+28], %r249;
	ld.local.u32 	%r250, [%rd47+32];
	st.local.u32 	[%rd48+32], %r250;
	ld.local.u32 	%r251, [%rd47+36];
	st.local.u32 	[%rd48+36], %r251;
	ld.local.u32 	%r252, [%rd47+40];
	st.local.u32 	[%rd48+40], %r252;
	ld.local.u32 	%r253, [%rd47+44];
	st.local.u32 	[%rd48+44], %r253;
	ld.local.u32 	%r254, [%rd47+48];
	st.local.u32 	[%rd48+48], %r254;
	ld.local.u32 	%r255, [%rd47+52];
	st.local.u32 	[%rd48+52], %r255;
	ld.local.u32 	%r256, [%rd47+56];
	st.local.u32 	[%rd48+56], %r256;
	ld.local.u32 	%r257, [%rd47+60];
	st.local.u32 	[%rd48+60], %r257;
	add.s32 	%r629, %r629, 16;
	setp.ne.s32 	%p42, %r629, %r22;
	mov.u32 	%r631, %r22;
	@%p42 bra 	$L__BB4_19;
$L__BB4_20:
	setp.eq.s32 	%p43, %r18, 0;
	@%p43 bra 	$L__BB4_30;
	setp.lt.u32 	%p44, %r19, 7;
	@%p44 bra 	$L__BB4_23;
	add.s32 	%r258, %r631, %r65;
	mul.wide.s32 	%rd49, %r258, 4;
	add.s64 	%rd50, %rd3, %rd49;
	ld.local.u32 	%r259, [%rd50];
	add.s64 	%rd51, %rd4, %rd49;
	st.local.u32 	[%rd51], %r259;
	ld.local.u32 	%r260, [%rd50+4];
	st.local.u32 	[%rd51+4], %r260;
	ld.local.u32 	%r261, [%rd50+8];
	st.local.u32 	[%rd51+8], %r261;
	ld.local.u32 	%r262, [%rd50+12];
	st.local.u32 	[%rd51+12], %r262;
	ld.local.u32 	%r263, [%rd50+16];
	st.local.u32 	[%rd51+16], %r263;
	ld.local.u32 	%r264, [%rd50+20];
	st.local.u32 	[%rd51+20], %r264;
	ld.local.u32 	%r265, [%rd50+24];
	st.local.u32 	[%rd51+24], %r265;
	ld.local.u32 	%r266, [%rd50+28];
	st.local.u32 	[%rd51+28], %r266;
	add.s32 	%r631, %r631, 8;
$L__BB4_23:
	setp.eq.s32 	%p45, %r20, 0;
	@%p45 bra 	$L__BB4_30;
	setp.lt.u32 	%p46, %r21, 3;
	@%p46 bra 	$L__BB4_26;
	add.s32 	%r267, %r631, %r65;
	mul.wide.s32 	%rd52, %r267, 4;
	add.s64 	%rd53, %rd3, %rd52;
	ld.local.u32 	%r268, [%rd53];
	add.s64 	%rd54, %rd4, %rd52;
	st.local.u32 	[%rd54], %r268;
	ld.local.u32 	%r269, [%rd53+4];
	st.local.u32 	[%rd54+4], %r269;
	ld.local.u32 	%r270, [%rd53+8];
	st.local.u32 	[%rd54+8], %r270;
	ld.local.u32 	%r271, [%rd53+12];
	st.local.u32 	[%rd54+12], %r271;
	add.s32 	%r631, %r631, 4;
$L__BB4_26:
	setp.eq.s32 	%p47, %r23, 0;
	@%p47 bra 	$L__BB4_30;
	setp.eq.s32 	%p48, %r23, 1;
	add.s32 	%r272, %r631, %r65;
	mul.wide.s32 	%rd55, %r272, 4;
	add.s64 	%rd10, %rd3, %rd55;
	ld.local.u32 	%r273, [%rd10];
	add.s64 	%rd11, %rd4, %rd55;
	st.local.u32 	[%rd11], %r273;
	@%p48 bra 	$L__BB4_30;
	setp.eq.s32 	%p49, %r23, 2;
	ld.local.u32 	%r274, [%rd10+4];
	st.local.u32 	[%rd11+4], %r274;
	@%p49 bra 	$L__BB4_30;
	ld.local.u32 	%r275, [%rd10+8];
	st.local.u32 	[%rd11+8], %r275;
$L__BB4_30:
	add.s32 	%r628, %r628, 1;
	setp.ne.s32 	%p50, %r628, %r202;
	@%p50 bra 	$L__BB4_17;
	add.s32 	%r612, %r612, 1;
	setp.eq.s32 	%p51, %r612, %r202;
	@%p51 bra 	$L__BB4_32;
	bra.uni 	$L__BB4_16;
$L__BB4_32:
	setp.lt.s32 	%p52, %r202, 1;
	setp.ge.s32 	%p53, %r202, %r201;
	or.pred  	%p54, %p52, %p53;
	@%p54 bra 	$L__BB4_52;
	add.s32 	%r28, %r202, -1;
	and.b32  	%r29, %r202, 15;
	add.s32 	%r30, %r29, -1;
	and.b32  	%r31, %r202, 7;
	add.s32 	%r32, %r31, -1;
	and.b32  	%r33, %r202, 2147483632;
	and.b32  	%r34, %r202, 3;
	mov.b32 	%r613, 0;
	mul.wide.s32 	%rd8, %r201, 4;
$L__BB4_34:
	mul.lo.s32 	%r36, %r613, %r201;
	mov.b32 	%r614, 0;
$L__BB4_35:
	add.s32 	%r278, %r614, %r36;
	mul.lo.s32 	%r38, %r278, %r201;
	mov.u32 	%r615, %r202;
$L__BB4_36:
	setp.lt.u32 	%p55, %r28, 15;
	mov.b32 	%r627, 0;
	mov.u32 	%r623, %r627;
	@%p55 bra 	$L__BB4_39;
	mov.b32 	%r627, 0;
	mov.u32 	%r617, %r627;
$L__BB4_38:
	.pragma "nounroll";
	add.s32 	%r282, %r617, %r38;
	mul.wide.s32 	%rd56, %r282, 4;
	add.s64 	%rd57, %rd4, %rd56;
	ld.local.u32 	%r283, [%rd57];
	mad.lo.s32 	%r284, %r617, %r201, %r615;
	mul.wide.s32 	%rd58, %r284, 4;
	add.s64 	%rd59, %rd2, %rd58;
	ld.global.nc.u32 	%r285, [%rd59];
	mad.lo.s32 	%r286, %r285, %r283, %r627;
	ld.local.u32 	%r287, [%rd57+4];
	add.s64 	%rd61, %rd59, %rd8;
	ld.global.nc.u32 	%r288, [%rd61];
	mad.lo.s32 	%r289, %r288, %r287, %r286;
	ld.local.u32 	%r290, [%rd57+8];
	add.s64 	%rd62, %rd61, %rd8;
	ld.global.nc.u32 	%r291, [%rd62];
	mad.lo.s32 	%r292, %r291, %r290, %r289;
	ld.local.u32 	%r293, [%rd57+12];
	add.s64 	%rd63, %rd62, %rd8;
	ld.global.nc.u32 	%r294, [%rd63];
	mad.lo.s32 	%r295, %r294, %r293, %r292;
	ld.local.u32 	%r296, [%rd57+16];
	add.s64 	%rd64, %rd63, %rd8;
	ld.global.nc.u32 	%r297, [%rd64];
	mad.lo.s32 	%r298, %r297, %r296, %r295;
	ld.local.u32 	%r299, [%rd57+20];
	add.s64 	%rd65, %rd64, %rd8;
	ld.global.nc.u32 	%r300, [%rd65];
	mad.lo.s32 	%r301, %r300, %r299, %r298;
	ld.local.u32 	%r302, [%rd57+24];
	add.s64 	%rd66, %rd65, %rd8;
	ld.global.nc.u32 	%r303, [%rd66];
	mad.lo.s32 	%r304, %r303, %r302, %r301;
	ld.local.u32 	%r305, [%rd57+28];
	add.s64 	%rd67, %rd66, %rd8;
	ld.global.nc.u32 	%r306, [%rd67];
	mad.lo.s32 	%r307, %r306, %r305, %r304;
	ld.local.u32 	%r308, [%rd57+32];
	add.s64 	%rd68, %rd67, %rd8;
	ld.global.nc.u32 	%r309, [%rd68];
	mad.lo.s32 	%r310, %r309, %r308, %r307;
	ld.local.u32 	%r311, [%rd57+36];
	add.s64 	%rd69, %rd68, %rd8;
	ld.global.nc.u32 	%r312, [%rd69];
	mad.lo.s32 	%r313, %r312, %r311, %r310;
	ld.local.u32 	%r314, [%rd57+40];
	add.s64 	%rd70, %rd69, %rd8;
	ld.global.nc.u32 	%r315, [%rd70];
	mad.lo.s32 	%r316, %r315, %r314, %r313;
	ld.local.u32 	%r317, [%rd57+44];
	add.s64 	%rd71, %rd70, %rd8;
	ld.global.nc.u32 	%r318, [%rd71];
	mad.lo.s32 	%r319, %r318, %r317, %r316;
	ld.local.u32 	%r320, [%rd57+48];
	add.s64 	%rd72, %rd71, %rd8;
	ld.global.nc.u32 	%r321, [%rd72];
	mad.lo.s32 	%r322, %r321, %r320, %r319;
	ld.local.u32 	%r323, [%rd57+52];
	add.s64 	%rd73, %rd72, %rd8;
	ld.global.nc.u32 	%r324, [%rd73];
	mad.lo.s32 	%r325, %r324, %r323, %r322;
	ld.local.u32 	%r326, [%rd57+56];
	add.s64 	%rd74, %rd73, %rd8;
	ld.global.nc.u32 	%r327, [%rd74];
	mad.lo.s32 	%r328, %r327, %r326, %r325;
	ld.local.u32 	%r329, [%rd57+60];
	add.s64 	%rd75, %rd74, %rd8;
	ld.global.nc.u32 	%r330, [%rd75];
	mad.lo.s32 	%r627, %r330, %r329, %r328;
	add.s32 	%r617, %r617, 16;
	setp.ne.s32 	%p56, %r617, %r33;
	mov.u32 	%r623, %r33;
	@%p56 bra 	$L__BB4_38;
$L__BB4_39:
	setp.eq.s32 	%p57, %r29, 0;
	@%p57 bra 	$L__BB4_49;
	setp.lt.u32 	%p58, %r30, 7;
	@%p58 bra 	$L__BB4_42;
	add.s32 	%r332, %r623, %r38;
	mul.wide.s32 	%rd76, %r332, 4;
	add.s64 	%rd77, %rd4, %rd76;
	ld.local.u32 	%r333, [%rd77];
	mad.lo.s32 	%r334, %r623, %r201, %r615;
	mul.wide.s32 	%rd78, %r334, 4;
	add.s64 	%rd79, %rd2, %rd78;
	ld.global.nc.u32 	%r335, [%rd79];
	mad.lo.s32 	%r336, %r335, %r333, %r627;
	ld.local.u32 	%r337, [%rd77+4];
	add.s64 	%rd81, %rd79, %rd8;
	ld.global.nc.u32 	%r338, [%rd81];
	mad.lo.s32 	%r339, %r338, %r337, %r336;
	ld.local.u32 	%r340, [%rd77+8];
	add.s64 	%rd82, %rd81, %rd8;
	ld.global.nc.u32 	%r341, [%rd82];
	mad.lo.s32 	%r342, %r341, %r340, %r339;
	ld.local.u32 	%r343, [%rd77+12];
	add.s64 	%rd83, %rd82, %rd8;
	ld.global.nc.u32 	%r344, [%rd83];
	mad.lo.s32 	%r345, %r344, %r343, %r342;
	ld.local.u32 	%r346, [%rd77+16];
	add.s64 	%rd84, %rd83, %rd8;
	ld.global.nc.u32 	%r347, [%rd84];
	mad.lo.s32 	%r348, %r347, %r346, %r345;
	ld.local.u32 	%r349, [%rd77+20];
	add.s64 	%rd85, %rd84, %rd8;
	ld.global.nc.u32 	%r350, [%rd85];
	mad.lo.s32 	%r351, %r350, %r349, %r348;
	ld.local.u32 	%r352, [%rd77+24];
	add.s64 	%rd86, %rd85, %rd8;
	ld.global.nc.u32 	%r353, [%rd86];
	mad.lo.s32 	%r354, %r353, %r352, %r351;
	ld.local.u32 	%r355, [%rd77+28];
	add.s64 	%rd87, %rd86, %rd8;
	ld.global.nc.u32 	%r356, [%rd87];
	mad.lo.s32 	%r627, %r356, %r355, %r354;
	add.s32 	%r623, %r623, 8;
$L__BB4_42:
	setp.eq.s32 	%p59, %r31, 0;
	@%p59 bra 	$L__BB4_49;
	setp.lt.u32 	%p60, %r32, 3;
	@%p60 bra 	$L__BB4_45;
	add.s32 	%r358, %r623, %r38;
	mul.wide.s32 	%rd88, %r358, 4;
	add.s64 	%rd89, %rd4, %rd88;
	ld.local.u32 	%r359, [%rd89];
	mad.lo.s32 	%r360, %r623, %r201, %r615;
	mul.wide.s32 	%rd90, %r360, 4;
	add.s64 	%rd91, %rd2, %rd90;
	ld.global.nc.u32 	%r361, [%rd91];
	mad.lo.s32 	%r362, %r361, %r359, %r627;
	ld.local.u32 	%r363, [%rd89+4];
	add.s64 	%rd93, %rd91, %rd8;
	ld.global.nc.u32 	%r364, [%rd93];
	mad.lo.s32 	%r365, %r364, %r363, %r362;
	ld.local.u32 	%r366, [%rd89+8];
	add.s64 	%rd94, %rd93, %rd8;
	ld.global.nc.u32 	%r367, [%rd94];
	mad.lo.s32 	%r368, %r367, %r366, %r365;
	ld.local.u32 	%r369, [%rd89+12];
	add.s64 	%rd95, %rd94, %rd8;
	ld.global.nc.u32 	%r370, [%rd95];
	mad.lo.s32 	%r627, %r370, %r369, %r368;
	add.s32 	%r623, %r623, 4;
$L__BB4_45:
	setp.eq.s32 	%p61, %r34, 0;
	@%p61 bra 	$L__BB4_49;
	setp.eq.s32 	%p62, %r34, 1;
	add.s32 	%r371, %r623, %r38;
	mul.wide.s32 	%rd96, %r371, 4;
	add.s64 	%rd6, %rd4, %rd96;
	ld.local.u32 	%r372, [%rd6];
	mad.lo.s32 	%r373, %r623, %r201, %r615;
	mul.wide.s32 	%rd97, %r373, 4;
	add.s64 	%rd7, %rd2, %rd97;
	ld.global.nc.u32 	%r374, [%rd7];
	mad.lo.s32 	%r627, %r374, %r372, %r627;
	@%p62 bra 	$L__BB4_49;
	setp.eq.s32 	%p63, %r34, 2;
	ld.local.u32 	%r375, [%rd6+4];
	add.s64 	%rd9, %rd7, %rd8;
	ld.global.nc.u32 	%r376, [%rd9];
	mad.lo.s32 	%r627, %r376, %r375, %r627;
	@%p63 bra 	$L__BB4_49;
	ld.local.u32 	%r377, [%rd6+8];
	add.s64 	%rd98, %rd9, %rd8;
	ld.global.nc.u32 	%r378, [%rd98];
	mad.lo.s32 	%r627, %r378, %r377, %r627;
$L__BB4_49:
	and.b32  	%r379, %r627, 1;
	add.s32 	%r380, %r615, %r38;
	mul.wide.s32 	%rd99, %r380, 4;
	add.s64 	%rd100, %rd4, %rd99;
	st.local.u32 	[%rd100], %r379;
	add.s32 	%r615, %r615, 1;
	setp.ne.s32 	%p64, %r615, %r201;
	@%p64 bra 	$L__BB4_36;
	add.s32 	%r614, %r614, 1;
	setp.ne.s32 	%p65, %r614, %r202;
	@%p65 bra 	$L__BB4_35;
	add.s32 	%r613, %r613, 1;
	setp.eq.s32 	%p66, %r613, %r202;
	@%p66 bra 	$L__BB4_52;
	bra.uni 	$L__BB4_34;
$L__BB4_52:
	setp.lt.s32 	%p67, %r202, 1;
	@%p67 bra 	$L__BB4_73;
	setp.lt.s32 	%p68, %r201, 1;
	setp.ge.s32 	%p69, %r202, %r201;
	or.pred  	%p70, %p68, %p69;
	@%p70 bra 	$L__BB4_73;
	add.s32 	%r75, %r202, -1;
	and.b32  	%r76, %r202, 15;
	add.s32 	%r77, %r76, -1;
	and.b32  	%r78, %r202, 7;
	add.s32 	%r79, %r78, -1;
	and.b32  	%r80, %r202, 2147483632;
	and.b32  	%r81, %r202, 3;
	mov.b32 	%r633, 0;
	mul.wide.u32 	%rd13, %r201, 4;
$L__BB4_55:
	mul.lo.s32 	%r83, %r2, %r633;
	mul.lo.s32 	%r84, %r633, %r201;
	mov.b32 	%r634, 0;
$L__BB4_56:
	add.s32 	%r86, %r634, %r83;
	mov.u32 	%r635, %r202;
$L__BB4_57:
	setp.lt.u32 	%p71, %r75, 15;
	mov.b32 	%r642, 0;
	mov.u32 	%r647, %r642;
	@%p71 bra 	$L__BB4_60;
	mov.b32 	%r636, 0;
	mov.u32 	%r647, %r636;
$L__BB4_59:
	.pragma "nounroll";
	mul.lo.s32 	%r386, %r636, %r201;
	add.s32 	%r387, %r86, %r386;
	mul.wide.s32 	%rd101, %r387, 4;
	add.s64 	%rd102, %rd4, %rd101;
	ld.local.u32 	%r388, [%rd102];
	add.s32 	%r389, %r386, %r635;
	mul.wide.u32 	%rd103, %r389, 4;
	add.s64 	%rd104, %rd2, %rd103;
	ld.global.nc.u32 	%r390, [%rd104];
	mad.lo.s32 	%r391, %r390, %r388, %r647;
	add.s64 	%rd106, %rd102, %rd13;
	ld.local.u32 	%r392, [%rd106];
	add.s32 	%r393, %r389, %r201;
	mul.wide.u32 	%rd107, %r393, 4;
	add.s64 	%rd108, %rd2, %rd107;
	ld.global.nc.u32 	%r394, [%rd108];
	mad.lo.s32 	%r395, %r394, %r392, %r391;
	add.s64 	%rd109, %rd106, %rd13;
	ld.local.u32 	%r396, [%rd109];
	add.s32 	%r397, %r393, %r201;
	mul.wide.u32 	%rd110, %r397, 4;
	add.s64 	%rd111, %rd2, %rd110;
	ld.global.nc.u32 	%r398, [%rd111];
	mad.lo.s32 	%r399, %r398, %r396, %r395;
	add.s64 	%rd112, %rd109, %rd13;
	ld.local.u32 	%r400, [%rd112];
	add.s32 	%r401, %r397, %r201;
	mul.wide.u32 	%rd113, %r401, 4;
	add.s64 	%rd114, %rd2, %rd113;
	ld.global.nc.u32 	%r402, [%rd114];
	mad.lo.s32 	%r403, %r402, %r400, %r399;
	add.s64 	%rd115, %rd112, %rd13;
	ld.local.u32 	%r404, [%rd115];
	add.s32 	%r405, %r401, %r201;
	mul.wide.u32 	%rd116, %r405, 4;
	add.s64 	%rd117, %rd2, %rd116;
	ld.global.nc.u32 	%r406, [%rd117];
	mad.lo.s32 	%r407, %r406, %r404, %r403;
	add.s64 	%rd118, %rd115, %rd13;
	ld.local.u32 	%r408, [%rd118];
	add.s32 	%r409, %r405, %r201;
	mul.wide.u32 	%rd119, %r409, 4;
	add.s64 	%rd120, %rd2, %rd119;
	ld.global.nc.u32 	%r410, [%rd120];
	mad.lo.s32 	%r411, %r410, %r408, %r407;
	add.s64 	%rd121, %rd118, %rd13;
	ld.local.u32 	%r412, [%rd121];
	add.s32 	%r413, %r409, %r201;
	mul.wide.u32 	%rd122, %r413, 4;
	add.s64 	%rd123, %rd2, %rd122;
	ld.global.nc.u32 	%r414, [%rd123];
	mad.lo.s32 	%r415, %r414, %r412, %r411;
	add.s64 	%rd124, %rd121, %rd13;
	ld.local.u32 	%r416, [%rd124];
	add.s32 	%r417, %r413, %r201;
	mul.wide.u32 	%rd125, %r417, 4;
	add.s64 	%rd126, %rd2, %rd125;
	ld.global.nc.u32 	%r418, [%rd126];
	mad.lo.s32 	%r419, %r418, %r416, %r415;
	add.s64 	%rd127, %rd124, %rd13;
	ld.local.u32 	%r420, [%rd127];
	add.s32 	%r421, %r417, %r201;
	mul.wide.u32 	%rd128, %r421, 4;
	add.s64 	%rd129, %rd2, %rd128;
	ld.global.nc.u32 	%r422, [%rd129];
	mad.lo.s32 	%r423, %r422, %r420, %r419;
	add.s64 	%rd130, %rd127, %rd13;
	ld.local.u32 	%r424, [%rd130];
	add.s32 	%r425, %r421, %r201;
	mul.wide.u32 	%rd131, %r425, 4;
	add.s64 	%rd132, %rd2, %rd131;
	ld.global.nc.u32 	%r426, [%rd132];
	mad.lo.s32 	%r427, %r426, %r424, %r423;
	add.s64 	%rd133, %rd130, %rd13;
	ld.local.u32 	%r428, [%rd133];
	add.s32 	%r429, %r425, %r201;
	mul.wide.u32 	%rd134, %r429, 4;
	add.s64 	%rd135, %rd2, %rd134;
	ld.global.nc.u32 	%r430, [%rd135];
	mad.lo.s32 	%r431, %r430, %r428, %r427;
	add.s64 	%rd136, %rd133, %rd13;
	ld.local.u32 	%r432, [%rd136];
	add.s32 	%r433, %r429, %r201;
	mul.wide.u32 	%rd137, %r433, 4;
	add.s64 	%rd138, %rd2, %rd137;
	ld.global.nc.u32 	%r434, [%rd138];
	mad.lo.s32 	%r435, %r434, %r432, %r431;
	add.s64 	%rd139, %rd136, %rd13;
	ld.local.u32 	%r436, [%rd139];
	add.s32 	%r437, %r433, %r201;
	mul.wide.u32 	%rd140, %r437, 4;
	add.s64 	%rd141, %rd2, %rd140;
	ld.global.nc.u32 	%r438, [%rd141];
	mad.lo.s32 	%r439, %r438, %r436, %r435;
	add.s64 	%rd142, %rd139, %rd13;
	ld.local.u32 	%r440, [%rd142];
	add.s32 	%r441, %r437, %r201;
	mul.wide.u32 	%rd143, %r441, 4;
	add.s64 	%rd144, %rd2, %rd143;
	ld.global.nc.u32 	%r442, [%rd144];
	mad.lo.s32 	%r443, %r442, %r440, %r439;
	add.s64 	%rd145, %rd142, %rd13;
	ld.local.u32 	%r444, [%rd145];
	add.s32 	%r445, %r441, %r201;
	mul.wide.u32 	%rd146, %r445, 4;
	add.s64 	%rd147, %rd2, %rd146;
	ld.global.nc.u32 	%r446, [%rd147];
	mad.lo.s32 	%r447, %r446, %r444, %r443;
	add.s64 	%rd148, %rd145, %rd13;
	ld.local.u32 	%r448, [%rd148];
	add.s32 	%r449, %r445, %r201;
	mul.wide.u32 	%rd149, %r449, 4;
	add.s64 	%rd150, %rd2, %rd149;
	ld.global.nc.u32 	%r450, [%rd150];
	mad.lo.s32 	%r647, %r450, %r448, %r447;
	add.s32 	%r636, %r636, 16;
	setp.ne.s32 	%p72, %r636, %r80;
	mov.u32 	%r642, %r80;
	@%p72 bra 	$L__BB4_59;
$L__BB4_60:
	setp.eq.s32 	%p73, %r76, 0;
	@%p73 bra 	$L__BB4_70;
	setp.lt.u32 	%p74, %r77, 7;
	@%p74 bra 	$L__BB4_63;
	mul.lo.s32 	%r452, %r642, %r201;
	add.s32 	%r453, %r86, %r452;
	mul.wide.s32 	%rd151, %r453, 4;
	add.s64 	%rd152, %rd4, %rd151;
	ld.local.u32 	%r454, [%rd152];
	add.s32 	%r455, %r452, %r635;
	mul.wide.u32 	%rd153, %r455, 4;
	add.s64 	%rd154, %rd2, %rd153;
	ld.global.nc.u32 	%r456, [%rd154];
	mad.lo.s32 	%r457, %r456, %r454, %r647;
	add.s64 	%rd156, %rd152, %rd13;
	ld.local.u32 	%r458, [%rd156];
	add.s32 	%r459, %r455, %r201;
	mul.wide.u32 	%rd157, %r459, 4;
	add.s64 	%rd158, %rd2, %rd157;
	ld.global.nc.u32 	%r460, [%rd158];
	mad.lo.s32 	%r461, %r460, %r458, %r457;
	add.s64 	%rd159, %rd156, %rd13;
	ld.local.u32 	%r462, [%rd159];
	add.s32 	%r463, %r459, %r201;
	mul.wide.u32 	%rd160, %r463, 4;
	add.s64 	%rd161, %rd2, %rd160;
	ld.global.nc.u32 	%r464, [%rd161];
	mad.lo.s32 	%r465, %r464, %r462, %r461;
	add.s64 	%rd162, %rd159, %rd13;
	ld.local.u32 	%r466, [%rd162];
	add.s32 	%r467, %r463, %r201;
	mul.wide.u32 	%rd163, %r467, 4;
	add.s64 	%rd164, %rd2, %rd163;
	ld.global.nc.u32 	%r468, [%rd164];
	mad.lo.s32 	%r469, %r468, %r466, %r465;
	add.s64 	%rd165, %rd162, %rd13;
	ld.local.u32 	%r470, [%rd165];
	add.s32 	%r471, %r467, %r201;
	mul.wide.u32 	%rd166, %r471, 4;
	add.s64 	%rd167, %rd2, %rd166;
	ld.global.nc.u32 	%r472, [%rd167];
	mad.lo.s32 	%r473, %r472, %r470, %r469;
	add.s64 	%rd168, %rd165, %rd13;
	ld.local.u32 	%r474, [%rd168];
	add.s32 	%r475, %r471, %r201;
	mul.wide.u32 	%rd169, %r475, 4;
	add.s64 	%rd170, %rd2, %rd169;
	ld.global.nc.u32 	%r476, [%rd170];
	mad.lo.s32 	%r477, %r476, %r474, %r473;
	add.s64 	%rd171, %rd168, %rd13;
	ld.local.u32 	%r478, [%rd171];
	add.s32 	%r479, %r475, %r201;
	mul.wide.u32 	%rd172, %r479, 4;
	add.s64 	%rd173, %rd2, %rd172;
	ld.global.nc.u32 	%r480, [%rd173];
	mad.lo.s32 	%r481, %r480, %r478, %r477;
	add.s64 	%rd174, %rd171, %rd13;
	ld.local.u32 	%r482, [%rd174];
	add.s32 	%r483, %r479, %r201;
	mul.wide.u32 	%rd175, %r483, 4;
	add.s64 	%rd176, %rd2, %rd175;
	ld.global.nc.u32 	%r484, [%rd176];
	mad.lo.s32 	%r647, %r484, %r482, %r481;
	add.s32 	%r642, %r642, 8;
$L__BB4_63:
	setp.eq.s32 	%p75, %r78, 0;
	@%p75 bra 	$L__BB4_70;
	setp.lt.u32 	%p76, %r79, 3;
	@%p76 bra 	$L__BB4_66;
	mul.lo.s32 	%r486, %r642, %r201;
	add.s32 	%r487, %r86, %r486;
	mul.wide.s32 	%rd177, %r487, 4;
	add.s64 	%rd178, %rd4, %rd177;
	ld.local.u32 	%r488, [%rd178];
	add.s32 	%r489, %r486, %r635;
	mul.wide.u32 	%rd179, %r489, 4;
	add.s64 	%rd180, %rd2, %rd179;
	ld.global.nc.u32 	%r490, [%rd180];
	mad.lo.s32 	%r491, %r490, %r488, %r647;
	add.s64 	%rd182, %rd178, %rd13;
	ld.local.u32 	%r492, [%rd182];
	add.s32 	%r493, %r489, %r201;
	mul.wide.u32 	%rd183, %r493, 4;
	add.s64 	%rd184, %rd2, %rd183;
	ld.global.nc.u32 	%r494, [%rd184];
	mad.lo.s32 	%r495, %r494, %r492, %r491;
	add.s64 	%rd185, %rd182, %rd13;
	ld.local.u32 	%r496, [%rd185];
	add.s32 	%r497, %r493, %r201;
	mul.wide.u32 	%rd186, %r497, 4;
	add.s64 	%rd187, %rd2, %rd186;
	ld.global.nc.u32 	%r498, [%rd187];
	mad.lo.s32 	%r499, %r498, %r496, %r495;
	add.s64 	%rd188, %rd185, %rd13;
	ld.local.u32 	%r500, [%rd188];
	add.s32 	%r501, %r497, %r201;
	mul.wide.u32 	%rd189, %r501, 4;
	add.s64 	%rd190, %rd2, %rd189;
	ld.global.nc.u32 	%r502, [%rd190];
	mad.lo.s32 	%r647, %r502, %r500, %r499;
	add.s32 	%r642, %r642, 4;
$L__BB4_66:
	setp.eq.s32 	%p77, %r81, 0;
	@%p77 bra 	$L__BB4_70;
	setp.eq.s32 	%p78, %r81, 1;
	mul.lo.s32 	%r503, %r642, %r201;
	add.s32 	%r504, %r86, %r503;
	mul.wide.s32 	%rd191, %r504, 4;
	add.s64 	%rd12, %rd4, %rd191;
	ld.local.u32 	%r505, [%rd12];
	add.s32 	%r105, %r503, %r635;
	mul.wide.u32 	%rd192, %r105, 4;
	add.s64 	%rd193, %rd2, %rd192;
	ld.global.nc.u32 	%r506, [%rd193];
	mad.lo.s32 	%r647, %r506, %r505, %r647;
	@%p78 bra 	$L__BB4_70;
	setp.eq.s32 	%p79, %r81, 2;
	add.s64 	%rd14, %rd12, %rd13;
	ld.local.u32 	%r507, [%rd14];
	add.s32 	%r107, %r105, %r201;
	mul.wide.u32 	%rd194, %r107, 4;
	add.s64 	%rd195, %rd2, %rd194;
	ld.global.nc.u32 	%r508, [%rd195];
	mad.lo.s32 	%r647, %r508, %r507, %r647;
	@%p79 bra 	$L__BB4_70;
	add.s64 	%rd196, %rd14, %rd13;
	ld.local.u32 	%r509, [%rd196];
	add.s32 	%r510, %r107, %r201;
	mul.wide.u32 	%rd197, %r510, 4;
	add.s64 	%rd198, %rd2, %rd197;
	ld.global.nc.u32 	%r511, [%rd198];
	mad.lo.s32 	%r647, %r511, %r509, %r647;
$L__BB4_70:
	and.b32  	%r512, %r647, 1;
	add.s32 	%r513, %r635, %r84;
	mad.lo.s32 	%r514, %r513, %r201, %r634;
	mul.wide.s32 	%rd199, %r514, 4;
	add.s64 	%rd200, %rd4, %rd199;
	st.local.u32 	[%rd200], %r512;
	add.s32 	%r635, %r635, 1;
	setp.ne.s32 	%p80, %r635, %r201;
	@%p80 bra 	$L__BB4_57;
	add.s32 	%r634, %r634, 1;
	setp.ne.s32 	%p81, %r634, %r201;
	@%p81 bra 	$L__BB4_56;
	add.s32 	%r633, %r633, 1;
	setp.ne.s32 	%p82, %r633, %r202;
	@%p82 bra 	$L__BB4_55;
$L__BB4_73:
	setp.ge.s32 	%p83, %r202, %r201;
	setp.lt.s32 	%p84, %r201, 1;
	or.pred  	%p85, %p84, %p83;
	@%p85 bra 	$L__BB4_107;
	setp.lt.s32 	%p86, %r202, 1;
	@%p86 bra 	$L__BB4_92;
	add.s32 	%r114, %r202, -1;
	and.b32  	%r115, %r202, 7;
	and.b32  	%r116, %r202, 3;
	and.b32  	%r117, %r202, 2147483640;
	and.b32  	%r118, %r202, 1;
	neg.s32 	%r119, %r117;
	shl.b32 	%r120, %r201, 3;
	shl.b32 	%r121, %r201, 1;
	mul.lo.s32 	%r122, %r201, 3;
	shl.b32 	%r123, %r201, 2;
	mul.lo.s32 	%r124, %r201, 5;
	mul.lo.s32 	%r125, %r201, 6;
	mul.lo.s32 	%r126, %r201, 7;
	shl.b32 	%r127, %r2, 3;
	mov.b32 	%r648, 0;
	mul.wide.s32 	%rd267, %r2, 4;
$L__BB4_76:
	mov.b32 	%r649, 0;
$L__BB4_77:
	mov.u32 	%r650, %r202;
$L__BB4_78:
	setp.lt.u32 	%p96, %r114, 7;
	mov.b32 	%r666, 0;
	mov.u32 	%r671, %r666;
	@%p96 bra 	$L__BB4_81;
	mad.lo.s32 	%r651, %r201, %r648, %r649;
	add.s32 	%r659, %r201, %r650;
	add.s32 	%r658, %r121, %r650;
	add.s32 	%r657, %r122, %r650;
	add.s32 	%r656, %r123, %r650;
	add.s32 	%r655, %r124, %r650;
	add.s32 	%r654, %r125, %r650;
	add.s32 	%r653, %r126, %r650;
	mov.b32 	%r671, 0;
	mov.u32 	%r652, %r650;
	mov.u32 	%r660, %r119;
$L__BB4_80:
	.pragma "nounroll";
	mul.wide.s32 	%rd223, %r651, 4;
	add.s64 	%rd224, %rd4, %rd223;
	ld.local.u32 	%r536, [%rd224];
	mul.wide.u32 	%rd225, %r652, 4;
	add.s64 	%rd226, %rd2, %rd225;
	ld.global.nc.u32 	%r537, [%rd226];
	mad.lo.s32 	%r538, %r537, %r536, %r671;
	add.s64 	%rd228, %rd224, %rd267;
	ld.local.u32 	%r539, [%rd228];
	mul.wide.u32 	%rd229, %r659, 4;
	add.s64 	%rd230, %rd2, %rd229;
	ld.global.nc.u32 	%r540, [%rd230];
	mad.lo.s32 	%r541, %r540, %r539, %r538;
	add.s64 	%rd231, %rd228, %rd267;
	ld.local.u32 	%r542, [%rd231];
	mul.wide.u32 	%rd232, %r658, 4;
	add.s64 	%rd233, %rd2, %rd232;
	ld.global.nc.u32 	%r543, [%rd233];
	mad.lo.s32 	%r544, %r543, %r542, %r541;
	add.s64 	%rd234, %rd231, %rd267;
	ld.local.u32 	%r545, [%rd234];
	mul.wide.u32 	%rd235, %r657, 4;
	add.s64 	%rd236, %rd2, %rd235;
	ld.global.nc.u32 	%r546, [%rd236];
	mad.lo.s32 	%r547, %r546, %r545, %r544;
	add.s64 	%rd237, %rd234, %rd267;
	ld.local.u32 	%r548, [%rd237];
	mul.wide.u32 	%rd238, %r656, 4;
	add.s64 	%rd239, %rd2, %rd238;
	ld.global.nc.u32 	%r549, [%rd239];
	mad.lo.s32 	%r550, %r549, %r548, %r547;
	add.s64 	%rd240, %rd237, %rd267;
	ld.local.u32 	%r551, [%rd240];
	mul.wide.u32 	%rd241, %r655, 4;
	add.s64 	%rd242, %rd2, %rd241;
	ld.global.nc.u32 	%r552, [%rd242];
	mad.lo.s32 	%r553, %r552, %r551, %r550;
	add.s64 	%rd243, %rd240, %rd267;
	ld.local.u32 	%r554, [%rd243];
	mul.wide.u32 	%rd244, %r654, 4;
	add.s64 	%rd245, %rd2, %rd244;
	ld.global.nc.u32 	%r555, [%rd245];
	mad.lo.s32 	%r556, %r555, %r554, %r553;
	add.s64 	%rd246, %rd243, %rd267;
	ld.local.u32 	%r557, [%rd246];
	mul.wide.u32 	%rd247, %r653, 4;
	add.s64 	%rd248, %rd2, %rd247;
	ld.global.nc.u32 	%r558, [%rd248];
	mad.lo.s32 	%r671, %r558, %r557, %r556;
	add.s32 	%r660, %r660, 8;
	add.s32 	%r659, %r659, %r120;
	add.s32 	%r658, %r658, %r120;
	add.s32 	%r657, %r657, %r120;
	add.s32 	%r656, %r656, %r120;
	add.s32 	%r655, %r655, %r120;
	add.s32 	%r654, %r654, %r120;
	add.s32 	%r653, %r653, %r120;
	add.s32 	%r652, %r652, %r120;
	add.s32 	%r651, %r651, %r127;
	setp.ne.s32 	%p97, %r660, 0;
	mov.u32 	%r666, %r117;
	@%p97 bra 	$L__BB4_80;
$L__BB4_81:
	setp.eq.s32 	%p98, %r115, 0;
	@%p98 bra 	$L__BB4_89;
	add.s32 	%r560, %r115, -1;
	setp.lt.u32 	%p99, %r560, 3;
	@%p99 bra 	$L__BB4_84;
	mul.lo.s32 	%r561, %r666, %r201;
	add.s32 	%r562, %r561, %r648;
	mad.lo.s32 	%r563, %r562, %r201, %r649;
	mul.wide.s32 	%rd249, %r563, 4;
	add.s64 	%rd250, %rd4, %rd249;
	ld.local.u32 	%r564, [%rd250];
	add.s32 	%r565, %r561, %r650;
	mul.wide.u32 	%rd251, %r565, 4;
	add.s64 	%rd252, %rd2, %rd251;
	ld.global.nc.u32 	%r566, [%rd252];
	mad.lo.s32 	%r567, %r566, %r564, %r671;
	add.s64 	%rd254, %rd250, %rd267;
	ld.local.u32 	%r568, [%rd254];
	add.s32 	%r569, %r565, %r201;
	mul.wide.u32 	%rd255, %r569, 4;
	add.s64 	%rd256, %rd2, %rd255;
	ld.global.nc.u32 	%r570, [%rd256];
	mad.lo.s32 	%r571, %r570, %r568, %r567;
	add.s64 	%rd257, %rd254, %rd267;
	ld.local.u32 	%r572, [%rd257];
	add.s32 	%r573, %r569, %r201;
	mul.wide.u32 	%rd258, %r573, 4;
	add.s64 	%rd259, %rd2, %rd258;
	ld.global.nc.u32 	%r574, [%rd259];
	mad.lo.s32 	%r575, %r574, %r572, %r571;
	add.s64 	%rd260, %rd257, %rd267;
	ld.local.u32 	%r576, [%rd260];
	add.s32 	%r577, %r573, %r201;
	mul.wide.u32 	%rd261, %r577, 4;
	add.s64 	%rd262, %rd2, %rd261;
	ld.global.nc.u32 	%r578, [%rd262];
	mad.lo.s32 	%r671, %r578, %r576, %r575;
	add.s32 	%r666, %r666, 4;
$L__BB4_84:
	setp.eq.s32 	%p100, %r116, 0;
	@%p100 bra 	$L__BB4_89;
	setp.eq.s32 	%p101, %r116, 1;
	@%p101 bra 	$L__BB4_87;
	mul.lo.s32 	%r580, %r666, %r201;
	add.s32 	%r581, %r580, %r648;
	mad.lo.s32 	%r582, %r581, %r201, %r649;
	mul.wide.s32 	%rd263, %r582, 4;
	add.s64 	%rd264, %rd4, %rd263;
	ld.local.u32 	%r583, [%rd264];
	add.s32 	%r584, %r580, %r650;
	mul.wide.u32 	%rd265, %r584, 4;
	add.s64 	%rd266, %rd2, %rd265;
	ld.global.nc.u32 	%r585, [%rd266];
	mad.lo.s32 	%r586, %r585, %r583, %r671;
	add.s64 	%rd268, %rd264, %rd267;
	ld.local.u32 	%r587, [%rd268];
	add.s32 	%r588, %r584, %r201;
	mul.wide.u32 	%rd269, %r588, 4;
	add.s64 	%rd270, %rd2, %rd269;
	ld.global.nc.u32 	%r589, [%rd270];
	mad.lo.s32 	%r671, %r589, %r587, %r586;
	add.s32 	%r666, %r666, 2;
$L__BB4_87:
	setp.eq.s32 	%p102, %r118, 0;
	@%p102 bra 	$L__BB4_89;
	mul.lo.s32 	%r590, %r666, %r201;
	add.s32 	%r591, %r590, %r648;
	mad.lo.s32 	%r592, %r591, %r201, %r649;
	mul.wide.s32 	%rd271, %r592, 4;
	add.s64 	%rd272, %rd4, %rd271;
	ld.local.u32 	%r593, [%rd272];
	add.s32 	%r594, %r590, %r650;
	mul.wide.u32 	%rd273, %r594, 4;
	add.s64 	%rd274, %rd2, %rd273;
	ld.global.nc.u32 	%r595, [%rd274];
	mad.lo.s32 	%r671, %r595, %r593, %r671;
$L__BB4_89:
	and.b32  	%r596, %r671, 1;
	mad.lo.s32 	%r597, %r650, %r201, %r648;
	mad.lo.s32 	%r598, %r597, %r201, %r649;
	mul.wide.s32 	%rd275, %r598, 4;
	add.s64 	%rd276, %rd4, %rd275;
	st.local.u32 	[%rd276], %r596;
	add.s32 	%r650, %r650, 1;
	setp.ne.s32 	%p103, %r650, %r201;
	@%p103 bra 	$L__BB4_78;
	add.s32 	%r649, %r649, 1;
	setp.ne.s32 	%p104, %r649, %r201;
	@%p104 bra 	$L__BB4_77;
	add.s32 	%r648, %r648, 1;
	setp.eq.s32 	%p105, %r648, %r201;
	@%p105 bra 	$L__BB4_107;
	bra.uni 	$L__BB4_76;
$L__BB4_92:
	sub.s32 	%r516, %r201, %r202;
	and.b32  	%r179, %r516, 7;
	add.s32 	%r180, %r179, -1;
	and.b32  	%r181, %r516, 3;
	sub.s32 	%r182, %r202, %r201;
	and.b32  	%r183, %r516, -8;
	and.b32  	%r184, %r516, 1;
	mov.b32 	%r672, 0;
	mul.wide.s32 	%rd219, %r2, 4;
$L__BB4_93:
	mov.b32 	%r673, 0;
$L__BB4_94:
	setp.gt.u32 	%p87, %r182, -8;
	mov.u32 	%r676, %r202;
	@%p87 bra 	$L__BB4_97;
	mov.b32 	%r675, 0;
	mov.u32 	%r676, %r202;
$L__BB4_96:
	.pragma "nounroll";
	mad.lo.s32 	%r519, %r676, %r201, %r672;
	mad.lo.s32 	%r520, %r519, %r201, %r673;
	mul.wide.s32 	%rd201, %r520, 4;
	add.s64 	%rd202, %rd4, %rd201;
	mov.b32 	%r521, 0;
	st.local.u32 	[%rd202], %r521;
	add.s64 	%rd204, %rd202, %rd219;
	st.local.u32 	[%rd204], %r521;
	add.s64 	%rd205, %rd204, %rd219;
	st.local.u32 	[%rd205], %r521;
	add.s64 	%rd206, %rd205, %rd219;
	st.local.u32 	[%rd206], %r521;
	add.s64 	%rd207, %rd206, %rd219;
	st.local.u32 	[%rd207], %r521;
	add.s64 	%rd208, %rd207, %rd219;
	st.local.u32 	[%rd208], %r521;
	add.s64 	%rd209, %rd208, %rd219;
	st.local.u32 	[%rd209], %r521;
	add.s64 	%rd210, %rd209, %rd219;
	st.local.u32 	[%rd210], %r521;
	add.s32 	%r676, %r676, 8;
	add.s32 	%r675, %r675, 8;
	setp.ne.s32 	%p88, %r675, %r183;
	@%p88 bra 	$L__BB4_96;
$L__BB4_97:
	setp.eq.s32 	%p89, %r179, 0;
	@%p89 bra 	$L__BB4_105;
	setp.lt.u32 	%p90, %r180, 3;
	@%p90 bra 	$L__BB4_100;
	mad.lo.s32 	%r522, %r676, %r201, %r672;
	mad.lo.s32 	%r523, %r522, %r201, %r673;
	mul.wide.s32 	%rd211, %r523, 4;
	add.s64 	%rd212, %rd4, %rd211;
	mov.b32 	%r524, 0;
	st.local.u32 	[%rd212], %r524;
	add.s64 	%rd214, %rd212, %rd219;
	st.local.u32 	[%rd214], %r524;
	add.s64 	%rd215, %rd214, %rd219;
	st.local.u32 	[%rd215], %r524;
	add.s64 	%rd216, %rd215, %rd219;
	st.local.u32 	[%rd216], %r524;
	add.s32 	%r676, %r676, 4;
$L__BB4_100:
	setp.eq.s32 	%p91, %r181, 0;
	@%p91 bra 	$L__BB4_105;
	setp.eq.s32 	%p92, %r181, 1;
	@%p92 bra 	$L__BB4_103;
	mad.lo.s32 	%r525, %r676, %r201, %r672;
	mad.lo.s32 	%r526, %r525, %r201, %r673;
	mul.wide.s32 	%rd217, %r526, 4;
	add.s64 	%rd218, %rd4, %rd217;
	mov.b32 	%r527, 0;
	st.local.u32 	[%rd218], %r527;
	add.s64 	%rd220, %rd218, %rd219;
	st.local.u32 	[%rd220], %r527;
	add.s32 	%r676, %r676, 2;
$L__BB4_103:
	setp.eq.s32 	%p93, %r184, 0;
	@%p93 bra 	$L__BB4_105;
	mad.lo.s32 	%r528, %r676, %r201, %r672;
	mad.lo.s32 	%r529, %r528, %r201, %r673;
	mul.wide.s32 	%rd221, %r529, 4;
	add.s64 	%rd222, %rd4, %rd221;
	mov.b32 	%r530, 0;
	st.local.u32 	[%rd222], %r530;
$L__BB4_105:
	add.s32 	%r673, %r673, 1;
	setp.ne.s32 	%p94, %r673, %r201;
	@%p94 bra 	$L__BB4_94;
	add.s32 	%r672, %r672, 1;
	setp.ne.s32 	%p95, %r672, %r201;
	@%p95 bra 	$L__BB4_93;
$L__BB4_107:
	setp.lt.s32 	%p106, %r3, 1;
	mov.b32 	%r599, 1;
	mov.u32 	%r680, %r599;
	@%p106 bra 	$L__BB4_111;
	mov.b32 	%r679, 0;
	bra.uni 	$L__BB4_110;
$L__BB4_109:
	add.s32 	%r679, %r679, 1;
	setp.eq.s32 	%p108, %r679, %r3;
	mov.u32 	%r680, %r599;
	@%p108 bra 	$L__BB4_111;
$L__BB4_110:
	mul.wide.u32 	%rd277, %r679, 4;
	add.s64 	%rd278, %rd4, %rd277;
	ld.local.u32 	%r602, [%rd278];
	add.s64 	%rd279, %rd3, %rd277;
	ld.local.u32 	%r603, [%rd279];
	setp.eq.s32 	%p107, %r602, %r603;
	mov.b32 	%r680, 0;
	@%p107 bra 	$L__BB4_109;
$L__BB4_111:
	ld.param.u64 	%rd283, [_Z24early_termination_kernelPKdPKiiiiPi_param_5];
	cvta.to.global.u64 	%rd280, %rd283;
	mov.u32 	%r605, %ctaid.x;
	mul.wide.u32 	%rd281, %r605, 4;
	add.s64 	%rd282, %rd280, %rd281;
	st.global.u32 	[%rd282], %r680;
$L__BB4_112:
	ret;

}
.func  (.param .b64 func_retval0) __internal_accurate_pow(
	.param .b64 __internal_accurate_pow_param_0,
	.param .b64 __internal_accurate_pow_param_1
)
{
	.reg .pred 	%p<8>;
	.reg .b32 	%r<49>;
	.reg .b32 	%f<3>;
	.reg .b64 	%fd<109>;

	ld.param.f64 	%fd10, [__internal_accurate_pow_param_0];
	ld.param.f64 	%fd11, [__internal_accurate_pow_param_1];
	{
	.reg .b32 %temp; 
	mov.b64 	{%temp, %r46}, %fd10;
	}
	{
	.reg .b32 %temp; 
	mov.b64 	{%r45, %temp}, %fd10;
	}
	shr.u32 	%r47, %r46, 20;
	setp.gt.u32 	%p1, %r46, 1048575;
	@%p1 bra 	$L__BB5_2;
	mul.f64 	%fd12, %fd10, 0d4350000000000000;
	{
	.reg .b32 %temp; 
	mov.b64 	{%temp, %r46}, %fd12;
	}
	{
	.reg .b32 %temp; 
	mov.b64 	{%r45, %temp}, %fd12;
	}
	shr.u32 	%r16, %r46, 20;
	add.s32 	%r47, %r16, -54;
$L__BB5_2:
	add.s32 	%r48, %r47, -1023;
	and.b32  	%r17, %r46, -2146435073;
	or.b32  	%r18, %r17, 1072693248;
	mov.b64 	%fd107, {%r45, %r18};
	setp.lt.u32 	%p2, %r18, 1073127583;
	@%p2 bra 	$L__BB5_4;
	{
	.reg .b32 %temp; 
	mov.b64 	{%r19, %temp}, %fd107;
	}
	{
	.reg .b32 %temp; 
	mov.b64 	{%temp, %r20}, %fd107;
	}
	add.s32 	%r21, %r20, -1048576;
	mov.b64 	%fd107, {%r19, %r21};
	add.s32 	%r48, %r47, -1022;
$L__BB5_4:
	add.f64 	%fd13, %fd107, 0dBFF0000000000000;
	add.f64 	%fd14, %fd107, 0d3FF0000000000000;
	rcp.approx.ftz.f64 	%fd15, %fd14;
	neg.f64 	%fd16, %fd14;
	fma.rn.f64 	%fd17, %fd16, %fd15, 0d3FF0000000000000;
	fma.rn.f64 	%fd18, %fd17, %fd17, %fd17;
	fma.rn.f64 	%fd19, %fd18, %fd15, %fd15;
	mul.f64 	%fd20, %fd13, %fd19;
	fma.rn.f64 	%fd21, %fd13, %fd19, %fd20;
	mul.f64 	%fd22, %fd21, %fd21;
	fma.rn.f64 	%fd23, %fd22, 0d3EB0F5FF7D2CAFE2, 0d3ED0F5D241AD3B5A;
	fma.rn.f64 	%fd24, %fd23, %fd22, 0d3EF3B20A75488A3F;
	fma.rn.f64 	%fd25, %fd24, %fd22, 0d3F1745CDE4FAECD5;
	fma.rn.f64 	%fd26, %fd25, %fd22, 0d3F3C71C7258A578B;
	fma.rn.f64 	%fd27, %fd26, %fd22, 0d3F6249249242B910;
	fma.rn.f64 	%fd28, %fd27, %fd22, 0d3F89999999999DFB;
	sub.f64 	%fd29, %fd13, %fd21;
	add.f64 	%fd30, %fd29, %fd29;
	neg.f64 	%fd31, %fd21;
	fma.rn.f64 	%fd32, %fd31, %fd13, %fd30;
	mul.f64 	%fd33, %fd19, %fd32;
	fma.rn.f64 	%fd34, %fd22, %fd28, 0d3FB5555555555555;
	mov.f64 	%fd35, 0d3FB5555555555555;
	sub.f64 	%fd36, %fd35, %fd34;
	fma.rn.f64 	%fd37, %fd22, %fd28, %fd36;
	add.f64 	%fd38, %fd37, 0dBC46A4CB00B9E7B0;
	add.f64 	%fd39, %fd34, %fd38;
	sub.f64 	%fd40, %fd34, %fd39;
	add.f64 	%fd41, %fd38, %fd40;
	mul.rn.f64 	%fd42, %fd21, %fd21;
	neg.f64 	%fd43, %fd42;
	fma.rn.f64 	%fd44, %fd21, %fd21, %fd43;
	{
	.reg .b32 %temp; 
	mov.b64 	{%r22, %temp}, %fd33;
	}
	{
	.reg .b32 %temp; 
	mov.b64 	{%temp, %r23}, %fd33;
	}
	add.s32 	%r24, %r23, 1048576;
	mov.b64 	%fd45, {%r22, %r24};
	fma.rn.f64 	%fd46, %fd21, %fd45, %fd44;
	mul.rn.f64 	%fd47, %fd42, %fd21;
	neg.f64 	%fd48, %fd47;
	fma.rn.f64 	%fd49, %fd42, %fd21, %fd48;
	fma.rn.f64 	%fd50, %fd42, %fd33, %fd49;
	fma.rn.f64 	%fd51, %fd46, %fd21, %fd50;
	mul.rn.f64 	%fd52, %fd39, %fd47;
	neg.f64 	%fd53, %fd52;
	fma.rn.f64 	%fd54, %fd39, %fd47, %fd53;
	fma.rn.f64 	%fd55, %fd39, %fd51, %fd54;
	fma.rn.f64 	%fd56, %fd41, %fd47, %fd55;
	add.f64 	%fd57, %fd52, %fd56;
	sub.f64 	%fd58, %fd52, %fd57;
	add.f64 	%fd59, %fd56, %fd58;
	add.f64 	%fd60, %fd21, %fd57;
	sub.f64 	%fd61, %fd21, %fd60;
	add.f64 	%fd62, %fd57, %fd61;
	add.f64 	%fd63, %fd59, %fd62;
	add.f64 	%fd64, %fd33, %fd63;
	add.f64 	%fd65, %fd60, %fd64;
	sub.f64 	%fd66, %fd60, %fd65;
	add.f64 	%fd67, %fd64, %fd66;
	xor.b32  	%r25, %r48, -2147483648;
	mov.b32 	%r26, 1127219200;
	mov.b64 	%fd68, {%r25, %r26};
	mov.b32 	%r27, -2147483648;
	mov.b64 	%fd69, {%r27, %r26};
	sub.f64 	%fd70, %fd68, %fd69;
	fma.rn.f64 	%fd71, %fd70, 0d3FE62E42FEFA39EF, %fd65;
	fma.rn.f64 	%fd72, %fd70, 0dBFE62E42FEFA39EF, %fd71;
	sub.f64 	%fd73, %fd72, %fd65;
	sub.f64 	%fd74, %fd67, %fd73;
	fma.rn.f64 	%fd75, %fd70, 0d3C7ABC9E3B39803F, %fd74;
	add.f64 	%fd76, %fd71, %fd75;
	sub.f64 	%fd77, %fd71, %fd76;
	add.f64 	%fd78, %fd75, %fd77;
	{
	.reg .b32 %temp; 
	mov.b64 	{%temp, %r28}, %fd11;
	}
	{
	.reg .b32 %temp; 
	mov.b64 	{%r29, %temp}, %fd11;
	}
	shl.b32 	%r30, %r28, 1;
	setp.gt.u32 	%p3, %r30, -33554433;
	and.b32  	%r31, %r28, -15728641;
	selp.b32 	%r32, %r31, %r28, %p3;
	mov.b64 	%fd79, {%r29, %r32};
	mul.rn.f64 	%fd80, %fd76, %fd79;
	neg.f64 	%fd81, %fd80;
	fma.rn.f64 	%fd82, %fd76, %fd79, %fd81;
	fma.rn.f64 	%fd83, %fd78, %fd79, %fd82;
	add.f64 	%fd4, %fd80, %fd83;
	sub.f64 	%fd84, %fd80, %fd4;
	add.f64 	%fd5, %fd83, %fd84;
	fma.rn.f64 	%fd85, %fd4, 0d3FF71547652B82FE, 0d4338000000000000;
	{
	.reg .b32 %temp; 
	mov.b64 	{%r13, %temp}, %fd85;
	}
	mov.f64 	%fd86, 0dC338000000000000;
	add.rn.f64 	%fd87, %fd85, %fd86;
	fma.rn.f64 	%fd88, %fd87, 0dBFE62E42FEFA39EF, %fd4;
	fma.rn.f64 	%fd89, %fd87, 0dBC7ABC9E3B39803F, %fd88;
	fma.rn.f64 	%fd90, %fd89, 0d3E5ADE1569CE2BDF, 0d3E928AF3FCA213EA;
	fma.rn.f64 	%fd91, %fd90, %fd89, 0d3EC71DEE62401315;
	fma.rn.f64 	%fd92, %fd91, %fd89, 0d3EFA01997C89EB71;
	fma.rn.f64 	%fd93, %fd92, %fd89, 0d3F2A01A014761F65;
	fma.rn.f64 	%fd94, %fd93, %fd89, 0d3F56C16C1852B7AF;
	fma.rn.f64 	%fd95, %fd94, %fd89, 0d3F81111111122322;
	fma.rn.f64 	%fd96, %fd95, %fd89, 0d3FA55555555502A1;
	fma.rn.f64 	%fd97, %fd96, %fd89, 0d3FC5555555555511;
	fma.rn.f64 	%fd98, %fd97, %fd89, 0d3FE000000000000B;
	fma.rn.f64 	%fd99, %fd98, %fd89, 0d3FF0000000000000;
	fma.rn.f64 	%fd100, %fd99, %fd89, 0d3FF0000000000000;
	{
	.reg .b32 %temp; 
	mov.b64 	{%r14, %temp}, %fd100;
	}
	{
	.reg .b32 %temp; 
	mov.b64 	{%temp, %r15}, %fd100;
	}
	shl.b32 	%r33, %r13, 20;
	add.s32 	%r34, %r33, %r15;
	mov.b64 	%fd108, {%r14, %r34};
	{
	.reg .b32 %temp; 
	mov.b64 	{%temp, %r35}, %fd4;
	}
	mov.b32 	%f2, %r35;
	abs.f32 	%f1, %f2;
	setp.lt.f32 	%p4, %f1, 0f4086232B;
	@%p4 bra 	$L__BB5_7;
	setp.lt.f64 	%p5, %fd4, 0d0000000000000000;
	add.f64 	%fd101, %fd4, 0d7FF0000000000000;
	selp.f64 	%fd108, 0d0000000000000000, %fd101, %p5;
	setp.geu.f32 	%p6, %f1, 0f40874800;
	@%p6 bra 	$L__BB5_7;
	shr.u32 	%r36, %r13, 31;
	add.s32 	%r37, %r13, %r36;
	shr.s32 	%r38, %r37, 1;
	shl.b32 	%r39, %r38, 20;
	add.s32 	%r40, %r15, %r39;
	mov.b64 	%fd102, {%r14, %r40};
	sub.s32 	%r41, %r13, %r38;
	shl.b32 	%r42, %r41, 20;
	add.s32 	%r43, %r42, 1072693248;
	mov.b32 	%r44, 0;
	mov.b64 	%fd103, {%r44, %r43};
	mul.f64 	%fd108, %fd103, %fd102;
$L__BB5_7:
	abs.f64 	%fd104, %fd108;
	setp.eq.f64 	%p7, %fd104, 0d7FF0000000000000;
	fma.rn.f64 	%fd105, %fd108, %fd5, %fd108;
	selp.f64 	%fd106, %fd108, %fd105, %p7;
	st.param.f64 	[func_retval0], %fd106;
	ret;

}


// ===== COMPILED SASS (sm_100) =====

	.target	sm_100

	.elftype	@"ET_EXEC"


//--------------------- .note.nv.tkinfo           --------------------------
	.section	.note.nv.tkinfo,"",@"SHT_NOTE"
	.sectionflags	@"SHF_NOTE_NV_TKINFO"
	.tkinfo
        /*0018*/ 	.word	0x00000002
        /*0030*/ 	.string	""
        /*0030*/ 	.string	"ptxas"
        /*0030*/ 	.string	"Cuda compilation tools, release 13.0, V13.0.88"
        /*0030*/ 	.string	"Build cuda_13.0.r13.0/compiler.36424714_0"
        /*0030*/ 	.string	"-arch sm_100 -m 64 "



//--------------------- .note.nv.cuinfo           --------------------------
	.section	.note.nv.cuinfo,"",@"SHT_NOTE"
	.sectionflags	@"SHF_NOTE_NV_CUINFO"
        /*0018*/ 	.short	0x0002
        /*001a*/ 	.short	0x0064
        /*001c*/ 	.short	0x0082
	.zero		2


//--------------------- .nv.info                  --------------------------
	.section	.nv.info,"",@"SHT_CUDA_INFO"
	.align	4


	//----- nvinfo : EIATTR_REGCOUNT
	.align		4
        /*0000*/ 	.byte	0x04, 0x2f
        /*0002*/ 	.short	(.L_1 - .L_0)
	.align		4
.L_0:
        /*0004*/ 	.word	index@(_Z19update_input_kernelPdPKdS1_di)
        /*0008*/ 	.word	0x0000001e


	//----- nvinfo : EIATTR_FRAME_SIZE
	.align		4
.L_1:
        /*000c*/ 	.byte	0x04, 0x11
        /*000e*/ 	.short	(.L_3 - .L_2)
	.align		4
.L_2:
        /*0010*/ 	.word	index@(_Z19update_input_kernelPdPKdS1_di)
        /*0014*/ 	.word	0x00000000


	//----- nvinfo : EIATTR_REGCOUNT
	.align		4
.L_3:
        /*0018*/ 	.byte	0x04, 0x2f
        /*001a*/ 	.short	(.L_5 - .L_4)
	.align		4
.L_4:
        /*001c*/ 	.word	index@(_Z22sogrand_columns_kernelPKdPdS1_PKhiiimdiPii)
        /*0020*/ 	.word	0x00000060


	//----- nvinfo : EIATTR_FRAME_SIZE
	.align		4
.L_5:
        /*0024*/ 	.byte	0x04, 0x11
        /*0026*/ 	.short	(.L_7 - .L_6)
	.align		4
.L_6:
        /*0028*/ 	.word	index@($_Z22sogrand_columns_kernelPKdPdS1_PKhiiimdiPii$__internal_accurate_pow)
        /*002c*/ 	.word	0x00000538


	//----- nvinfo : EIATTR_FRAME_SIZE
	.align		4
.L_7:
        /*0030*/ 	.byte	0x04, 0x11
        /*0032*/ 	.short	(.L_9 - .L_8)
	.align		4
.L_8:
        /*0034*/ 	.word	index@($__internal_8_$__cuda_sm20_dsqrt_rn_f64_mediumpath_v1)
        /*0038*/ 	.word	0x00000538


	//----- nvinfo : EIATTR_FRAME_SIZE
	.align		4
.L_9:
        /*003c*/ 	.byte	0x04, 0x11
        /*003e*/ 	.short	(.L_11 - .L_10)
	.align		4
.L_10:
        /*0040*/ 	.word	index@($__internal_7_$__cuda_sm20_div_rn_f64_full)
        /*0044*/ 	.word	0x00000538


	//----- nvinfo : EIATTR_FRAME_SIZE
	.align		4
.L_11:
        /*0048*/ 	.byte	0x04, 0x11
        /*004a*/ 	.short	(.L_13 - .L_12)
	.align		4
.L_12:
        /*004c*/ 	.word	index@($__internal_6_$__cuda_sm20_dblrcp_rn_slowpath_v3)
        /*0050*/ 	.word	0x00000538


	//----- nvinfo : EIATTR_FRAME_SIZE
	.align		4
.L_13:
        /*0054*/ 	.byte	0x04, 0x11
        /*0056*/ 	.short	(.L_15 - .L_14)
	.align		4
.L_14:
        /*0058*/ 	.word	index@(_Z22sogrand_columns_kernelPKdPdS1_PKhiiimdiPii)
        /*005c*/ 	.word	0x00000538


	//----- nvinfo : EIATTR_REGCOUNT
	.align		4
.L_15:
        /*0060*/ 	.byte	0x04, 0x2f
        /*0062*/ 	.short	(.L_17 - .L_16)
	.align		4
.L_16:
        /*0064*/ 	.word	index@(_Z19sogrand_rows_kernelPKdPdS1_PKhiiimdiPii)
        /*0068*/ 	.word	0x00000060


	//----- nvinfo : EIATTR_FRAME_SIZE
	.align		4
.L_17:
        /*006c*/ 	.byte	0x04, 0x11
        /*006e*/ 	.short	(.L_19 - .L_18)
	.align		4
.L_18:
        /*0070*/ 	.word	index@($_Z19sogrand_rows_kernelPKdPdS1_PKhiiimdiPii$__internal_accurate_pow)
        /*0074*/ 	.word	0x00000538


	//----- nvinfo : EIATTR_FRAME_SIZE
	.align		4
.L_19:
        /*0078*/ 	.byte	0x04, 0x11
        /*007a*/ 	.short	(.L_21 - .L_20)
	.align		4
.L_20:
        /*007c*/ 	.word	index@($__internal_5_$__cuda_sm20_dsqrt_rn_f64_mediumpath_v1)
        /*0080*/ 	.word	0x00000538


	//----- nvinfo : EIATTR_FRAME_SIZE
	.align		4
.L_21:
        /*0084*/ 	.byte	0x04, 0x11
        /*0086*/ 	.short	(.L_23 - .L_22)
	.align		4
.L_22:
        /*0088*/ 	.word	index@($__internal_4_$__cuda_sm20_div_rn_f64_full)
        /*008c*/ 	.word	0x00000538


	//----- nvinfo : EIATTR_FRAME_SIZE
	.align		4
.L_23:
        /*0090*/ 	.byte	0x04, 0x11
        /*0092*/ 	.short	(.L_25 - .L_24)
	.align		4
.L_24:
        /*0094*/ 	.word	index@($__internal_3_$__cuda_sm20_dblrcp_rn_slowpath_v3)
        /*0098*/ 	.word	0x00000538


	//----- nvinfo : EIATTR_FRAME_SIZE
	.align		4
.L_25:
        /*009c*/ 	.byte	0x04, 0x11
        /*009e*/ 	.short	(.L_27 - .L_26)
	.align		4
.L_26:
        /*00a0*/ 	.word	index@(_Z19sogrand_rows_kernelPKdPdS1_PKhiiimdiPii)
        /*00a4*/ 	.word	0x00000538


	//----- nvinfo : EIATTR_REGCOUNT
	.align		4
.L_27:
        /*00a8*/ 	.byte	0x04, 0x2f
        /*00aa*/ 	.short	(.L_29 - .L_28)
	.align		4
.L_28:
        /*00ac*/ 	.word	index@(_Z21sogrand_slices_kernelPKdPdS1_PKhiiimdiPii)
        /*00b0*/ 	.word	0x0000005f


	//----- nvinfo : EIATTR_FRAME_SIZE
	.align		4
.L_29:
        /*00b4*/ 	.byte	0x04, 0x11
        /*00b6*/ 	.short	(.L_31 - .L_30)
	.align		4
.L_30:
        /*00b8*/ 	.word	index@($_Z21sogrand_slices_kernelPKdPdS1_PKhiiimdiPii$__internal_accurate_pow)
        /*00bc*/ 	.word	0x00000538


	//----- nvinfo : EIATTR_FRAME_SIZE
	.align		4
.L_31:
        /*00c0*/ 	.byte	0x04, 0x11
        /*00c2*/ 	.short	(.L_33 - .L_32)
	.align		4
.L_32:
        /*00c4*/ 	.word	index@($__internal_2_$__cuda_sm20_dsqrt_rn_f64_mediumpath_v1)
        /*00c8*/ 	.word	0x00000538


	//----- nvinfo : EIATTR_FRAME_SIZE
	.align		4
.L_33:
        /*00cc*/ 	.byte	0x04, 0x11
        /*00ce*/ 	.short	(.L_35 - .L_34)
	.align		4
.L_34:
        /*00d0*/ 	.word	index@($__internal_1_$__cuda_sm20_div_rn_f64_full)
        /*00d4*/ 	.word	0x00000538


	//----- nvinfo : EIATTR_FRAME_SIZE
	.align		4
.L_35:
        /*00d8*/ 	.byte	0x04, 0x11
        /*00da*/ 	.short	(.L_37 - .L_36)
	.align		4
.L_36:
        /*00dc*/ 	.word	index@($__internal_0_$__cuda_sm20_dblrcp_rn_slowpath_v3)
        /*00e0*/ 	.word	0x00000538


	//----- nvinfo : EIATTR_FRAME_SIZE
	.align		4
.L_37:
        /*00e4*/ 	.byte	0x04, 0x11
        /*00e6*/ 	.short	(.L_39 - .L_38)
	.align		4
.L_38:
        /*00e8*/ 	.word	index@(_Z21sogrand_slices_kernelPKdPdS1_PKhiiimdiPii)
        /*00ec*/ 	.word	0x00000538


	//----- nvinfo : EIATTR_REGCOUNT
	.align		4
.L_39:
        /*00f0*/ 	.byte	0x04, 0x2f
        /*00f2*/ 	.short	(.L_41 - .L_40)
	.align		4
.L_40:
        /*00f4*/ 	.word	index@(_Z24early_termination_kernelPKdPKiiiiPi)
        /*00f8*/ 	.word	0x00000020


	//----- nvinfo : EIATTR_FRAME_SIZE
	.align		4
.L_41:
        /*00fc*/ 	.byte	0x04, 0x11
        /*00fe*/ 	.short	(.L_43 - .L_42)
	.align		4
.L_42:
        /*0100*/ 	.word	index@(_Z24early_termination_kernelPKdPKiiiiPi)
        /*0104*/ 	.word	0x00006978


	//----- nvinfo : EIATTR_MIN_STACK_SIZE
	.align		4
.L_43:
        /*0108*/ 	.byte	0x04, 0x12
        /*010a*/ 	.short	(.L_45 - .L_44)
	.align		4
.L_44:
        /*010c*/ 	.word	index@(_Z24early_termination_kernelPKdPKiiiiPi)
        /*0110*/ 	.word	0x00006978


	//----- nvinfo : EIATTR_MIN_STACK_SIZE
	.align		4
.L_45:
        /*0114*/ 	.byte	0x04, 0x12
        /*0116*/ 	.short	(.L_47 - .L_46)
	.align		4
.L_46:
        /*0118*/ 	.word	index@(_Z21sogrand_slices_kernelPKdPdS1_PKhiiimdiPii)
        /*011c*/ 	.word	0x00000538


	//----- nvinfo : EIATTR_MIN_STACK_SIZE
	.align		4
.L_47:
        /*0120*/ 	.byte	0x04, 0x12
        /*0122*/ 	.short	(.L_49 - .L_48)
	.align		4
.L_48:
        /*0124*/ 	.word	index@(_Z19sogrand_rows_kernelPKdPdS1_PKhiiimdiPii)
        /*0128*/ 	.word	0x00000538


	//----- nvinfo : EIATTR_MIN_STACK_SIZE
	.align		4
.L_49:
        /*012c*/ 	.byte	0x04, 0x12
        /*012e*/ 	.short	(.L_51 - .L_50)
	.align		4
.L_50:
        /*0130*/ 	.word	index@(_Z22sogrand_columns_kernelPKdPdS1_PKhiiimdiPii)
        /*0134*/ 	.word	0x00000538


	//----- nvinfo : EIATTR_MIN_STACK_SIZE
	.align		4
.L_51:
        /*0138*/ 	.byte	0x04, 0x12
        /*013a*/ 	.short	(.L_53 - .L_52)
	.align		4
.L_52:
        /*013c*/ 	.word	index@(_Z19update_input_kernelPdPKdS1_di)
        /*0140*/ 	.word	0x00000000
.L_53:


//--------------------- .nv.compat                --------------------------
	.section	.nv.compat,"",@"SHT_CUDA_COMPAT_INFO"
	.align	4
        /*0000*/ 	.byte	0x02, 0x09, 0x00, 0x00, 0x02, 0x02, 0x01, 0x00, 0x02, 0x05, 0x05, 0x00, 0x03, 0x07, 0x01, 0x01
        /*0010*/ 	.byte	0x02, 0x03, 0x00, 0x00, 0x02, 0x06, 0x01, 0x00, 0x04, 0x0b, 0x08, 0x00, 0x01, 0x00, 0x00, 0x00
        /*0020*/ 	.byte	0x00, 0x00, 0x00, 0x00


//--------------------- .nv.info._Z24early_termination_kernelPKdPKiiiiPi --------------------------
	.section	.nv.info._Z24early_termination_kernelPKdPKiiiiPi,"",@"SHT_CUDA_INFO"
	.sectionflags	@""
	.align	4


	//----- nvinfo : EIATTR_CUDA_API_VERSION
	.align		4
        /*0000*/ 	.byte	0x04, 0x37
        /*0002*/ 	.short	(.L_55 - .L_54)
.L_54:
        /*0004*/ 	.word	0x00000082


	//----- nvinfo : EIATTR_KPARAM_INFO
	.align		4
.L_55:
        /*0008*/ 	.byte	0x04, 0x17
        /*000a*/ 	.short	(.L_57 - .L_56)
.L_56:
        /*000c*/ 	.word	0x00000000
        /*0010*/ 	.short	0x0005
        /*0012*/ 	.short	0x0020
        /*0014*/ 	.byte	0x00, 0xf5, 0x21, 0x00


	//----- nvinfo : EIATTR_KPARAM_INFO
	.align		4
.L_57:
        /*0018*/ 	.byte	0x04, 0x17
        /*001a*/ 	.short	(.L_59 - .L_58)
.L_58:
        /*001c*/ 	.word	0x00000000
        /*0020*/ 	.short	0x0004
        /*0022*/ 	.short	0x0018
        /*0024*/ 	.byte	0x00, 0xf0, 0x11, 0x00


	//----- nvinfo : EIATTR_KPARAM_INFO
	.align		4
.L_59:
        /*0028*/ 	.byte	0x04, 0x17
        /*002a*/ 	.short	(.L_61 - .L_60)
.L_60:
        /*002c*/ 	.word	0x00000000
        /*0030*/ 	.short	0x0003
        /*0032*/ 	.short	0x0014
        /*0034*/ 	.byte	0x00, 0xf0, 0x11, 0x00


	//----- nvinfo : EIATTR_KPARAM_INFO
	.align		4
.L_61:
        /*0038*/ 	.byte	0x04, 0x17
        /*003a*/ 	.short	(.L_63 - .L_62)
.L_62:
        /*003c*/ 	.word	0x00000000
        /*0040*/ 	.short	0x0002
        /*0042*/ 	.short	0x0010
        /*0044*/ 	.byte	0x00, 0xf0, 0x11, 0x00


	//----- nvinfo : EIATTR_KPARAM_INFO
	.align		4
.L_63:
        /*0048*/ 	.byte	0x04, 0x17
        /*004a*/ 	.short	(.L_65 - .L_64)
.L_64:
        /*004c*/ 	.word	0x00000000
        /*0050*/ 	.short	0x0001
        /*0052*/ 	.short	0x0008
        /*0054*/ 	.byte	0x00, 0xf5, 0x21, 0x00


	//----- nvinfo : EIATTR_KPARAM_INFO
	.align		4
.L_65:
        /*0058*/ 	.byte	0x04, 0x17
        /*005a*/ 	.short	(.L_67 - .L_66)
.L_66:
        /*005c*/ 	.word	0x00000000
        /*0060*/ 	.short	0x0000
        /*0062*/ 	.short	0x0000
        /*0064*/ 	.byte	0x00, 0xf5, 0x21, 0x00


	//----- nvinfo : EIATTR_SPARSE_MMA_MASK
	.align		4
.L_67:
        /*0068*/ 	.byte	0x03, 0x50
        /*006a*/ 	.short	0x0000


	//----- nvinfo : EIATTR_MAXREG_COUNT
	.align		4
        /*006c*/ 	.byte	0x03, 0x1b
        /*006e*/ 	.short	0x00ff


	//----- nvinfo : EIATTR_MERCURY_ISA_VERSION
	.align		4
        /*0070*/ 	.byte	0x03, 0x5f
        /*0072*/ 	.short	0x0101


	//----- nvinfo : EIATTR_VRC_CTA_INIT_COUNT
	.align		4
        /*0074*/ 	.byte	0x02, 0x4a
	.zero		1
	.zero		1


	//----- nvinfo : EIATTR_EXIT_INSTR_OFFSETS
	.align		4
        /*0078*/ 	.byte	0x04, 0x1c
        /*007a*/ 	.short	(.L_69 - .L_68)


	//   ....[0]....
.L_68:
        /*007c*/ 	.word	0x00000050


	//   ....[1]....
        /*0080*/ 	.word	0x00003f30


	//----- nvinfo : EIATTR_CBANK_PARAM_SIZE
	.align		4
.L_69:
        /*0084*/ 	.byte	0x03, 0x19
        /*0086*/ 	.short	0x0028


	//----- nvinfo : EIATTR_PARAM_CBANK
	.align		4
        /*0088*/ 	.byte	0x04, 0x0a
        /*008a*/ 	.short	(.L_71 - .L_70)
	.align		4
.L_70:
        /*008c*/ 	.word	index@(.nv.constant0._Z24early_termination_kernelPKdPKiiiiPi)
        /*0090*/ 	.short	0x0380
        /*0092*/ 	.short	0x0028


	//----- nvinfo : EIATTR_SW_WAR
	.align		4
.L_71:
        /*0094*/ 	.byte	0x04, 0x36
        /*0096*/ 	.short	(.L_73 - .L_72)
.L_72:
        /*0098*/ 	.word	0x00000008
.L_73:


//--------------------- .nv.info._Z21sogrand_slices_kernelPKdPdS1_PKhiiimdiPii --------------------------
	.section	.nv.info._Z21sogrand_slices_kernelPKdPdS1_PKhiiimdiPii,"",@"SHT_CUDA_INFO"
	.sectionflags	@""
	.align	4


	//----- nvinfo : EIATTR_CUDA_API_VERSION
	.align		4
        /*0000*/ 	.byte	0x04, 0x37
        /*0002*/ 	.short	(.L_75 - .L_74)
.L_74:
        /*0004*/ 	.word	0x00000082


	//----- nvinfo : EIATTR_KPARAM_INFO
	.align		4
.L_75:
        /*0008*/ 	.byte	0x04, 0x17
        /*000a*/ 	.short	(.L_77 - .L_76)
.L_76:
        /*000c*/ 	.word	0x00000000
        /*0010*/ 	.short	0x000b
        /*0012*/ 	.short	0x0050
        /*0014*/ 	.byte	0x00, 0xf0, 0x11, 0x00


	//----- nvinfo : EIATTR_KPARAM_INFO
	.align		4
.L_77:
        /*0018*/ 	.byte	0x04, 0x17
        /*001a*/ 	.short	(.L_79 - .L_78)
.L_78:
        /*001c*/ 	.word	0x00000000
        /*0020*/ 	.short	0x000a
        /*0022*/ 	.short	0x0048
        /*0024*/ 	.byte	0x00, 0xf5, 0x21, 0x00


	//----- nvinfo : EIATTR_KPARAM_INFO
	.align		4
.L_79:
        /*0028*/ 	.byte	0x04, 0x17
        /*002a*/ 	.short	(.L_81 - .L_80)
.L_80:
        /*002c*/ 	.word	0x00000000
        /*0030*/ 	.short	0x0009
        /*0032*/ 	.short	0x0040
        /*0034*/ 	.byte	0x00, 0xf0, 0x11, 0x00


	//----- nvinfo : EIATTR_KPARAM_INFO
	.align		4
.L_81:
        /*0038*/ 	.byte	0x04, 0x17
        /*003a*/ 	.short	(.L_83 - .L_82)
.L_82:
        /*003c*/ 	.word	0x00000000
        /*0040*/ 	.short	0x0008
        /*0042*/ 	.short	0x0038
        /*0044*/ 	.byte	0x00, 0xf0, 0x21, 0x00


	//----- nvinfo : EIATTR_KPARAM_INFO
	.align		4
.L_83:
        /*0048*/ 	.byte	0x04, 0x17
        /*004a*/ 	.short	(.L_85 - .L_84)
.L_84:
        /*004c*/ 	.word	0x00000000
        /*0050*/ 	.short	0x0007
        /*0052*/ 	.short	0x0030
        /*0054*/ 	.byte	0x00, 0xf0, 0x21, 0x00


	//----- nvinfo : EIATTR_KPARAM_INFO
	.align		4
.L_85:
        /*0058*/ 	.byte	0x04, 0x17
        /*005a*/ 	.short	(.L_87 - .L_86)
.L_86:
        /*005c*/ 	.word	0x00000000
        /*0060*/ 	.short	0x0006
        /*0062*/ 	.short	0x0028
        /*0064*/ 	.byte	0x00, 0xf0, 0x11, 0x00


	//----- nvinfo : EIATTR_KPARAM_INFO
	.align		4
.L_87:
        /*0068*/ 	.byte	0x04, 0x17
        /*006a*/ 	.short	(.L_89 - .L_88)
.L_88:
        /*006c*/ 	.word	0x00000000
        /*0070*/ 	.short	0x0005
        /*0072*/ 	.short	0x0024
        /*0074*/ 	.byte	0x00, 0xf0, 0x11, 0x00


	//----- nvinfo : EIATTR_KPARAM_INFO
	.align		4
.L_89:
        /*0078*/ 	.byte	0x04, 0x17
        /*007a*/ 	.short	(.L_91 - .L_90)
.L_90:
        /*007c*/ 	.word	0x00000000
        /*0080*/ 	.short	0x0004
        /*0082*/ 	.short	0x0020
        /*0084*/ 	.byte	0x00, 0xf0, 0x11, 0x00


	//----- nvinfo : EIATTR_KPARAM_INFO
	.align		4
.L_91:
        /*0088*/ 	.byte	0x04, 0x17
        /*008a*/ 	.short	(.L_93 - .L_92)
.L_92:
        /*008c*/ 	.word	0x00000000
        /*0090*/ 	.short	0x0003
        /*0092*/ 	.short	0x0018
        /*0094*/ 	.byte	0x00, 0xf5, 0x21, 0x00


	//----- nvinfo : EIATTR_KPARAM_INFO
	.align		4
.L_93:
        /*0098*/ 	.byte	0x04, 0x17
        /*009a*/ 	.short	(.L_95 - .L_94)
.L_94:
        /*009c*/ 	.word	0x00000000
        /*00a0*/ 	.short	0x0002
        /*00a2*/ 	.short	0x0010
        /*00a4*/ 	.byte	0x00, 0xf5, 0x21, 0x00


	//----- nvinfo : EIATTR_KPARAM_INFO
	.align		4
.L_95:
        /*00a8*/ 	.byte	0x04, 0x17
        /*00aa*/ 	.short	(.L_97 - .L_96)
.L_96:
        /*00ac*/ 	.word	0x00000000
        /*00b0*/ 	.short	0x0001
        /*00b2*/ 	.short	0x0008
        /*00b4*/ 	.byte	0x00, 0xf5, 0x21, 0x00


	//----- nvinfo : EIATTR_KPARAM_INFO
	.align		4
.L_97:
        /*00b8*/ 	.byte	0x04, 0x17
        /*00ba*/ 	.short	(.L_99 - .L_98)
.L_98:
        /*00bc*/ 	.word	0x00000000
        /*00c0*/ 	.short	0x0000
        /*00c2*/ 	.short	0x0000
        /*00c4*/ 	.byte	0x00, 0xf5, 0x21, 0x00


	//----- nvinfo : EIATTR_SPARSE_MMA_MASK
	.align		4
.L_99:
        /*00c8*/ 	.byte	0x03, 0x50
        /*00ca*/ 	.short	0x0000


	//----- nvinfo : EIATTR_MAXREG_COUNT
	.align		4
        /*00cc*/ 	.byte	0x03, 0x1b
        /*00ce*/ 	.short	0x00ff


	//----- nvinfo : EIATTR_MERCURY_ISA_VERSION
	.align		4
        /*00d0*/ 	.byte	0x03, 0x5f
        /*00d2*/ 	.short	0x0101


	//----- nvinfo : EIATTR_INT_WARP_WIDE_INSTR_OFFSETS
	.align		4
        /*00d4*/ 	.byte	0x04, 0x31
        /*00d6*/ 	.short	(.L_101 - .L_100)


	//   ....[0]....
.L_100:
        /*00d8*/ 	.word	0x0001c340


	//   ....[1]....
        /*00dc*/ 	.word	0x0001c360


	//----- nvinfo : EIATTR_VRC_CTA_INIT_COUNT
	.align		4
.L_101:
        /*00e0*/ 	.byte	0x02, 0x4a
	.zero		1
	.zero		1


	//----- nvinfo : EIATTR_EXIT_INSTR_OFFSETS
	.align		4
        /*00e4*/ 	.byte	0x04, 0x1c
        /*00e6*/ 	.short	(.L_103 - .L_102)


	//   ....[0]....
.L_102:
        /*00e8*/ 	.word	0x000000e0


	//   ....[1]....
        /*00ec*/ 	.word	0x0001c3e0


	//----- nvinfo : EIATTR_CRS_STACK_SIZE
	.align		4
.L_103:
        /*00f0*/ 	.byte	0x04, 0x1e
        /*00f2*/ 	.short	(.L_105 - .L_104)
.L_104:
        /*00f4*/ 	.word	0x00000000


	//----- nvinfo : EIATTR_CBANK_PARAM_SIZE
	.align		4
.L_105:
        /*00f8*/ 	.byte	0x03, 0x19
        /*00fa*/ 	.short	0x0054


	//----- nvinfo : EIATTR_PARAM_CBANK
	.align		4
        /*00fc*/ 	.byte	0x04, 0x0a
        /*00fe*/ 	.short	(.L_107 - .L_106)
	.align		4
.L_106:
        /*0100*/ 	.word	index@(.nv.constant0._Z21sogrand_slices_kernelPKdPdS1_PKhiiimdiPii)
        /*0104*/ 	.short	0x0380
        /*0106*/ 	.short	0x0054


	//----- nvinfo : EIATTR_SW_WAR
	.align		4
.L_107:
        /*0108*/ 	.byte	0x04, 0x36
        /*010a*/ 	.short	(.L_109 - .L_108)
.L_108:
        /*010c*/ 	.word	0x00000008
.L_109:


//--------------------- .nv.info._Z19sogrand_rows_kernelPKdPdS1_PKhiiimdiPii --------------------------
	.section	.nv.info._Z19sogrand_rows_kernelPKdPdS1_PKhiiimdiPii,"",@"SHT_CUDA_INFO"
	.sectionflags	@""
	.align	4


	//----- nvinfo : EIATTR_CUDA_API_VERSION
	.align		4
        /*0000*/ 	.byte	0x04, 0x37
        /*0002*/ 	.short	(.L_111 - .L_110)
.L_110:
        /*0004*/ 	.word	0x00000082


	//----- nvinfo : EIATTR_KPARAM_INFO
	.align		4
.L_111:
        /*0008*/ 	.byte	0x04, 0x17
        /*000a*/ 	.short	(.L_113 - .L_112)
.L_112:
        /*000c*/ 	.word	0x00000000
        /*0010*/ 	.short	0x000b
        /*0012*/ 	.short	0x0050
        /*0014*/ 	.byte	0x00, 0xf0, 0x11, 0x00


	//----- nvinfo : EIATTR_KPARAM_INFO
	.align		4
.L_113:
        /*0018*/ 	.byte	0x04, 0x17
        /*001a*/ 	.short	(.L_115 - .L_114)
.L_114:
        /*001c*/ 	.word	0x00000000
        /*0020*/ 	.short	0x000a
        /*0022*/ 	.short	0x0048
        /*0024*/ 	.byte	0x00, 0xf5, 0x21, 0x00


	//----- nvinfo : EIATTR_KPARAM_INFO
	.align		4
.L_115:
        /*0028*/ 	.byte	0x04, 0x17
        /*002a*/ 	.short	(.L_117 - .L_116)
.L_116:
        /*002c*/ 	.word	0x00000000
        /*0030*/ 	.short	0x0009
        /*0032*/ 	.short	0x0040
        /*0034*/ 	.byte	0x00, 0xf0, 0x11, 0x00


	//----- nvinfo : EIATTR_KPARAM_INFO
	.align		4
.L_117:
        /*0038*/ 	.byte	0x04, 0x17
        /*003a*/ 	.short	(.L_119 - .L_118)
.L_118:
        /*003c*/ 	.word	0x00000000
        /*0040*/ 	.short	0x0008
        /*0042*/ 	.short	0x0038
        /*0044*/ 	.byte	0x00, 0xf0, 0x21, 0x00


	//----- nvinfo : EIATTR_KPARAM_INFO
	.align		4
.L_119:
        /*0048*/ 	.byte	0x04, 0x17
        /*004a*/ 	.short	(.L_121 - .L_120)
.L_120:
        /*004c*/ 	.word	0x00000000
        /*0050*/ 	.short	0x0007
        /*0052*/ 	.short	0x0030
        /*0054*/ 	.byte	0x00, 0xf0, 0x21, 0x00


	//----- nvinfo : EIATTR_KPARAM_INFO
	.align		4
.L_121:
        /*0058*/ 	.byte	0x04, 0x17
        /*005a*/ 	.short	(.L_123 - .L_122)
.L_122:
        /*005c*/ 	.word	0x00000000
        /*0060*/ 	.short	0x0006
        /*0062*/ 	.short	0x0028
        /*0064*/ 	.byte	0x00, 0xf0, 0x11, 0x00


	//----- nvinfo : EIATTR_KPARAM_INFO
	.align		4
.L_123:
        /*0068*/ 	.byte	0x04, 0x17
        /*006a*/ 	.short	(.L_125 - .L_124)
.L_124:
        /*006c*/ 	.word	0x00000000
        /*0070*/ 	.short	0x0005
        /*0072*/ 	.short	0x0024
        /*0074*/ 	.byte	0x00, 0xf0, 0x11, 0x00


	//----- nvinfo : EIATTR_KPARAM_INFO
	.align		4
.L_125:
        /*0078*/ 	.byte	0x04, 0x17
        /*007a*/ 	.short	(.L_127 - .L_126)
.L_126:
        /*007c*/ 	.word	0x00000000
        /*0080*/ 	.short	0x0004
        /*0082*/ 	.short	0x0020
        /*0084*/ 	.byte	0x00, 0xf0, 0x11, 0x00


	//----- nvinfo : EIATTR_KPARAM_INFO
	.align		4
.L_127:
        /*0088*/ 	.byte	0x04, 0x17
        /*008a*/ 	.short	(.L_129 - .L_128)
.L_128:
        /*008c*/ 	.word	0x00000000
        /*0090*/ 	.short	0x0003
        /*0092*/ 	.short	0x0018
        /*0094*/ 	.byte	0x00, 0xf5, 0x21, 0x00


	//----- nvinfo : EIATTR_KPARAM_INFO
	.align		4
.L_129:
        /*0098*/ 	.byte	0x04, 0x17
        /*009a*/ 	.short	(.L_131 - .L_130)
.L_130:
        /*009c*/ 	.word	0x00000000
        /*00a0*/ 	.short	0x0002
        /*00a2*/ 	.short	0x0010
        /*00a4*/ 	.byte	0x00, 0xf5, 0x21, 0x00


	//----- nvinfo : EIATTR_KPARAM_INFO
	.align		4
.L_131:
        /*00a8*/ 	.byte	0x04, 0x17
        /*00aa*/ 	.short	(.L_133 - .L_132)
.L_132:
        /*00ac*/ 	.word	0x00000000
        /*00b0*/ 	.short	0x0001
        /*00b2*/ 	.short	0x0008
        /*00b4*/ 	.byte	0x00, 0xf5, 0x21, 0x00


	//----- nvinfo : EIATTR_KPARAM_INFO
	.align		4
.L_133:
        /*00b8*/ 	.byte	0x04, 0x17
        /*00ba*/ 	.short	(.L_135 - .L_134)
.L_134:
        /*00bc*/ 	.word	0x00000000
        /*00c0*/ 	.short	0x0000
        /*00c2*/ 	.short	0x0000
        /*00c4*/ 	.byte	0x00, 0xf5, 0x21, 0x00


	//----- nvinfo : EIATTR_SPARSE_MMA_MASK
	.align		4
.L_135:
        /*00c8*/ 	.byte	0x03, 0x50
        /*00ca*/ 	.short	0x0000


	//----- nvinfo : EIATTR_MAXREG_COUNT
	.align		4
        /*00cc*/ 	.byte	0x03, 0x1b
        /*00ce*/ 	.short	0x00ff


	//----- nvinfo : EIATTR_MERCURY_ISA_VERSION
	.align		4
        /*00d0*/ 	.byte	0x03, 0x5f
        /*00d2*/ 	.short	0x0101


	//----- nvinfo : EIATTR_INT_WARP_WIDE_INSTR_OFFSETS
	.align		4
        /*00d4*/ 	.byte	0x04, 0x31
        /*00d6*/ 	.short	(.L_137 - .L_136)


	//   ....[0]....
.L_136:
        /*00d8*/ 	.word	0x0001bf40


	//   ....[1]....
        /*00dc*/ 	.word	0x0001bf60


	//----- nvinfo : EIATTR_VRC_CTA_INIT_COUNT
	.align		4
.L_137:
        /*00e0*/ 	.byte	0x02, 0x4a
	.zero		1
	.zero		1


	//----- nvinfo : EIATTR_EXIT_INSTR_OFFSETS
	.align		4
        /*00e4*/ 	.byte	0x04, 0x1c
        /*00e6*/ 	.short	(.L_139 - .L_138)


	//   ....[0]....
.L_138:
        /*00e8*/ 	.word	0x000000e0


	//   ....[1]....
        /*00ec*/ 	.word	0x0001bfe0


	//----- nvinfo : EIATTR_CRS_STACK_SIZE
	.align		4
.L_139:
        /*00f0*/ 	.byte	0x04, 0x1e
        /*00f2*/ 	.short	(.L_141 - .L_140)
.L_140:
        /*00f4*/ 	.word	0x00000000


	//----- nvinfo : EIATTR_CBANK_PARAM_SIZE
	.align		4
.L_141:
        /*00f8*/ 	.byte	0x03, 0x19
        /*00fa*/ 	.short	0x0054


	//----- nvinfo : EIATTR_PARAM_CBANK
	.align		4
        /*00fc*/ 	.byte	0x04, 0x0a
        /*00fe*/ 	.short	(.L_143 - .L_142)
	.align		4
.L_142:
        /*0100*/ 	.word	index@(.nv.constant0._Z19sogrand_rows_kernelPKdPdS1_PKhiiimdiPii)
        /*0104*/ 	.short	0x0380
        /*0106*/ 	.short	0x0054


	//----- nvinfo : EIATTR_SW_WAR
	.align		4
.L_143:
        /*0108*/ 	.byte	0x04, 0x36
        /*010a*/ 	.short	(.L_145 - .L_144)
.L_144:
        /*010c*/ 	.word	0x00000008
.L_145:


//--------------------- .nv.info._Z22sogrand_columns_kernelPKdPdS1_PKhiiimdiPii --------------------------
	.section	.nv.info._Z22sogrand_columns_kernelPKdPdS1_PKhiiimdiPii,"",@"SHT_CUDA_INFO"
	.sectionflags	@""
	.align	4


	//----- nvinfo : EIATTR_CUDA_API_VERSION
	.align		4
        /*0000*/ 	.byte	0x04, 0x37
        /*0002*/ 	.short	(.L_147 - .L_146)
.L_146:
        /*0004*/ 	.word	0x00000082


	//----- nvinfo : EIATTR_KPARAM_INFO
	.align		4
.L_147:
        /*0008*/ 	.byte	0x04, 0x17
        /*000a*/ 	.short	(.L_149 - .L_148)
.L_148:
        /*000c*/ 	.word	0x00000000
        /*0010*/ 	.short	0x000b
        /*0012*/ 	.short	0x0050
        /*0014*/ 	.byte	0x00, 0xf0, 0x11, 0x00


	//----- nvinfo : EIATTR_KPARAM_INFO
	.align		4
.L_149:
        /*0018*/ 	.byte	0x04, 0x17
        /*001a*/ 	.short	(.L_151 - .L_150)
.L_150:
        /*001c*/ 	.word	0x00000000
        /*0020*/ 	.short	0x000a
        /*0022*/ 	.short	0x0048
        /*0024*/ 	.byte	0x00, 0xf5, 0x21, 0x00


	//----- nvinfo : EIATTR_KPARAM_INFO
	.align		4
.L_151:
        /*0028*/ 	.byte	0x04, 0x17
        /*002a*/ 	.short	(.L_153 - .L_152)
.L_152:
        /*002c*/ 	.word	0x00000000
        /*0030*/ 	.short	0x0009
        /*0032*/ 	.short	0x0040
        /*0034*/ 	.byte	0x00, 0xf0, 0x11, 0x00


	//----- nvinfo : EIATTR_KPARAM_INFO
	.align		4
.L_153:
        /*0038*/ 	.byte	0x04, 0x17
        /*003a*/ 	.short	(.L_155 - .L_154)
.L_154:
        /*003c*/ 	.word	0x00000000
        /*0040*/ 	.short	0x0008
        /*0042*/ 	.short	0x0038
        /*0044*/ 	.byte	0x00, 0xf0, 0x21, 0x00


	//----- nvinfo : EIATTR_KPARAM_INFO
	.align		4
.L_155:
        /*0048*/ 	.byte	0x04, 0x17
        /*004a*/ 	.short	(.L_157 - .L_156)
.L_156:
        /*004c*/ 	.word	0x00000000
        /*0050*/ 	.short	0x0007
        /*0052*/ 	.short	0x0030
        /*0054*/ 	.byte	0x00, 0xf0, 0x21, 0x00


	//----- nvinfo : EIATTR_KPARAM_INFO
	.align		4
.L_157:
        /*0058*/ 	.byte	0x04, 0x17
        /*005a*/ 	.short	(.L_159 - .L_158)
.L_158:
        /*005c*/ 	.word	0x00000000
        /*0060*/ 	.short	0x0006
        /*0062*/ 	.short	0x0028
        /*0064*/ 	.byte	0x00, 0xf0, 0x11, 0x00


	//----- nvinfo : EIATTR_KPARAM_INFO
	.align		4
.L_159:
        /*0068*/ 	.byte	0x04, 0x17
        /*006a*/ 	.short	(.L_161 - .L_160)
.L_160:
        /*006c*/ 	.word	0x00000000
        /*0070*/ 	.short	0x0005
        /*0072*/ 	.short	0x0024
        /*0074*/ 	.byte	0x00, 0xf0, 0x11, 0x00


	//----- nvinfo : EIATTR_KPARAM_INFO
	.align		4
.L_161:
        /*0078*/ 	.byte	0x04, 0x17
        /*007a*/ 	.short	(.L_163 - .L_162)
.L_162:
        /*007c*/ 	.word	0x00000000
        /*0080*/ 	.short	0x0004
        /*0082*/ 	.short	0x0020
        /*0084*/ 	.byte	0x00, 0xf0, 0x11, 0x00


	//----- nvinfo : EIATTR_KPARAM_INFO
	.align		4
.L_163:
        /*0088*/ 	.byte	0x04, 0x17
        /*008a*/ 	.short	(.L_165 - .L_164)
.L_164:
        /*008c*/ 	.word	0x00000000
        /*0090*/ 	.short	0x0003
        /*0092*/ 	.short	0x0018
        /*0094*/ 	.byte	0x00, 0xf5, 0x21, 0x00


	//----- nvinfo : EIATTR_KPARAM_INFO
	.align		4
.L_165:
        /*0098*/ 	.byte	0x04, 0x17
        /*009a*/ 	.short	(.L_167 - .L_166)
.L_166:
        /*009c*/ 	.word	0x00000000
        /*00a0*/ 	.short	0x0002
        /*00a2*/ 	.short	0x0010
        /*00a4*/ 	.byte	0x00, 0xf5, 0x21, 0x00


	//----- nvinfo : EIATTR_KPARAM_INFO
	.align		4
.L_167:
        /*00a8*/ 	.byte	0x04, 0x17
        /*00aa*/ 	.short	(.L_169 - .L_168)
.L_168:
        /*00ac*/ 	.word	0x00000000
        /*00b0*/ 	.short	0x0001
        /*00b2*/ 	.short	0x0008
        /*00b4*/ 	.byte	0x00, 0xf5, 0x21, 0x00


	//----- nvinfo : EIATTR_KPARAM_INFO
	.align		4
.L_169:
        /*00b8*/ 	.byte	0x04, 0x17
        /*00ba*/ 	.short	(.L_171 - .L_170)
.L_170:
        /*00bc*/ 	.word	0x00000000
        /*00c0*/ 	.short	0x0000
        /*00c2*/ 	.short	0x0000
        /*00c4*/ 	.byte	0x00, 0xf5, 0x21, 0x00


	//----- nvinfo : EIATTR_SPARSE_MMA_MASK
	.align		4
.L_171:
        /*00c8*/ 	.byte	0x03, 0x50
        /*00ca*/ 	.short	0x0000


	//----- nvinfo : EIATTR_MAXREG_COUNT
	.align		4
        /*00cc*/ 	.byte	0x03, 0x1b
        /*00ce*/ 	.short	0x00ff


	//----- nvinfo : EIATTR_MERCURY_ISA_VERSION
	.align		4
        /*00d0*/ 	.byte	0x03, 0x5f
        /*00d2*/ 	.short	0x0101


	//----- nvinfo : EIATTR_INT_WARP_WIDE_INSTR_OFFSETS
	.align		4
        /*00d4*/ 	.byte	0x04, 0x31
        /*00d6*/ 	.short	(.L_173 - .L_172)


	//   ....[0]....
.L_172:
        /*00d8*/ 	.word	0x0001c050


	//   ....[1]....
        /*00dc*/ 	.word	0x0001c070


	//----- nvinfo : EIATTR_VRC_CTA_INIT_COUNT
	.align		4
.L_173:
        /*00e0*/ 	.byte	0x02, 0x4a
	.zero		1
	.zero		1


	//----- nvinfo : EIATTR_EXIT_INSTR_OFFSETS
	.align		4
        /*00e4*/ 	.byte	0x04, 0x1c
        /*00e6*/ 	.short	(.L_175 - .L_174)


	//   ....[0]....
.L_174:
        /*00e8*/ 	.word	0x000000d0


	//   ....[1]....
        /*00ec*/ 	.word	0x0001c0d0


	//----- nvinfo : EIATTR_CRS_STACK_SIZE
	.align		4
.L_175:
        /*00f0*/ 	.byte	0x04, 0x1e
        /*00f2*/ 	.short	(.L_177 - .L_176)
.L_176:
        /*00f4*/ 	.word	0x00000000


	//----- nvinfo : EIATTR_CBANK_PARAM_SIZE
	.align		4
.L_177:
        /*00f8*/ 	.byte	0x03, 0x19
        /*00fa*/ 	.short	0x0054


	//----- nvinfo : EIATTR_PARAM_CBANK
	.align		4
        /*00fc*/ 	.byte	0x04, 0x0a
        /*00fe*/ 	.short	(.L_179 - .L_178)
	.align		4
.L_178:
        /*0100*/ 	.word	index@(.nv.constant0._Z22sogrand_columns_kernelPKdPdS1_PKhiiimdiPii)
        /*0104*/ 	.short	0x0380
        /*0106*/ 	.short	0x0054


	//----- nvinfo : EIATTR_SW_WAR
	.align		4
.L_179:
        /*0108*/ 	.byte	0x04, 0x36
        /*010a*/ 	.short	(.L_181 - .L_180)
.L_180:
        /*010c*/ 	.word	0x00000008
.L_181:


//--------------------- .nv.info._Z19update_input_kernelPdPKdS1_di --------------------------
	.section	.nv.info._Z19update_input_kernelPdPKdS1_di,"",@"SHT_CUDA_INFO"
	.sectionflags	@""
	.align	4


	//----- nvinfo : EIATTR_CUDA_API_VERSION
	.align		4
        /*0000*/ 	.byte	0x04, 0x37
        /*0002*/ 	.short	(.L_183 - .L_182)
.L_182:
        /*0004*/ 	.word	0x00000082


	//----- nvinfo : EIATTR_KPARAM_INFO
	.align		4
.L_183:
        /*0008*/ 	.byte	0x04, 0x17
        /*000a*/ 	.short	(.L_185 - .L_184)
.L_184:
        /*000c*/ 	.word	0x00000000
        /*0010*/ 	.short	0x0004
        /*0012*/ 	.short	0x0020
        /*0014*/ 	.byte	0x00, 0xf0, 0x11, 0x00


	//----- nvinfo : EIATTR_KPARAM_INFO
	.align		4
.L_185:
        /*0018*/ 	.byte	0x04, 0x17
        /*001a*/ 	.short	(.L_187 - .L_186)
.L_186:
        /*001c*/ 	.word	0x00000000
        /*0020*/ 	.short	0x0003
        /*0022*/ 	.short	0x0018
        /*0024*/ 	.byte	0x00, 0xf0, 0x21, 0x00


	//----- nvinfo : EIATTR_KPARAM_INFO
	.align		4
.L_187:
        /*0028*/ 	.byte	0x04, 0x17
        /*002a*/ 	.short	(.L_189 - .L_188)
.L_188:
        /*002c*/ 	.word	0x00000000
        /*0030*/ 	.short	0x0002
        /*0032*/ 	.short	0x0010
        /*0034*/ 	.byte	0x00, 0xf5, 0x21, 0x00


	//----- nvinfo : EIATTR_KPARAM_INFO
	.align		4
.L_189:
        /*0038*/ 	.byte	0x04, 0x17
        /*003a*/ 	.short	(.L_191 - .L_190)
.L_190:
        /*003c*/ 	.word	0x00000000
        /*0040*/ 	.short	0x0001
        /*0042*/ 	.short	0x0008
        /*0044*/ 	.byte	0x00, 0xf5, 0x21, 0x00


	//----- nvinfo : EIATTR_KPARAM_INFO
	.align		4
.L_191:
        /*0048*/ 	.byte	0x04, 0x17
        /*004a*/ 	.short	(.L_193 - .L_192)
.L_192:
        /*004c*/ 	.word	0x00000000
        /*0050*/ 	.short	0x0000
        /*0052*/ 	.short	0x0000
        /*0054*/ 	.byte	0x00, 0xf5, 0x21, 0x00


	//----- nvinfo : EIATTR_SPARSE_MMA_MASK
	.align		4
.L_193:
        /*0058*/ 	.byte	0x03, 0x50
        /*005a*/ 	.short	0x0000


	//----- nvinfo : EIATTR_MAXREG_COUNT
	.align		4
        /*005c*/ 	.byte	0x03, 0x1b
        /*005e*/ 	.short	0x00ff


	//----- nvinfo : EIATTR_MERCURY_ISA_VERSION
	.align		4
        /*0060*/ 	.byte	0x03, 0x5f
        /*0062*/ 	.short	0x0101


	//----- nvinfo : EIATTR_VRC_CTA_INIT_COUNT
	.align		4
        /*0064*/ 	.byte	0x02, 0x4a
	.zero		1
	.zero		1


	//----- nvinfo : EIATTR_EXIT_INSTR_OFFSETS
	.align		4
        /*0068*/ 	.byte	0x04, 0x1c
        /*006a*/ 	.short	(.L_195 - .L_194)


	//   ....[0]....
.L_194:
        /*006c*/ 	.word	0x00000080


	//   ....[1]....
        /*0070*/ 	.word	0x00000220


	//----- nvinfo : EIATTR_CRS_STACK_SIZE
	.align		4
.L_195:
        /*0074*/ 	.byte	0x04, 0x1e
        /*0076*/ 	.short	(.L_197 - .L_196)
.L_196:
        /*0078*/ 	.word	0x00000000


	//----- nvinfo : EIATTR_CBANK_PARAM_SIZE
	.align		4
.L_197:
        /*007c*/ 	.byte	0x03, 0x19
        /*007e*/ 	.short	0x0024


	//----- nvinfo : EIATTR_PARAM_CBANK
	.align		4
        /*0080*/ 	.byte	0x04, 0x0a
        /*0082*/ 	.short	(.L_199 - .L_198)
	.align		4
.L_198:
        /*0084*/ 	.word	index@(.nv.constant0._Z19update_input_kernelPdPKdS1_di)
        /*0088*/ 	.short	0x0380
        /*008a*/ 	.short	0x0024


	//----- nvinfo : EIATTR_SW_WAR
	.align		4
.L_199:
        /*008c*/ 	.byte	0x04, 0x36
        /*008e*/ 	.short	(.L_201 - .L_200)
.L_200:
        /*0090*/ 	.word	0x00000008
.L_201:


//--------------------- .nv.callgraph             --------------------------
	.section	.nv.callgraph,"",@"SHT_CUDA_CALLGRAPH"
	.align	4
	.sectionentsize	8
	.align		4
        /*0000*/ 	.word	0x00000000
	.align		4
        /*0004*/ 	.word	0xffffffff
	.align		4
        /*0008*/ 	.word	0x00000000
	.align		4
        /*000c*/ 	.word	0xfffffffe
	.align		4
        /*0010*/ 	.word	0x00000000
	.align		4
        /*0014*/ 	.word	0xfffffffd
	.align		4
        /*0018*/ 	.word	0x00000000
	.align		4
        /*001c*/ 	.word	0xfffffffc


//--------------------- .text._Z24early_termination_kernelPKdPKiiiiPi --------------------------
	.section	.text._Z24early_termination_kernelPKdPKiiiiPi,"ax",@progbits
	.align	128
        .global         _Z24early_termination_kernelPKdPKiiiiPi
        .type           _Z24early_termination_kernelPKdPKiiiiPi,@function
        .size           _Z24early_termination_kernelPKdPKiiiiPi,(.L_x_1226 - _Z24early_termination_kernelPKdPKiiiiPi)
        .other          _Z24early_termination_kernelPKdPKiiiiPi,@"STO_CUDA_ENTRY STV_DEFAULT"
_Z24early_termination_kernelPKdPKiiiiPi:
.text._Z24early_termination_kernelPKdPKiiiiPi:
[----:B------:R-:W0:Y:S08]  /*0000*/  LDC R1, c[0x0][0x37c] ;  /* 0x0000df00ff017b82 */ /* 0x000e300000000800 */
[----:B------:R-:W1:Y:S01]  /*0010*/  S2UR UR4, SR_CTAID.X ;  /* 0x00000000000479c3 */ /* 0x000e620000002500 */
[----:B0-----:R-:W-:-:S07]  /*0020*/  IADD3 R1, PT, PT, R1, -0x6978, RZ ;  /* 0xffff968801017810 */ /* 0x001fce0007ffe0ff */
[----:B------:R-:W1:Y:S02]  /*0030*/  LDC R0, c[0x0][0x398] ;  /* 0x0000e600ff007b82 */ /* 0x000e640000000800 */
[----:B-1----:R-:W-:-:S13]  /*0040*/  ISETP.LE.AND P0, PT, R0, UR4, PT ;  /* 0x0000000400007c0c */ /* 0x002fda000bf03270 */
[----:B------:R-:W-:Y:S05]  /*0050*/  @P0 EXIT ;  /* 0x000000000000094d */ /* 0x000fea0003800000 */
[----:B------:R-:W0:Y:S01]  /*0060*/  LDCU UR5, c[0x0][0x390] ;  /* 0x00007200ff0577ac */ /* 0x000e220008000800 */
[----:B------:R-:W1:Y:S01]  /*0070*/  LDCU.64 UR8, c[0x0][0x358] ;  /* 0x00006b00ff0877ac */ /* 0x000e620008000a00 */
[----:B0-----:R-:W-:-:S05]  /*0080*/  MOV R12, UR5 ;  /* 0x00000005000c7c02 */ /* 0x001fca0008000f00 */
[----:B------:R-:W-:-:S04]  /*0090*/  IMAD R3, R12, R12, RZ ;  /* 0x0000000c0c037224 */ /* 0x000fc800078e02ff */
[----:B------:R-:W-:-:S05]  /*00a0*/  IMAD R0, R3, R12, RZ ;  /* 0x0000000c03007224 */ /* 0x000fca00078e02ff */
[----:B------:R-:W-:Y:S02]  /*00b0*/  ISETP.GE.AND P0, PT, R0, 0x1, PT ;  /* 0x000000010000780c */ /* 0x000fe40003f06270 */
[----:B------:R-:W-:-:S05]  /*00c0*/  SHF.R.S32.HI R2, RZ, 0x1f, R0 ;  /* 0x0000001fff027819 */ /* 0x000fca0000011400 */
[----:B------:R-:W-:-:S06]  /*00d0*/  IMAD R5, R2, UR4, RZ ;  /* 0x0000000402057c24 */ /* 0x000fcc000f8e02ff */
[----:B-1----:R-:W-:Y:S05]  /*00e0*/  @!P0 BRA `(.L_x_0) ;  /* 0x0000000800888947 */ /* 0x002fea0003800000 */
[C---:B------:R-:W-:Y:S01]  /*00f0*/  ISETP.GE.U32.AND P1, PT, R0.reuse, 0x10, PT ;  /* 0x000000100000780c */ /* 0x040fe20003f26070 */
[C---:B------:R-:W-:Y:S01]  /*0100*/  IMAD.WIDE.U32 R8, R0.reuse, UR4, RZ ;  /* 0x0000000400087c25 */ /* 0x040fe2000f8e00ff */
[----:B------:R-:W-:-:S03]  /*0110*/  LOP3.LUT R2, R0, 0xf, RZ, 0xc0, !PT ;  /* 0x0000000f00027812 */ /* 0x000fc600078ec0ff */
[----:B------:R-:W-:Y:S01]  /*0120*/  HFMA2 R4, -RZ, RZ, 0, 0 ;  /* 0x00000000ff047431 */ /* 0x000fe200000001ff */
[----:B------:R-:W-:Y:S02]  /*0130*/  ISETP.NE.AND P0, PT, R2, RZ, PT ;  /* 0x000000ff0200720c */ /* 0x000fe40003f05270 */
[----:B------:R-:W-:-:S05]  /*0140*/  IADD3 R5, PT, PT, R9, R5, RZ ;  /* 0x0000000509057210 */ /* 0x000fca0007ffe0ff */
[----:B------:R-:W-:Y:S06]  /*0150*/  @!P1 BRA `(.L_x_1) ;  /* 0x00000004000c9947 */ /* 0x000fec0003800000 */
[----:B------:R-:W-:Y:S02]  /*0160*/  LOP3.LUT R4, R0, 0x7ffffff0, RZ, 0xc0, !PT ;  /* 0x7ffffff000047812 */ /* 0x000fe400078ec0ff */
[----:B------:R-:W-:-:S07]  /*0170*/  MOV R6, RZ ;  /* 0x000000ff00067202 */ /* 0x000fce0000000f00 */
.L_x_2:
[----:B------:R-:W0:Y:S01]  /*0180*/  LDC.64 R28, c[0x0][0x380] ;  /* 0x0000e000ff1c7b82 */ /* 0x000e220000000a00 */
[----:B------:R-:W-:-:S04]  /*0190*/  IADD3 R7, P1, PT, R6, R8, RZ ;  /* 0x0000000806077210 */ /* 0x000fc80007f3e0ff */
[----:B------:R-:W-:Y:S02]  /*01a0*/  IADD3.X R10, PT, PT, RZ, R5, RZ, P1, !PT ;  /* 0x00000005ff0a7210 */ /* 0x000fe40000ffe4ff */
[----:B0-----:R-:W-:-:S04]  /*01b0*/  LEA R28, P1, R7, R28, 0x3 ;  /* 0x0000001c071c7211 */ /* 0x001fc800078218ff */
[----:B------:R-:W-:-:S05]  /*01c0*/  LEA.HI.X R29, R7, R29, R10, 0x3, P1 ;  /* 0x0000001d071d7211 */ /* 0x000fca00008f1c0a */
[----:B------:R-:W2:Y:S04]  /*01d0*/  LDG.E.64.CONSTANT R20, desc[UR8][R28.64] ;  /* 0x000000081c147981 */ /* 0x000ea8000c1e9b00 */
[----:B------:R-:W3:Y:S04]  /*01e0*/  LDG.E.64.CONSTANT R10, desc[UR8][R28.64+0x10] ;  /* 0x000010081c0a7981 */ /* 0x000ee8000c1e9b00 */
[----:B------:R-:W4:Y:S04]  /*01f0*/  LDG.E.64.CONSTANT R14, desc[UR8][R28.64+0x8] ;  /* 0x000008081c0e7981 */ /* 0x000f28000c1e9b00 */
[----:B------:R-:W5:Y:S04]  /*0200*/  LDG.E.64.CONSTANT R16, desc[UR8][R28.64+0x18] ;  /* 0x000018081c107981 */ /* 0x000f68000c1e9b00 */
[----:B------:R-:W5:Y:S04]  /*0210*/  LDG.E.64.CONSTANT R18, desc[UR8][R28.64+0x28] ;  /* 0x000028081c127981 */ /* 0x000f68000c1e9b00 */
[----:B------:R-:W5:Y:S04]  /*0220*/  LDG.E.64.CONSTANT R24, desc[UR8][R28.64+0x20] ;  /* 0x000020081c187981 */ /* 0x000f68000c1e9b00 */
[----:B------:R-:W5:Y:S04]  /*0230*/  LDG.E.64.CONSTANT R22, desc[UR8][R28.64+0x30] ;  /* 0x000030081c167981 */ /* 0x000f68000c1e9b00 */
[----:B------:R-:W5:Y:S01]  /*0240*/  LDG.E.64.CONSTANT R26, desc[UR8][R28.64+0x60] ;  /* 0x000060081c1a7981 */ /* 0x000f62000c1e9b00 */
[----:B--2---:R-:W-:-:S03]  /*0250*/  DSETP.GT.AND P2, PT, R20, RZ, PT ;  /* 0x000000ff1400722a */ /* 0x004fc60003f44000 */
[----:B------:R-:W2:Y:S01]  /*0260*/  LDG.E.64.CONSTANT R20, desc[UR8][R28.64+0x38] ;  /* 0x000038081c147981 */ /* 0x000ea2000c1e9b00 */
[----:B---3--:R-:W-:-:S03]  /*0270*/  DSETP.GT.AND P4, PT, R10, RZ, PT ;  /* 0x000000ff0a00722a */ /* 0x008fc60003f84000 */
[----:B------:R-:W3:Y:S01]  /*0280*/  LDG.E.64.CONSTANT R10, desc[UR8][R28.64+0x40] ;  /* 0x000040081c0a7981 */ /* 0x000ee2000c1e9b00 */
[----:B----4-:R-:W-:-:S03]  /*0290*/  DSETP.GT.AND P3, PT, R14, RZ, PT ;  /* 0x000000ff0e00722a */ /* 0x010fc60003f64000 */
[----:B------:R-:W4:Y:S01]  /*02a0*/  LDG.E.64.CONSTANT R14, desc[UR8][R28.64+0x48] ;  /* 0x000048081c0e7981 */ /* 0x000f22000c1e9b00 */
[----:B-----5:R-:W-:-:S03]  /*02b0*/  DSETP.GT.AND P5, PT, R16, RZ, PT ;  /* 0x000000ff1000722a */ /* 0x020fc60003fa4000 */
[----:B------:R-:W5:Y:S01]  /*02c0*/  LDG.E.64.CONSTANT R16, desc[UR8][R28.64+0x50] ;  /* 0x000050081c107981 */ /* 0x000f62000c1e9b00 */
[----:B------:R-:W-:Y:S01]  /*02d0*/  DSETP.GT.AND P1, PT, R18, RZ, PT ;  /* 0x000000ff1200722a */ /* 0x000fe20003f24000 */
[----:B------:R-:W-:Y:S01]  /*02e0*/  SEL R19, RZ, 0x1, P3 ;  /* 0x00000001ff137807 */ /* 0x000fe20001800000 */
[----:B------:R-:W-:Y:S01]  /*02f0*/  DSETP.GT.AND P6, PT, R24, RZ, PT ;  /* 0x000000ff1800722a */ /* 0x000fe20003fc4000 */
[----:B------:R-:W-:Y:S01]  /*0300*/  SEL R18, RZ, 0x1, P2 ;  /* 0x00000001ff127807 */ /* 0x000fe20001000000 */
[----:B------:R-:W5:Y:S01]  /*0310*/  LDG.E.64.CONSTANT R24, desc[UR8][R28.64+0x70] ;  /* 0x000070081c187981 */ /* 0x000f62000c1e9b00 */
[----:B------:R-:W-:-:S03]  /*0320*/  DSETP.GT.AND P2, PT, R22, RZ, PT ;  /* 0x000000ff1600722a */ /* 0x000fc60003f44000 */
[----:B------:R-:W-:Y:S01]  /*0330*/  SEL R22, RZ, 0x1, P6 ;  /* 0x00000001ff167807 */ /* 0x000fe20003000000 */
[----:B--2---:R-:W-:Y:S01]  /*0340*/  DSETP.GT.AND P3, PT, R20, RZ, PT ;  /* 0x000000ff1400722a */ /* 0x004fe20003f64000 */
[----:B------:R-:W-:Y:S01]  /*0350*/  SEL R20, RZ, 0x1, P4 ;  /* 0x00000001ff147807 */ /* 0x000fe20002000000 */
[----:B---3--:R-:W-:Y:S01]  /*0360*/  DSETP.GT.AND P4, PT, R10, RZ, PT ;  /* 0x000000ff0a00722a */ /* 0x008fe20003f84000 */
[----:B------:R-:W-:Y:S01]  /*0370*/  SEL R21, RZ, 0x1, P5 ;  /* 0x00000001ff157807 */ /* 0x000fe20002800000 */
[----:B------:R-:W2:Y:S01]  /*0380*/  LDG.E.64.CONSTANT R10, desc[UR8][R28.64+0x58] ;  /* 0x000058081c0a7981 */ /* 0x000ea2000c1e9b00 */
[----:B----4-:R-:W-:-:S03]  /*0390*/  DSETP.GT.AND P5, PT, R14, RZ, PT ;  /* 0x000000ff0e00722a */ /* 0x010fc60003fa4000 */
[----:B------:R-:W3:Y:S01]  /*03a0*/  LDG.E.64.CONSTANT R14, desc[UR8][R28.64+0x68] ;  /* 0x000068081c0e7981 */ /* 0x000ee2000c1e9b00 */
[----:B-----5:R-:W-:-:S03]  /*03b0*/  DSETP.GT.AND P6, PT, R16, RZ, PT ;  /* 0x000000ff1000722a */ /* 0x020fc60003fc4000 */
[----:B------:R-:W4:Y:S01]  /*03c0*/  LDG.E.64.CONSTANT R16, desc[UR8][R28.64+0x78] ;  /* 0x000078081c107981 */ /* 0x000f22000c1e9b00 */
[----:B------:R-:W-:Y:S02]  /*03d0*/  SEL R23, RZ, 0x1, P1 ;  /* 0x00000001ff177807 */ /* 0x000fe40000800000 */
[----:B------:R-:W-:-:S05]  /*03e0*/  LEA R7, R6, R1, 0x2 ;  /* 0x0000000106077211 */ /* 0x000fca00078e10ff */
[----:B------:R0:W-:Y:S04]  /*03f0*/  STL.64 [R7], R18 ;  /* 0x0000001207007387 */ /* 0x0001e80000100a00 */
[----:B------:R1:W-:Y:S01]  /*0400*/  STL.64 [R7+0x8], R20 ;  /* 0x0000081407007387 */ /* 0x0003e20000100a00 */
[----:B------:R-:W-:-:S03]  /*0410*/  IADD3 R6, PT, PT, R6, 0x10, RZ ;  /* 0x0000001006067810 */ /* 0x000fc60007ffe0ff */
[----:B------:R0:W-:Y:S01]  /*0420*/  STL.64 [R7+0x10], R22 ;  /* 0x0000101607007387 */ /* 0x0001e20000100a00 */
[----:B--2---:R-:W-:Y:S01]  /*0430*/  DSETP.GT.AND P1, PT, R10, RZ, PT ;  /* 0x000000ff0a00722a */ /* 0x004fe20003f24000 */
[----:B------:R-:W-:Y:S01]  /*0440*/  SEL R11, RZ, 0x1, P3 ;  /* 0x00000001ff0b7807 */ /* 0x000fe20001800000 */
[----:B---3--:R-:W-:Y:S01]  /*0450*/  DSETP.GT.AND P3, PT, R14, RZ, PT ;  /* 0x000000ff0e00722a */ /* 0x008fe20003f64000 */
[----:B------:R-:W-:Y:S01]  /*0460*/  SEL R10, RZ, 0x1, P2 ;  /* 0x00000001ff0a7807 */ /* 0x000fe20001000000 */
[----:B------:R-:W-:Y:S01]  /*0470*/  DSETP.GT.AND P2, PT, R26, RZ, PT ;  /* 0x000000ff1a00722a */ /* 0x000fe20003f44000 */
[----:B------:R-:W-:Y:S01]  /*0480*/  SEL R14, RZ, 0x1, P4 ;  /* 0x00000001ff0e7807 */ /* 0x000fe20002000000 */
[----:B------:R-:W-:Y:S01]  /*0490*/  DSETP.GT.AND P4, PT, R24, RZ, PT ;  /* 0x000000ff1800722a */ /* 0x000fe20003f84000 */
[----:B------:R-:W-:Y:S01]  /*04a0*/  SEL R15, RZ, 0x1, P5 ;  /* 0x00000001ff0f7807 */ /* 0x000fe20002800000 */
[----:B----4-:R-:W-:Y:S01]  /*04b0*/  DSETP.GT.AND P5, PT, R16, RZ, PT ;  /* 0x000000ff1000722a */ /* 0x010fe20003fa4000 */
[----:B0-----:R-:W-:-:S02]  /*04c0*/  SEL R19, RZ, 0x1, P3 ;  /* 0x00000001ff137807 */ /* 0x001fc40001800000 */
[----:B------:R-:W-:Y:S02]  /*04d0*/  SEL R16, RZ, 0x1, P6 ;  /* 0x00000001ff107807 */ /* 0x000fe40003000000 */
[----:B------:R-:W-:Y:S02]  /*04e0*/  SEL R17, RZ, 0x1, P1 ;  /* 0x00000001ff117807 */ /* 0x000fe40000800000 */
[----:B------:R-:W-:Y:S02]  /*04f0*/  SEL R18, RZ, 0x1, P2 ;  /* 0x00000001ff127807 */ /* 0x000fe40001000000 */
[----:B-1----:R-:W-:Y:S02]  /*0500*/  SEL R20, RZ, 0x1, P4 ;  /* 0x00000001ff147807 */ /* 0x002fe40002000000 */
[----:B------:R-:W-:Y:S01]  /*0510*/  SEL R21, RZ, 0x1, P5 ;  /* 0x00000001ff157807 */ /* 0x000fe20002800000 */
[----:B------:R0:W-:Y:S04]  /*0520*/  STL.64 [R7+0x18], R10 ;  /* 0x0000180a07007387 */ /* 0x0001e80000100a00 */
[----:B------:R0:W-:Y:S04]  /*0530*/  STL.64 [R7+0x20], R14 ;  /* 0x0000200e07007387 */ /* 0x0001e80000100a00 */
[----:B------:R0:W-:Y:S04]  /*0540*/  STL.64 [R7+0x28], R16 ;  /* 0x0000281007007387 */ /* 0x0001e80000100a00 */
[----:B------:R0:W-:Y:S04]  /*0550*/  STL.64 [R7+0x30], R18 ;  /* 0x0000301207007387 */ /* 0x0001e80000100a00 */
[----:B------:R0:W-:Y:S01]  /*0560*/  STL.64 [R7+0x38], R20 ;  /* 0x0000381407007387 */ /* 0x0001e20000100a00 */
[----:B------:R-:W-:-:S13]  /*0570*/  ISETP.NE.AND P1, PT, R6, R4, PT ;  /* 0x000000040600720c */ /* 0x000fda0003f25270 */
[----:B0-----:R-:W-:Y:S05]  /*0580*/  @P1 BRA `(.L_x_2) ;  /* 0xfffffff800fc1947 */ /* 0x001fea000383ffff */
.L_x_1:
[----:B------:R-:W-:Y:S05]  /*0590*/  @!P0 BRA `(.L_x_0) ;  /* 0x00000004005c8947 */ /* 0x000fea0003800000 */
[----:B------:R-:W-:Y:S02]  /*05a0*/  ISETP.GE.U32.AND P1, PT, R2, 0x8, PT ;  /* 0x000000080200780c */ /* 0x000fe40003f26070 */
[----:B------:R-:W-:-:S04]  /*05b0*/  LOP3.LUT R13, R0, 0x7, RZ, 0xc0, !PT ;  /* 0x00000007000d7812 */ /* 0x000fc800078ec0ff */
[----:B------:R-:W-:-:S07]  /*05c0*/  ISETP.NE.AND P0, PT, R13, RZ, PT ;  /* 0x000000ff0d00720c */ /* 0x000fce0003f05270 */
[----:B------:R-:W-:Y:S06]  /*05d0*/  @!P1 BRA `(.L_x_3) ;  /* 0x00000000009c9947 */ /* 0x000fec0003800000 */
        /* <DEDUP_REMOVED lines=13> */
[----:B--2---:R-:W-:-:S02]  /*06b0*/  DSETP.GT.AND P2, PT, R24, RZ, PT ;  /* 0x000000ff1800722a */ /* 0x004fc40003f44000 */
[----:B---3--:R-:W-:-:S04]  /*06c0*/  DSETP.GT.AND P3, PT, R6, RZ, PT ;  /* 0x000000ff0600722a */ /* 0x008fc80003f64000 */
[----:B------:R-:W-:Y:S01]  /*06d0*/  SEL R2, RZ, 0x1, P2 ;  /* 0x00000001ff027807 */ /* 0x000fe20001000000 */
[C---:B------:R-:W-:Y:S01]  /*06e0*/  IMAD R7, R4.reuse, 0x4, R1 ;  /* 0x0000000404077824 */ /* 0x040fe200078e0201 */
[----:B----4-:R-:W-:Y:S01]  /*06f0*/  DSETP.GT.AND P4, PT, R10, RZ, PT ;  /* 0x000000ff0a00722a */ /* 0x010fe20003f84000 */
[----:B------:R-:W-:Y:S02]  /*0700*/  IADD3 R4, PT, PT, R4, 0x8, RZ ;  /* 0x0000000804047810 */ /* 0x000fe40007ffe0ff */
[----:B------:R-:W-:Y:S01]  /*0710*/  SEL R6, RZ, 0x1, P3 ;  /* 0x00000001ff067807 */ /* 0x000fe20001800000 */
[----:B-----5:R-:W-:Y:S01]  /*0720*/  DSETP.GT.AND P1, PT, R14, RZ, PT ;  /* 0x000000ff0e00722a */ /* 0x020fe20003f24000 */
[----:B------:R0:W-:Y:S01]  /*0730*/  STL [R7], R2 ;  /* 0x0000000207007387 */ /* 0x0001e20000100800 */
[----:B------:R-:W-:Y:S01]  /*0740*/  SEL R10, RZ, 0x1, P4 ;  /* 0x00000001ff0a7807 */ /* 0x000fe20002000000 */
[----:B------:R-:W-:Y:S02]  /*0750*/  DSETP.GT.AND P2, PT, R16, RZ, PT ;  /* 0x000000ff1000722a */ /* 0x000fe40003f44000 */
[----:B------:R0:W-:Y:S01]  /*0760*/  STL [R7+0x4], R6 ;  /* 0x0000040607007387 */ /* 0x0001e20000100800 */
[----:B------:R-:W-:Y:S01]  /*0770*/  SEL R14, RZ, 0x1, P1 ;  /* 0x00000001ff0e7807 */ /* 0x000fe20000800000 */
[----:B------:R-:W-:-:S02]  /*0780*/  DSETP.GT.AND P3, PT, R18, RZ, PT ;  /* 0x000000ff1200722a */ /* 0x000fc40003f64000 */
[----:B------:R0:W-:Y:S01]  /*0790*/  STL [R7+0x8], R10 ;  /* 0x0000080a07007387 */ /* 0x0001e20000100800 */
[----:B------:R-:W-:Y:S01]  /*07a0*/  SEL R16, RZ, 0x1, P2 ;  /* 0x00000001ff107807 */ /* 0x000fe20001000000 */
[----:B------:R-:W-:Y:S02]  /*07b0*/  DSETP.GT.AND P4, PT, R20, RZ, PT ;  /* 0x000000ff1400722a */ /* 0x000fe40003f84000 */
[----:B------:R0:W-:Y:S01]  /*07c0*/  STL [R7+0xc], R14 ;  /* 0x00000c0e07007387 */ /* 0x0001e20000100800 */
[----:B------:R-:W-:Y:S01]  /*07d0*/  SEL R18, RZ, 0x1, P3 ;  /* 0x00000001ff127807 */ /* 0x000fe20001800000 */
[----:B------:R-:W-:Y:S02]  /*07e0*/  DSETP.GT.AND P5, PT, R22, RZ, PT ;  /* 0x000000ff1600722a */ /* 0x000fe40003fa4000 */
[----:B------:R0:W-:Y:S01]  /*07f0*/  STL [R7+0x10], R16 ;  /* 0x0000101007007387 */ /* 0x0001e20000100800 */
[----:B------:R-:W-:-:S03]  /*0800*/  SEL R20, RZ, 0x1, P4 ;  /* 0x00000001ff147807 */ /* 0x000fc60002000000 */
[----:B------:R0:W-:Y:S01]  /*0810*/  STL [R7+0x14], R18 ;  /* 0x0000141207007387 */ /* 0x0001e20000100800 */
[----:B------:R-:W-:-:S03]  /*0820*/  SEL R22, RZ, 0x1, P5 ;  /* 0x00000001ff167807 */ /* 0x000fc60002800000 */
[----:B------:R0:W-:Y:S04]  /*0830*/  STL [R7+0x18], R20 ;  /* 0x0000181407007387 */ /* 0x0001e80000100800 */
[----:B------:R0:W-:Y:S02]  /*0840*/  STL [R7+0x1c], R22 ;  /* 0x00001c1607007387 */ /* 0x0001e40000100800 */
.L_x_3:
[----:B------:R-:W-:Y:S05]  /*0850*/  @!P0 BRA `(.L_x_0) ;  /* 0x0000000000ac8947 */ /* 0x000fea0003800000 */
[----:B------:R-:W-:Y:S02]  /*0860*/  ISETP.GE.U32.AND P1, PT, R13, 0x4, PT ;  /* 0x000000040d00780c */ /* 0x000fe40003f26070 */
[----:B0-----:R-:W-:-:S04]  /*0870*/  LOP3.LUT R18, R0, 0x3, RZ, 0xc0, !PT ;  /* 0x0000000300127812 */ /* 0x001fc800078ec0ff */
        /* <DEDUP_REMOVED lines=10> */
[----:B------:R-:W5:Y:S01]  /*0920*/  LDG.E.64.CONSTANT R16, desc[UR8][R6.64+0x18] ;  /* 0x0000180806107981 */ /* 0x000f62000c1e9b00 */
[----:B--2---:R-:W-:-:S02]  /*0930*/  DSETP.GT.AND P1, PT, R20, RZ, PT ;  /* 0x000000ff1400722a */ /* 0x004fc40003f24000 */
[----:B---3--:R-:W-:Y:S01]  /*0940*/  DSETP.GT.AND P2, PT, R10, RZ, PT ;  /* 0x000000ff0a00722a */ /* 0x008fe20003f44000 */
[C---:B------:R-:W-:Y:S01]  /*0950*/  LEA R11, R4.reuse, R1, 0x2 ;  /* 0x00000001040b7211 */ /* 0x040fe200078e10ff */
[----:B----4-:R-:W-:Y:S02]  /*0960*/  DSETP.GT.AND P3, PT, R14, RZ, PT ;  /* 0x000000ff0e00722a */ /* 0x010fe40003f64000 */
[----:B------:R-:W-:Y:S02]  /*0970*/  SEL R2, RZ, 0x1, P1 ;  /* 0x00000001ff027807 */ /* 0x000fe40000800000 */
[----:B------:R-:W-:Y:S01]  /*0980*/  SEL R10, RZ, 0x1, P2 ;  /* 0x00000001ff0a7807 */ /* 0x000fe20001000000 */
[----:B-----5:R-:W-:Y:S01]  /*0990*/  DSETP.GT.AND P4, PT, R16, RZ, PT ;  /* 0x000000ff1000722a */ /* 0x020fe20003f84000 */
[----:B------:R-:W-:Y:S01]  /*09a0*/  IADD3 R4, PT, PT, R4, 0x4, RZ ;  /* 0x0000000404047810 */ /* 0x000fe20007ffe0ff */
[----:B------:R0:W-:Y:S01]  /*09b0*/  STL [R11], R2 ;  /* 0x000000020b007387 */ /* 0x0001e20000100800 */
[----:B------:R-:W-:-:S03]  /*09c0*/  SEL R14, RZ, 0x1, P3 ;  /* 0x00000001ff0e7807 */ /* 0x000fc60001800000 */
[----:B------:R-:W-:Y:S01]  /*09d0*/  SEL R16, RZ, 0x1, P4 ;  /* 0x00000001ff107807 */ /* 0x000fe20002000000 */
[----:B------:R0:W-:Y:S04]  /*09e0*/  STL [R11+0x4], R10 ;  /* 0x0000040a0b007387 */ /* 0x0001e80000100800 */
[----:B------:R0:W-:Y:S04]  /*09f0*/  STL [R11+0x8], R14 ;  /* 0x0000080e0b007387 */ /* 0x0001e80000100800 */
[----:B------:R0:W-:Y:S02]  /*0a00*/  STL [R11+0xc], R16 ;  /* 0x00000c100b007387 */ /* 0x0001e40000100800 */
.L_x_4:
[----:B------:R-:W-:Y:S05]  /*0a10*/  @!P0 BRA `(.L_x_0) ;  /* 0x00000000003c8947 */ /* 0x000fea0003800000 */
[----:B------:R-:W1:Y:S01]  /*0a20*/  LDC.64 R6, c[0x0][0x380] ;  /* 0x0000e000ff067b82 */ /* 0x000e620000000a00 */
[----:B------:R-:W-:-:S05]  /*0a30*/  UMOV UR4, URZ ;  /* 0x000000ff00047c82 */ /* 0x000fca0008000000 */
.L_x_5:
[----:B0-----:R-:W-:-:S04]  /*0a40*/  IADD3 R2, P0, PT, R4, R8, RZ ;  /* 0x0000000804027210 */ /* 0x001fc80007f1e0ff */
[----:B------:R-:W-:Y:S02]  /*0a50*/  IADD3.X R11, PT, PT, RZ, R5, RZ, P0, !PT ;  /* 0x00000005ff0b7210 */ /* 0x000fe400007fe4ff */
[----:B-1----:R-:W-:-:S04]  /*0a60*/  LEA R10, P0, R2, R6, 0x3 ;  /* 0x00000006020a7211 */ /* 0x002fc800078018ff */
[----:B------:R-:W-:-:S06]  /*0a70*/  LEA.HI.X R11, R2, R7, R11, 0x3, P0 ;  /* 0x00000007020b7211 */ /* 0x000fcc00000f1c0b */
[----:B------:R-:W2:Y:S01]  /*0a80*/  LDG.E.64.CONSTANT R10, desc[UR8][R10.64] ;  /* 0x000000080a0a7981 */ /* 0x000ea2000c1e9b00 */
[C---:B------:R-:W-:Y:S01]  /*0a90*/  LEA R13, R4.reuse, R1, 0x2 ;  /* 0x00000001040d7211 */ /* 0x040fe200078e10ff */
[----:B------:R-:W-:Y:S01]  /*0aa0*/  UIADD3 UR4, UPT, UPT, UR4, 0x1, URZ ;  /* 0x0000000104047890 */ /* 0x000fe2000fffe0ff */
[----:B------:R-:W-:Y:S01]  /*0ab0*/  IADD3 R4, PT, PT, R4, 0x1, RZ ;  /* 0x0000000104047810 */ /* 0x000fe20007ffe0ff */
[----:B--2---:R-:W-:-:S06]  /*0ac0*/  DSETP.GT.AND P0, PT, R10, RZ, PT ;  /* 0x000000ff0a00722a */ /* 0x004fcc0003f04000 */
[----:B------:R-:W-:Y:S02]  /*0ad0*/  SEL R2, RZ, 0x1, P0 ;  /* 0x00000001ff027807 */ /* 0x000fe40000000000 */
[----:B------:R-:W-:-:S03]  /*0ae0*/  ISETP.NE.AND P0, PT, R18, UR4, PT ;  /* 0x0000000412007c0c */ /* 0x000fc6000bf05270 */
[----:B------:R2:W-:Y:S10]  /*0af0*/  STL [R13], R2 ;  /* 0x000000020d007387 */ /* 0x0005f40000100800 */
[----:B--2---:R-:W-:Y:S05]  /*0b00*/  @P0 BRA `(.L_x_5) ;  /* 0xfffffffc00cc0947 */ /* 0x004fea000383ffff */
.L_x_0:
[----:B------:R-:W1:Y:S01]  /*0b10*/  LDCU UR4, c[0x0][0x394] ;  /* 0x00007280ff0477ac */ /* 0x000e620008000800 */
[----:B0-----:R-:W-:Y:S02]  /*0b20*/  IADD3 R2, PT, PT, R1, 0x34bc, RZ ;  /* 0x000034bc01027810 */ /* 0x001fe40007ffe0ff */
[----:B-1----:R-:W-:-:S04]  /*0b30*/  MOV R13, UR4 ;  /* 0x00000004000d7c02 */ /* 0x002fc80008000f00 */
[----:B------:R-:W-:-:S13]  /*0b40*/  ISETP.GE.AND P0, PT, R13, 0x1, PT ;  /* 0x000000010d00780c */ /* 0x000fda0003f06270 */
[----:B------:R-:W-:Y:S05]  /*0b50*/  @!P0 BRA `(.L_x_6) ;  /* 0x0000000400c48947 */ /* 0x000fea0003800000 */
[C---:B------:R-:W-:Y:S01]  /*0b60*/  LOP3.LUT R20, R13.reuse, 0xf, RZ, 0xc0, !PT ;  /* 0x0000000f0d147812 */ /* 0x040fe200078ec0ff */
[C---:B------:R-:W-:Y:S01]  /*0b70*/  VIADD R4, R13.reuse, 0xffffffff ;  /* 0xffffffff0d047836 */ /* 0x040fe20000000000 */
[----:B------:R-:W-:Y:S01]  /*0b80*/  LOP3.LUT R22, R13, 0x7, RZ, 0xc0, !PT ;  /* 0x000000070d167812 */ /* 0x000fe200078ec0ff */
[----:B------:R-:W-:Y:S01]  /*0b90*/  UMOV UR4, URZ ;  /* 0x000000ff00047c82 */ /* 0x000fe20008000000 */
[----:B------:R-:W-:Y:S02]  /*0ba0*/  IADD3 R5, PT, PT, R20, -0x1, RZ ;  /* 0xffffffff14057810 */ /* 0x000fe40007ffe0ff */
[----:B------:R-:W-:Y:S02]  /*0bb0*/  IADD3 R6, PT, PT, R22, -0x1, RZ ;  /* 0xffffffff16067810 */ /* 0x000fe40007ffe0ff */
[----:B------:R-:W-:Y:S02]  /*0bc0*/  ISETP.GE.U32.AND P3, PT, R4, 0xf, PT ;  /* 0x0000000f0400780c */ /* 0x000fe40003f66070 */
[----:B------:R-:W-:-:S02]  /*0bd0*/  ISETP.GE.U32.AND P2, PT, R5, 0x7, PT ;  /* 0x000000070500780c */ /* 0x000fc40003f46070 */
[----:B------:R-:W-:Y:S02]  /*0be0*/  ISETP.GE.U32.AND P1, PT, R6, 0x3, PT ;  /* 0x000000030600780c */ /* 0x000fe40003f26070 */
[C---:B------:R-:W-:Y:S02]  /*0bf0*/  LOP3.LUT R4, R13.reuse, 0x7ffffff0, RZ, 0xc0, !PT ;  /* 0x7ffffff00d047812 */ /* 0x040fe400078ec0ff */
[----:B------:R-:W-:-:S09]  /*0c00*/  LOP3.LUT R5, R13, 0x3, RZ, 0xc0, !PT ;  /* 0x000000030d057812 */ /* 0x000fd200078ec0ff */
.L_x_13:
[----:B0-----:R-:W0:Y:S01]  /*0c10*/  LDCU UR5, c[0x0][0x394] ;  /* 0x00007280ff0577ac */ /* 0x001e220008000800 */
[----:B------:R-:W-:Y:S01]  /*0c20*/  HFMA2 R6, -RZ, RZ, 0, 0 ;  /* 0x00000000ff067431 */ /* 0x000fe200000001ff */
[----:B------:R-:W-:Y:S01]  /*0c30*/  UMOV UR6, UR4 ;  /* 0x0000000400067c82 */ /* 0x000fe20008000000 */
[----:B------:R-:W-:-:S04]  /*0c40*/  UIADD3 UR4, UPT, UPT, UR4, 0x1, URZ ;  /* 0x0000000104047890 */ /* 0x000fc8000fffe0ff */
[----:B01234-:R-:W-:-:S11]  /*0c50*/  UISETP.NE.AND UP0, UPT, UR4, UR5, UPT ;  /* 0x000000050400728c */ /* 0x01ffd6000bf05270 */
.L_x_12:
[----:B0-----:R-:W0:Y:S01]  /*0c60*/  LDC.64 R12, c[0x0][0x390] ;  /* 0x0000e400ff0c7b82 */ /* 0x001e220000000a00 */
[----:B--234-:R-:W-:Y:S01]  /*0c70*/  MOV R8, RZ ;  /* 0x000000ff00087202 */ /* 0x01cfe20000000f00 */
[----:B0-----:R-:W-:Y:S01]  /*0c80*/  IMAD R7, R12, UR6, R6 ;  /* 0x000000060c077c24 */ /* 0x001fe2000f8e0206 */
[----:B------:R-:W-:-:S04]  /*0c90*/  IADD3 R6, PT, PT, R6, 0x1, RZ ;  /* 0x0000000106067810 */ /* 0x000fc80007ffe0ff */
[----:B------:R-:W-:Y:S01]  /*0ca0*/  ISETP.NE.AND P0, PT, R6, R13, PT ;  /* 0x0000000d0600720c */ /* 0x000fe20003f05270 */
[----:B-1----:R-:W-:-:S12]  /*0cb0*/  @!P3 BRA `(.L_x_7) ;  /* 0x00000000009cb947 */ /* 0x002fd80003800000 */
[----:B------:R-:W-:-:S05]  /*0cc0*/  UMOV UR5, URZ ;  /* 0x000000ff00057c82 */ /* 0x000fca0008000000 */
.L_x_8:
[----:B0-----:R-:W-:-:S05]  /*0cd0*/  IMAD R8, R7, R12, UR5 ;  /* 0x0000000507087e24 */ /* 0x001fca000f8e020c */
[----:B------:R-:W-:-:S05]  /*0ce0*/  LEA R8, R8, R1, 0x2 ;  /* 0x0000000108087211 */ /* 0x000fca00078e10ff */
[----:B------:R-:W2:Y:S04]  /*0cf0*/  LDL R9, [R8] ;  /* 0x0000000008097983 */ /* 0x000ea80000100800 */
[----:B------:R-:W3:Y:S04]  /*0d00*/  LDL R11, [R8+0x4] ;  /* 0x00000400080b7983 */ /* 0x000ee80000100800 */
[----:B------:R-:W4:Y:S04]  /*0d10*/  LDL R15, [R8+0x8] ;  /* 0x00000800080f7983 */ /* 0x000f280000100800 */
[----:B------:R-:W5:Y:S04]  /*0d20*/  LDL R17, [R8+0xc] ;  /* 0x00000c0008117983 */ /* 0x000f680000100800 */
        /* <DEDUP_REMOVED lines=11> */
[----:B------:R-:W5:Y:S01]  /*0de0*/  LDL R26, [R8+0x3c] ;  /* 0x00003c00081a7983 */ /* 0x000f620000100800 */
[----:B------:R-:W-:-:S06]  /*0df0*/  UIADD3 UR5, UPT, UPT, UR5, 0x10, URZ ;  /* 0x0000001005057890 */ /* 0x000fcc000fffe0ff */
[----:B------:R-:W-:Y:S01]  /*0e00*/  ISETP.NE.AND P4, PT, R4, UR5, PT ;  /* 0x0000000504007c0c */ /* 0x000fe2000bf85270 */
[----:B--2---:R0:W-:Y:S04]  /*0e10*/  STL [R8+0x34bc], R9 ;  /* 0x0034bc0908007387 */ /* 0x0041e80000100800 */
[----:B---3--:R0:W-:Y:S04]  /*0e20*/  STL [R8+0x34c0], R11 ;  /* 0x0034c00b08007387 */ /* 0x0081e80000100800 */
[----:B----4-:R0:W-:Y:S04]  /*0e30*/  STL [R8+0x34c4], R15 ;  /* 0x0034c40f08007387 */ /* 0x0101e80000100800 */
[----:B-----5:R0:W-:Y:S04]  /*0e40*/  STL [R8+0x34c8], R17 ;  /* 0x0034c81108007387 */ /* 0x0201e80000100800 */
[----:B------:R0:W-:Y:S04]  /*0e50*/  STL [R8+0x34cc], R19 ;  /* 0x0034cc1308007387 */ /* 0x0001e80000100800 */
        /* <DEDUP_REMOVED lines=10> */
[----:B------:R0:W-:Y:S01]  /*0f00*/  STL [R8+0x34f8], R26 ;  /* 0x0034f81a08007387 */ /* 0x0001e20000100800 */
[----:B------:R-:W-:Y:S05]  /*0f10*/  @P4 BRA `(.L_x_8) ;  /* 0xfffffffc006c4947 */ /* 0x000fea000383ffff */
[----:B0-----:R-:W-:-:S07]  /*0f20*/  MOV R8, R4 ;  /* 0x0000000400087202 */ /* 0x001fce0000000f00 */
.L_x_7:
[----:B------:R-:W-:-:S13]  /*0f30*/  ISETP.NE.AND P4, PT, R20, RZ, PT ;  /* 0x000000ff1400720c */ /* 0x000fda0003f85270 */
[----:B------:R-:W-:Y:S05]  /*0f40*/  @!P4 BRA `(.L_x_9) ;  /* 0x0000000000c0c947 */ /* 0x000fea0003800000 */
[----:B------:R-:W-:Y:S01]  /*0f50*/  ISETP.NE.AND P4, PT, R22, RZ, PT ;  /* 0x000000ff1600720c */ /* 0x000fe20003f85270 */
[----:B------:R-:W-:-:S12]  /*0f60*/  @!P2 BRA `(.L_x_10) ;  /* 0x00000000004ca947 */ /* 0x000fd80003800000 */
[----:B------:R-:W-:-:S05]  /*0f70*/  IMAD R10, R7, R12, R8 ;  /* 0x0000000c070a7224 */ /* 0x000fca00078e0208 */
        /* <DEDUP_REMOVED lines=8> */
[----:B------:R-:W5:Y:S01]  /*1000*/  LDL R25, [R10+0x1c] ;  /* 0x00001c000a197983 */ /* 0x000f620000100800 */
[----:B------:R-:W-:-:S03]  /*1010*/  IADD3 R8, PT, PT, R8, 0x8, RZ ;  /* 0x0000000808087810 */ /* 0x000fc60007ffe0ff */
[----:B--2---:R0:W-:Y:S04]  /*1020*/  STL [R10+0x34bc], R9 ;  /* 0x0034bc090a007387 */ /* 0x0041e80000100800 */
[----:B---3--:R0:W-:Y:S04]  /*1030*/  STL [R10+0x34c0], R11 ;  /* 0x0034c00b0a007387 */ /* 0x0081e80000100800 */
[----:B----4-:R0:W-:Y:S04]  /*1040*/  STL [R10+0x34c4], R15 ;  /* 0x0034c40f0a007387 */ /* 0x0101e80000100800 */
[----:B-----5:R0:W-:Y:S04]  /*1050*/  STL [R10+0x34c8], R17 ;  /* 0x0034c8110a007387 */ /* 0x0201e80000100800 */
[----:B------:R0:W-:Y:S04]  /*1060*/  STL [R10+0x34cc], R19 ;  /* 0x0034cc130a007387 */ /* 0x0001e80000100800 */
[----:B------:R0:W-:Y:S04]  /*1070*/  STL [R10+0x34d0], R21 ;  /* 0x0034d0150a007387 */ /* 0x0001e80000100800 */
[----:B------:R0:W-:Y:S04]  /*1080*/  STL [R10+0x34d4], R23 ;  /* 0x0034d4170a007387 */ /* 0x0001e80000100800 */
[----:B------:R0:W-:Y:S02]  /*1090*/  STL [R10+0x34d8], R25 ;  /* 0x0034d8190a007387 */ /* 0x0001e40000100800 */
.L_x_10:
[----:B------:R-:W-:Y:S05]  /*10a0*/  @!P4 BRA `(.L_x_9) ;  /* 0x000000000068c947 */ /* 0x000fea0003800000 */
[----:B------:R-:W-:Y:S01]  /*10b0*/  ISETP.NE.AND P4, PT, R5, RZ, PT ;  /* 0x000000ff0500720c */ /* 0x000fe20003f85270 */
[----:B------:R-:W-:-:S12]  /*10c0*/  @!P1 BRA `(.L_x_11) ;  /* 0x00000000002c9947 */ /* 0x000fd80003800000 */
[----:B0-----:R-:W-:-:S04]  /*10d0*/  IMAD R10, R7, R12, R8 ;  /* 0x0000000c070a7224 */ /* 0x001fc800078e0208 */
[----:B------:R-:W-:-:S05]  /*10e0*/  IMAD R15, R10, 0x4, R1 ;  /* 0x000000040a0f7824 */ /* 0x000fca00078e0201 */
[----:B------:R-:W2:Y:S04]  /*10f0*/  LDL R9, [R15] ;  /* 0x000000000f097983 */ /* 0x000ea80000100800 */
[----:B------:R-:W3:Y:S04]  /*1100*/  LDL R10, [R15+0x4] ;  /* 0x000004000f0a7983 */ /* 0x000ee80000100800 */
[----:B------:R-:W4:Y:S04]  /*1110*/  LDL R11, [R15+0x8] ;  /* 0x000008000f0b7983 */ /* 0x000f280000100800 */
[----:B------:R-:W5:Y:S01]  /*1120*/  LDL R14, [R15+0xc] ;  /* 0x00000c000f0e7983 */ /* 0x000f620000100800 */
[----:B------:R-:W-:-:S03]  /*1130*/  IADD3 R8, PT, PT, R8, 0x4, RZ ;  /* 0x0000000408087810 */ /* 0x000fc60007ffe0ff */
[----:B--2---:R1:W-:Y:S04]  /*1140*/  STL [R15+0x34bc], R9 ;  /* 0x0034bc090f007387 */ /* 0x0043e80000100800 */
[----:B---3--:R1:W-:Y:S04]  /*1150*/  STL [R15+0x34c0], R10 ;  /* 0x0034c00a0f007387 */ /* 0x0083e80000100800 */
[----:B----4-:R1:W-:Y:S04]  /*1160*/  STL [R15+0x34c4], R11 ;  /* 0x0034c40b0f007387 */ /* 0x0103e80000100800 */
[----:B-----5:R1:W-:Y:S02]  /*1170*/  STL [R15+0x34c8], R14 ;  /* 0x0034c80e0f007387 */ /* 0x0203e40000100800 */
.L_x_11:
[----:B------:R-:W-:Y:S05]  /*1180*/  @!P4 BRA `(.L_x_9) ;  /* 0x000000000030c947 */ /* 0x000fea0003800000 */
[----:B------:R-:W-:-:S05]  /*1190*/  IMAD R8, R7, R12, R8 ;  /* 0x0000000c07087224 */ /* 0x000fca00078e0208 */
[----:B------:R-:W-:-:S05]  /*11a0*/  LEA R8, R8, R1, 0x2 ;  /* 0x0000000108087211 */ /* 0x000fca00078e10ff */
[----:B------:R-:W2:Y:S01]  /*11b0*/  LDL R7, [R8] ;  /* 0x0000000008077983 */ /* 0x000ea20000100800 */
[----:B------:R-:W-:-:S03]  /*11c0*/  ISETP.NE.AND P4, PT, R5, 0x1, PT ;  /* 0x000000010500780c */ /* 0x000fc60003f85270 */
[----:B--2---:R2:W-:Y:S10]  /*11d0*/  STL [R8+0x34bc], R7 ;  /* 0x0034bc0708007387 */ /* 0x0045f40000100800 */
[----:B------:R-:W-:Y:S05]  /*11e0*/  @!P4 BRA `(.L_x_9) ;  /* 0x000000000018c947 */ /* 0x000fea0003800000 */
[----:B--2---:R-:W2:Y:S01]  /*11f0*/  LDL R7, [R8+0x4] ;  /* 0x0000040008077983 */ /* 0x004ea20000100800 */
[----:B------:R-:W-:-:S03]  /*1200*/  ISETP.NE.AND P4, PT, R5, 0x2, PT ;  /* 0x000000020500780c */ /* 0x000fc60003f85270 */
[----:B--2---:R3:W-:Y:S10]  /*1210*/  STL [R8+0x34c0], R7 ;  /* 0x0034c00708007387 */ /* 0x0047f40000100800 */
[----:B------:R-:W-:Y:S05]  /*1220*/  @!P4 BRA `(.L_x_9) ;  /* 0x000000000008c947 */ /* 0x000fea0003800000 */
[----:B---3--:R-:W2:Y:S04]  /*1230*/  LDL R7, [R8+0x8] ;  /* 0x0000080008077983 */ /* 0x008ea80000100800 */
[----:B--2---:R4:W-:Y:S02]  /*1240*/  STL [R8+0x34c4], R7 ;  /* 0x0034c40708007387 */ /* 0x0049e40000100800 */
.L_x_9:
[----:B------:R-:W-:Y:S05]  /*1250*/  @P0 BRA `(.L_x_12) ;  /* 0xfffffff800800947 */ /* 0x000fea000383ffff */
[----:B------:R-:W-:Y:S05]  /*1260*/  BRA.U UP0, `(.L_x_13) ;  /* 0xfffffff900687547 */ /* 0x000fea000b83ffff */
.L_x_6:
[----:B------:R-:W-:-:S04]  /*1270*/  ISETP.GE.AND P0, PT, R13, R12, PT ;  /* 0x0000000c0d00720c */ /* 0x000fc80003f06270 */
[----:B------:R-:W-:-:S13]  /*1280*/  ISETP.LT.OR P0, PT, R13, 0x1, P0 ;  /* 0x000000010d00780c */ /* 0x000fda0000701670 */
[----:B------:R-:W-:Y:S05]  /*1290*/  @P0 BRA `(.L_x_14) ;  /* 0x0000000c00140947 */ /* 0x000fea0003800000 */
[C---:B------:R-:W-:Y:S02]  /*12a0*/  LOP3.LUT R5, R13.reuse, 0x7, RZ, 0xc0, !PT ;  /* 0x000000070d057812 */ /* 0x040fe400078ec0ff */
[----:B------:R-:W-:Y:S02]  /*12b0*/  LOP3.LUT R4, R13, 0xf, RZ, 0xc0, !PT ;  /* 0x0000000f0d047812 */ /* 0x000fe400078ec0ff */
[----:B--234-:R-:W-:Y:S02]  /*12c0*/  IADD3 R8, PT, PT, R5, -0x1, RZ ;  /* 0xffffffff05087810 */ /* 0x01cfe40007ffe0ff */
[----:B------:R-:W-:Y:S02]  /*12d0*/  IADD3 R6, PT, PT, R13, -0x1, RZ ;  /* 0xffffffff0d067810 */ /* 0x000fe40007ffe0ff */
[----:B------:R-:W-:Y:S02]  /*12e0*/  IADD3 R7, PT, PT, R4, -0x1, RZ ;  /* 0xffffffff04077810 */ /* 0x000fe40007ffe0ff */
[----:B------:R-:W-:Y:S01]  /*12f0*/  ISETP.GE.U32.AND P2, PT, R8, 0x3, PT ;  /* 0x000000030800780c */ /* 0x000fe20003f46070 */
[----:B------:R-:W-:Y:S01]  /*1300*/  HFMA2 R8, -RZ, RZ, 0, 0 ;  /* 0x00000000ff087431 */ /* 0x000fe200000001ff */
[----:B------:R-:W-:-:S02]  /*1310*/  ISETP.GE.U32.AND P0, PT, R6, 0xf, PT ;  /* 0x0000000f0600780c */ /* 0x000fc40003f06070 */
[----:B------:R-:W-:Y:S02]  /*1320*/  ISETP.GE.U32.AND P1, PT, R7, 0x7, PT ;  /* 0x000000070700780c */ /* 0x000fe40003f26070 */
[C---:B------:R-:W-:Y:S02]  /*1330*/  LOP3.LUT R6, R13.reuse, 0x7ffffff0, RZ, 0xc0, !PT ;  /* 0x7ffffff00d067812 */ /* 0x040fe400078ec0ff */
[----:B------:R-:W-:-:S09]  /*1340*/  LOP3.LUT R7, R13, 0x3, RZ, 0xc0, !PT ;  /* 0x000000030d077812 */ /* 0x000fd200078ec0ff */
.L_x_22:
[----:B------:R-:W2:Y:S01]  /*1350*/  LDCU UR4, c[0x0][0x394] ;  /* 0x00007280ff0477ac */ /* 0x000ea20008000800 */
[----:B01----:R-:W-:Y:S02]  /*1360*/  MOV R9, R8 ;  /* 0x0000000800097202 */ /* 0x003fe40000000f00 */
[----:B------:R-:W-:Y:S02]  /*1370*/  IADD3 R8, PT, PT, R8, 0x1, RZ ;  /* 0x0000000108087810 */ /* 0x000fe40007ffe0ff */
[----:B------:R-:W-:Y:S02]  /*1380*/  MOV R10, RZ ;  /* 0x000000ff000a7202 */ /* 0x000fe40000000f00 */
[----:B--2---:R-:W-:-:S13]  /*1390*/  ISETP.NE.AND P3, PT, R8, UR4, PT ;  /* 0x0000000408007c0c */ /* 0x004fda000bf65270 */
.L_x_21:
[----:B------:R-:W0:Y:S08]  /*13a0*/  LDC.64 R20, c[0x0][0x390] ;  /* 0x0000e400ff147b82 */ /* 0x000e300000000a00 */
[----:B------:R-:W1:Y:S01]  /*13b0*/  LDC R11, c[0x0][0x394] ;  /* 0x0000e500ff0b7b82 */ /* 0x000e620000000800 */
[----:B0-----:R-:W-:Y:S02]  /*13c0*/  IMAD R20, R9, R20, R10 ;  /* 0x0000001409147224 */ /* 0x001fe400078e020a */
[----:B------:R-:W-:-:S05]  /*13d0*/  VIADD R10, R10, 0x1 ;  /* 0x000000010a0a7836 */ /* 0x000fca0000000000 */
[----:B------:R-:W-:-:S13]  /*13e0*/  ISETP.NE.AND P4, PT, R10, R21, PT ;  /* 0x000000150a00720c */ /* 0x000fda0003f85270 */
.L_x_20:
[----:B------:R-:W-:Y:S01]  /*13f0*/  HFMA2 R16, -RZ, RZ, 0, 0 ;  /* 0x00000000ff107431 */ /* 0x000fe200000001ff */
[----:B------:R-:W-:Y:S01]  /*1400*/  MOV R21, RZ ;  /* 0x000000ff00157202 */ /* 0x000fe20000000f00 */
[----:B------:R-:W-:Y:S06]  /*1410*/  @!P0 BRA `(.L_x_15) ;  /* 0x00000004002c8947 */ /* 0x000fec0003800000 */
[----:B------:R-:W-:Y:S01]  /*1420*/  MOV R16, RZ ;  /* 0x000000ff00107202 */ /* 0x000fe20000000f00 */
[----:B------:R-:W-:-:S06]  /*1430*/  UMOV UR4, URZ ;  /* 0x000000ff00047c82 */ /* 0x000fcc0008000000 */
.L_x_16:
[----:B------:R-:W0:Y:S08]  /*1440*/  LDC R25, c[0x0][0x390] ;  /* 0x0000e400ff197b82 */ /* 0x000e300000000800 */
[----:B------:R-:W2:Y:S01]  /*1450*/  LDC.64 R26, c[0x0][0x388] ;  /* 0x0000e200ff1a7b82 */ /* 0x000ea20000000a00 */
[----:B0-----:R-:W-:Y:S02]  /*1460*/  IMAD R21, R20, R25, UR4 ;  /* 0x0000000414157e24 */ /* 0x001fe4000f8e0219 */
[----:B-1----:R-:W-:-:S03]  /*1470*/  IMAD R13, R25, UR4, R11 ;  /* 0x00000004190d7c24 */ /* 0x002fc6000f8e020b */
[----:B------:R-:W-:Y:S01]  /*1480*/  LEA R21, R21, R2, 0x2 ;  /* 0x0000000215157211 */ /* 0x000fe200078e10ff */
[----:B--2---:R-:W-:-:S04]  /*1490*/  IMAD.WIDE R26, R13, 0x4, R26 ;  /* 0x000000040d1a7825 */ /* 0x004fc800078e021a */
[----:B------:R-:W2:Y:S04]  /*14a0*/  LDL R13, [R21] ;  /* 0x00000000150d7983 */ /* 0x000ea80000100800 */
[----:B------:R-:W2:Y:S01]  /*14b0*/  LDG.E.CONSTANT R12, desc[UR8][R26.64] ;  /* 0x000000081a0c7981 */ /* 0x000ea2000c1e9900 */
[----:B------:R-:W-:-:S03]  /*14c0*/  IMAD.WIDE R22, R25, 0x4, R26 ;  /* 0x0000000419167825 */ /* 0x000fc600078e021a */
[----:B------:R-:W3:Y:S04]  /*14d0*/  LDL R14, [R21+0x4] ;  /* 0x00000400150e7983 */ /* 0x000ee80000100800 */
[----:B------:R0:W3:Y:S04]  /*14e0*/  LDG.E.CONSTANT R15, desc[UR8][R22.64] ;  /* 0x00000008160f7981 */ /* 0x0000e8000c1e9900 */
[----:B------:R-:W4:Y:S01]  /*14f0*/  LDL R18, [R21+0x8] ;  /* 0x0000080015127983 */ /* 0x000f220000100800 */
[----:B0-----:R-:W-:-:S05]  /*1500*/  IMAD.WIDE R22, R25, 0x4, R22 ;  /* 0x0000000419167825 */ /* 0x001fca00078e0216 */
[----:B------:R0:W4:Y:S01]  /*1510*/  LDG.E.CONSTANT R19, desc[UR8][R22.64] ;  /* 0x0000000816137981 */ /* 0x000122000c1e9900 */
[----:B------:R-:W-:-:S05]  /*1520*/  IMAD.WIDE R28, R25, 0x4, R22 ;  /* 0x00000004191c7825 */ /* 0x000fca00078e0216 */
[----:B------:R-:W5:Y:S01]  /*1530*/  LDG.E.CONSTANT R26, desc[UR8][R28.64] ;  /* 0x000000081c1a7981 */ /* 0x000f62000c1e9900 */
[----:B--2---:R-:W-:Y:S02]  /*1540*/  IMAD R16, R13, R12, R16 ;  /* 0x0000000c0d107224 */ /* 0x004fe400078e0210 */
[C---:B------:R-:W-:Y:S02]  /*1550*/  IMAD.WIDE R12, R25.reuse, 0x4, R28 ;  /* 0x00000004190c7825 */ /* 0x040fe400078e021c */
[----:B------:R-:W5:Y:S02]  /*1560*/  LDL R29, [R21+0xc] ;  /* 0x00000c00151d7983 */ /* 0x000f640000100800 */
[----:B---3--:R-:W-:Y:S02]  /*1570*/  IMAD R24, R14, R15, R16 ;  /* 0x0000000f0e187224 */ /* 0x008fe400078e0210 */
[----:B------:R4:W2:Y:S01]  /*1580*/  LDG.E.CONSTANT R17, desc[UR8][R12.64] ;  /* 0x000000080c117981 */ /* 0x0008a2000c1e9900 */
[----:B------:R-:W-:-:S03]  /*1590*/  IMAD.WIDE R14, R25, 0x4, R12 ;  /* 0x00000004190e7825 */ /* 0x000fc600078e020c */
[----:B------:R-:W2:Y:S01]  /*15a0*/  LDL R16, [R21+0x10] ;  /* 0x0000100015107983 */ /* 0x000ea20000100800 */
[----:B0-----:R-:W-:-:S05]  /*15b0*/  IMAD.WIDE R22, R25, 0x4, R14 ;  /* 0x0000000419167825 */ /* 0x001fca00078e020e */
[----:B------:R-:W3:Y:S01]  /*15c0*/  LDG.E.CONSTANT R27, desc[UR8][R22.64] ;  /* 0x00000008161b7981 */ /* 0x000ee2000c1e9900 */
[----:B----4-:R-:W-:-:S03]  /*15d0*/  IMAD R12, R18, R19, R24 ;  /* 0x00000013120c7224 */ /* 0x010fc600078e0218 */
[----:B------:R-:W4:Y:S04]  /*15e0*/  LDL R18, [R21+0x14] ;  /* 0x0000140015127983 */ /* 0x000f280000100800 */
[----:B------:R-:W4:Y:S04]  /*15f0*/  LDG.E.CONSTANT R19, desc[UR8][R14.64] ;  /* 0x000000080e137981 */ /* 0x000f28000c1e9900 */
[----:B------:R-:W3:Y:S04]  /*1600*/  LDL R24, [R21+0x18] ;  /* 0x0000180015187983 */ /* 0x000ee80000100800 */
[----:B------:R-:W3:Y:S01]  /*1610*/  LDL R14, [R21+0x20] ;  /* 0x00002000150e7983 */ /* 0x000ee20000100800 */
[----:B-----5:R-:W-:-:S02]  /*1620*/  IMAD R26, R29, R26, R12 ;  /* 0x0000001a1d1a7224 */ /* 0x020fc400078e020c */
[----:B------:R-:W-:-:S04]  /*1630*/  IMAD.WIDE R28, R25, 0x4, R22 ;  /* 0x00000004191c7825 */ /* 0x000fc800078e0216 */
[----:B--2---:R-:W-:Y:S02]  /*1640*/  IMAD R26, R16, R17, R26 ;  /* 0x00000011101a7224 */ /* 0x004fe400078e021a */
[----:B------:R-:W2:Y:S01]  /*1650*/  LDL R16, [R21+0x1c] ;  /* 0x00001c0015107983 */ /* 0x000ea20000100800 */
[----:B------:R-:W-:-:S03]  /*1660*/  IMAD.WIDE R12, R25, 0x4, R28 ;  /* 0x00000004190c7825 */ /* 0x000fc600078e021c */
[----:B------:R-:W2:Y:S04]  /*1670*/  LDG.E.CONSTANT R17, desc[UR8][R28.64] ;  /* 0x000000081c117981 */ /* 0x000ea8000c1e9900 */
[----:B------:R3:W5:Y:S01]  /*1680*/  LDG.E.CONSTANT R15, desc[UR8][R12.64] ;  /* 0x000000080c0f7981 */ /* 0x000762000c1e9900 */
[----:B----4-:R-:W-:Y:S02]  /*1690*/  IMAD R26, R18, R19, R26 ;  /* 0x00000013121a7224 */ /* 0x010fe400078e021a */
[----:B------:R-:W-:-:S04]  /*16a0*/  IMAD.WIDE R18, R25, 0x4, R12 ;  /* 0x0000000419127825 */ /* 0x000fc800078e020c */
[----:B---3--:R-:W-:Y:S02]  /*16b0*/  IMAD R12, R24, R27, R26 ;  /* 0x0000001b180c7224 */ /* 0x008fe400078e021a */
[----:B------:R-:W-:Y:S01]  /*16c0*/  IMAD.WIDE R22, R25, 0x4, R18 ;  /* 0x0000000419167825 */ /* 0x000fe200078e0212 */
[----:B------:R-:W3:Y:S04]  /*16d0*/  LDL R24, [R21+0x24] ;  /* 0x0000240015187983 */ /* 0x000ee80000100800 */
[----:B------:R-:W3:Y:S04]  /*16e0*/  LDG.E.CONSTANT R27, desc[UR8][R18.64] ;  /* 0x00000008121b7981 */ /* 0x000ee8000c1e9900 */
[----:B------:R-:W4:Y:S04]  /*16f0*/  LDL R26, [R21+0x28] ;  /* 0x00002800151a7983 */ /* 0x000f280000100800 */
[----:B------:R-:W4:Y:S01]  /*1700*/  LDG.E.CONSTANT R29, desc[UR8][R22.64] ;  /* 0x00000008161d7981 */ /* 0x000f22000c1e9900 */
[----:B--2---:R-:W-:-:S02]  /*1710*/  IMAD R28, R16, R17, R12 ;  /* 0x00000011101c7224 */ /* 0x004fc400078e020c */
[----:B------:R-:W-:-:S04]  /*1720*/  IMAD.WIDE R16, R25, 0x4, R22 ;  /* 0x0000000419107825 */ /* 0x000fc800078e0216 */
[----:B-----5:R-:W-:Y:S02]  /*1730*/  IMAD R28, R14, R15, R28 ;  /* 0x0000000f0e1c7224 */ /* 0x020fe400078e021c */
[C---:B------:R-:W-:Y:S02]  /*1740*/  IMAD.WIDE R14, R25.reuse, 0x4, R16 ;  /* 0x00000004190e7825 */ /* 0x040fe400078e0210 */
[----:B------:R-:W2:Y:S02]  /*1750*/  LDG.E.CONSTANT R16, desc[UR8][R16.64] ;  /* 0x0000000810107981 */ /* 0x000ea4000c1e9900 */
[----:B------:R-:W-:Y:S02]  /*1760*/  IMAD.WIDE R12, R25, 0x4, R14 ;  /* 0x00000004190c7825 */ /* 0x000fe400078e020e */
[----:B------:R-:W5:Y:S02]  /*1770*/  LDG.E.CONSTANT R14, desc[UR8][R14.64] ;  /* 0x000000080e0e7981 */ /* 0x000f64000c1e9900 */
[----:B---3--:R-:W-:-:S02]  /*1780*/  IMAD R24, R24, R27, R28 ;  /* 0x0000001b18187224 */ /* 0x008fc400078e021c */
[----:B------:R-:W3:Y:S04]  /*1790*/  LDL R17, [R21+0x38] ;  /* 0x0000380015117983 */ /* 0x000ee80000100800 */
[----:B------:R-:W2:Y:S01]  /*17a0*/  LDL R27, [R21+0x2c] ;  /* 0x00002c00151b7983 */ /* 0x000ea20000100800 */
[----:B------:R-:W-:-:S03]  /*17b0*/  IMAD.WIDE R18, R25, 0x4, R12 ;  /* 0x0000000419127825 */ /* 0x000fc600078e020c */
[----:B------:R-:W3:Y:S01]  /*17c0*/  LDG.E.CONSTANT R13, desc[UR8][R12.64] ;  /* 0x000000080c0d7981 */ /* 0x000ee2000c1e9900 */
[----:B----4-:R-:W-:-:S03]  /*17d0*/  IMAD R26, R26, R29, R24 ;  /* 0x0000001d1a1a7224 */ /* 0x010fc600078e0218 */
[----:B------:R-:W5:Y:S01]  /*17e0*/  LDL R29, [R21+0x30] ;  /* 0x00003000151d7983 */ /* 0x000f620000100800 */
[----:B------:R-:W-:-:S03]  /*17f0*/  IMAD.WIDE R22, R25, 0x4, R18 ;  /* 0x0000000419167825 */ /* 0x000fc600078e0212 */
[----:B------:R-:W3:Y:S04]  /*1800*/  LDL R24, [R21+0x34] ;  /* 0x0000340015187983 */ /* 0x000ee80000100800 */
[----:B------:R-:W4:Y:S04]  /*1810*/  LDG.E.CONSTANT R18, desc[UR8][R18.64] ;  /* 0x0000000812127981 */ /* 0x000f28000c1e9900 */
[----:B------:R-:W4:Y:S04]  /*1820*/  LDG.E.CONSTANT R22, desc[UR8][R22.64] ;  /* 0x0000000816167981 */ /* 0x000f28000c1e9900 */
[----:B------:R-:W4:Y:S01]  /*1830*/  LDL R25, [R21+0x3c] ;  /* 0x00003c0015197983 */ /* 0x000f220000100800 */
[----:B------:R-:W-:-:S06]  /*1840*/  UIADD3 UR4, UPT, UPT, UR4, 0x10, URZ ;  /* 0x0000001004047890 */ /* 0x000fcc000fffe0ff */
[----:B------:R-:W-:Y:S01]  /*1850*/  ISETP.NE.AND P5, PT, R6, UR4, PT ;  /* 0x0000000406007c0c */ /* 0x000fe2000bfa5270 */
[----:B--2---:R-:W-:-:S04]  /*1860*/  IMAD R16, R27, R16, R26 ;  /* 0x000000101b107224 */ /* 0x004fc800078e021a */
[----:B-----5:R-:W-:-:S04]  /*1870*/  IMAD R14, R29, R14, R16 ;  /* 0x0000000e1d0e7224 */ /* 0x020fc800078e0210 */
[----:B---3--:R-:W-:-:S04]  /*1880*/  IMAD R14, R24, R13, R14 ;  /* 0x0000000d180e7224 */ /* 0x008fc800078e020e */
[----:B----4-:R-:W-:-:S04]  /*1890*/  IMAD R14, R17, R18, R14 ;  /* 0x00000012110e7224 */ /* 0x010fc800078e020e */
[----:B------:R-:W-:Y:S01]  /*18a0*/  IMAD R16, R25, R22, R14 ;  /* 0x0000001619107224 */ /* 0x000fe200078e020e */
[----:B------:R-:W-:Y:S06]  /*18b0*/  @P5 BRA `(.L_x_16) ;  /* 0xfffffff800e05947 */ /* 0x000fec000383ffff */
[----:B------:R-:W-:-:S07]  /*18c0*/  MOV R21, R6 ;  /* 0x0000000600157202 */ /* 0x000fce0000000f00 */
.L_x_15:
[----:B------:R-:W-:-:S13]  /*18d0*/  ISETP.NE.AND P5, PT, R4, RZ, PT ;  /* 0x000000ff0400720c */ /* 0x000fda0003fa5270 */
[----:B------:R-:W-:Y:S05]  /*18e0*/  @!P5 BRA `(.L_x_17) ;  /* 0x000000040058d947 */ /* 0x000fea0003800000 */
[----:B------:R-:W-:Y:S01]  /*18f0*/  ISETP.NE.AND P5, PT, R5, RZ, PT ;  /* 0x000000ff0500720c */ /* 0x000fe20003fa5270 */
[----:B------:R-:W-:-:S12]  /*1900*/  @!P1 BRA `(.L_x_18) ;  /* 0x0000000000989947 */ /* 0x000fd80003800000 */
[----:B------:R-:W1:Y:S08]  /*1910*/  LDC R25, c[0x0][0x390] ;  /* 0x0000e400ff197b82 */ /* 0x000e700000000800 */
[----:B------:R-:W0:Y:S01]  /*1920*/  LDC.64 R14, c[0x0][0x388] ;  /* 0x0000e200ff0e7b82 */ /* 0x000e220000000a00 */
[-C--:B-1----:R-:W-:Y:S02]  /*1930*/  IMAD R17, R21, R25.reuse, R11 ;  /* 0x0000001915117224 */ /* 0x082fe400078e020b */
[----:B------:R-:W-:-:S05]  /*1940*/  IMAD R13, R20, R25, R21 ;  /* 0x00000019140d7224 */ /* 0x000fca00078e0215 */
[----:B------:R-:W-:Y:S01]  /*1950*/  LEA R24, R13, R2, 0x2 ;  /* 0x000000020d187211 */ /* 0x000fe200078e10ff */
[----:B0-----:R-:W-:-:S04]  /*1960*/  IMAD.WIDE R14, R17, 0x4, R14 ;  /* 0x00000004110e7825 */ /* 0x001fc800078e020e */
[----:B------:R-:W2:Y:S01]  /*1970*/  LDL R19, [R24] ;  /* 0x0000000018137983 */ /* 0x000ea20000100800 */
[----:B------:R-:W-:-:S03]  /*1980*/  IMAD.WIDE R12, R25, 0x4, R14 ;  /* 0x00000004190c7825 */ /* 0x000fc600078e020e */
[----:B------:R0:W2:Y:S04]  /*1990*/  LDG.E.CONSTANT R18, desc[UR8][R14.64] ;  /* 0x000000080e127981 */ /* 0x0000a8000c1e9900 */
[----:B------:R-:W3:Y:S04]  /*19a0*/  LDL R17, [R24+0x4] ;  /* 0x0000040018117983 */ /* 0x000ee80000100800 */
[----:B------:R-:W4:Y:S01]  /*19b0*/  LDL R29, [R24+0x8] ;  /* 0x00000800181d7983 */ /* 0x000f220000100800 */
[----:B0-----:R-:W-:-:S03]  /*19c0*/  IMAD.WIDE R14, R25, 0x4, R12 ;  /* 0x00000004190e7825 */ /* 0x001fc600078e020c */
[----:B------:R-:W3:Y:S01]  /*19d0*/  LDG.E.CONSTANT R12, desc[UR8][R12.64] ;  /* 0x000000080c0c7981 */ /* 0x000ee2000c1e9900 */
[----:B------:R-:W-:-:S03]  /*19e0*/  IMAD.WIDE R22, R25, 0x4, R14 ;  /* 0x0000000419167825 */ /* 0x000fc600078e020e */
[----:B------:R-:W4:Y:S04]  /*19f0*/  LDG.E.CONSTANT R26, desc[UR8][R14.64] ;  /* 0x000000080e1a7981 */ /* 0x000f28000c1e9900 */
[----:B------:R-:W5:Y:S04]  /*1a00*/  LDL R27, [R24+0xc] ;  /* 0x00000c00181b7983 */ /* 0x000f680000100800 */
[----:B------:R-:W5:Y:S01]  /*1a10*/  LDG.E.CONSTANT R28, desc[UR8][R22.64] ;  /* 0x00000008161c7981 */ /* 0x000f62000c1e9900 */
[----:B--2---:R-:W-:Y:S02]  /*1a20*/  IMAD R16, R19, R18, R16 ;  /* 0x0000001213107224 */ /* 0x004fe400078e0210 */
[----:B------:R-:W-:-:S02]  /*1a30*/  IMAD.WIDE R18, R25, 0x4, R22 ;  /* 0x0000000419127825 */ /* 0x000fc400078e0216 */
[----:B------:R-:W2:Y:S02]  /*1a40*/  LDL R23, [R24+0x18] ;  /* 0x0000180018177983 */ /* 0x000ea40000100800 */
[----:B---3--:R-:W-:Y:S02]  /*1a50*/  IMAD R12, R17, R12, R16 ;  /* 0x0000000c110c7224 */ /* 0x008fe400078e0210 */
[----:B------:R-:W-:Y:S02]  /*1a60*/  IMAD.WIDE R16, R25, 0x4, R18 ;  /* 0x0000000419107825 */ /* 0x000fe400078e0212 */
[----:B------:R-:W3:Y:S02]  /*1a70*/  LDG.E.CONSTANT R18, desc[UR8][R18.64] ;  /* 0x0000000812127981 */ /* 0x000ee4000c1e9900 */
[----:B----4-:R-:W-:Y:S02]  /*1a80*/  IMAD R26, R29, R26, R12 ;  /* 0x0000001a1d1a7224 */ /* 0x010fe400078e020c */
[----:B------:R-:W3:Y:S01]  /*1a90*/  LDL R29, [R24+0x10] ;  /* 0x00001000181d7983 */ /* 0x000ee20000100800 */
[----:B------:R-:W-:-:S03]  /*1aa0*/  IMAD.WIDE R12, R25, 0x4, R16 ;  /* 0x00000004190c7825 */ /* 0x000fc600078e0210 */
[----:B------:R-:W4:Y:S01]  /*1ab0*/  LDG.E.CONSTANT R16, desc[UR8][R16.64] ;  /* 0x0000000810107981 */ /* 0x000f22000c1e9900 */
[----:B-----5:R-:W-:-:S03]  /*1ac0*/  IMAD R26, R27, R28, R26 ;  /* 0x0000001c1b1a7224 */ /* 0x020fc600078e021a */
[----:B------:R-:W4:Y:S01]  /*1ad0*/  LDL R27, [R24+0x14] ;  /* 0x00001400181b7983 */ /* 0x000f220000100800 */
[----:B------:R-:W-:-:S03]  /*1ae0*/  IMAD.WIDE R14, R25, 0x4, R12 ;  /* 0x00000004190e7825 */ /* 0x000fc600078e020c */
[----:B------:R-:W2:Y:S04]  /*1af0*/  LDG.E.CONSTANT R12, desc[UR8][R12.64] ;  /* 0x000000080c0c7981 */ /* 0x000ea8000c1e9900 */
[----:B------:R-:W5:Y:S04]  /*1b00*/  LDG.E.CONSTANT R14, desc[UR8][R14.64] ;  /* 0x000000080e0e7981 */ /* 0x000f68000c1e9900 */
[----:B------:R-:W5:Y:S01]  /*1b10*/  LDL R19, [R24+0x1c] ;  /* 0x00001c0018137983 */ /* 0x000f620000100800 */
[----:B------:R-:W-:Y:S01]  /*1b20*/  IADD3 R21, PT, PT, R21, 0x8, RZ ;  /* 0x0000000815157810 */ /* 0x000fe20007ffe0ff */
[----:B---3--:R-:W-:-:S04]  /*1b30*/  IMAD R18, R29, R18, R26 ;  /* 0x000000121d127224 */ /* 0x008fc800078e021a */
[----:B----4-:R-:W-:-:S04]  /*1b40*/  IMAD R18, R27, R16, R18 ;  /* 0x000000101b127224 */ /* 0x010fc800078e0212 */
[----:B--2---:R-:W-:-:S04]  /*1b50*/  IMAD R18, R23, R12, R18 ;  /* 0x0000000c17127224 */ /* 0x004fc800078e0212 */
[----:B-----5:R-:W-:-:S07]  /*1b60*/  IMAD R16, R19, R14, R18 ;  /* 0x0000000e13107224 */ /* 0x020fce00078e0212 */
.L_x_18:
        /* <DEDUP_REMOVED lines=11> */
[----:B------:R-:W2:Y:S01]  /*1c20*/  LDG.E.CONSTANT R22, desc[UR8][R22.64] ;  /* 0x0000000816167981 */ /* 0x000ea2000c1e9900 */
[----:B------:R-:W-:-:S03]  /*1c30*/  IMAD.WIDE R14, R13, 0x4, R18 ;  /* 0x000000040d0e7825 */ /* 0x000fc600078e0212 */
[----:B------:R-:W3:Y:S04]  /*1c40*/  LDL R24, [R17+0x4] ;  /* 0x0000040011187983 */ /* 0x000ee80000100800 */
[----:B------:R-:W3:Y:S01]  /*1c50*/  LDG.E.CONSTANT R19, desc[UR8][R18.64] ;  /* 0x0000000812137981 */ /* 0x000ee2000c1e9900 */
[----:B------:R-:W-:-:S03]  /*1c60*/  IMAD.WIDE R12, R13, 0x4, R14 ;  /* 0x000000040d0c7825 */ /* 0x000fc600078e020e */
[----:B------:R-:W4:Y:S04]  /*1c70*/  LDG.E.CONSTANT R14, desc[UR8][R14.64] ;  /* 0x000000080e0e7981 */ /* 0x000f28000c1e9900 */
[----:B------:R-:W4:Y:S04]  /*1c80*/  LDL R27, [R17+0x8] ;  /* 0x00000800111b7983 */ /* 0x000f280000100800 */
[----:B------:R-:W5:Y:S04]  /*1c90*/  LDG.E.CONSTANT R12, desc[UR8][R12.64] ;  /* 0x000000080c0c7981 */ /* 0x000f68000c1e9900 */
[----:B------:R-:W5:Y:S01]  /*1ca0*/  LDL R29, [R17+0xc] ;  /* 0x00000c00111d7983 */ /* 0x000f620000100800 */
[----:B------:R-:W-:Y:S01]  /*1cb0*/  IADD3 R21, PT, PT, R21, 0x4, RZ ;  /* 0x0000000415157810 */ /* 0x000fe20007ffe0ff */
[----:B--2---:R-:W-:-:S04]  /*1cc0*/  IMAD R25, R25, R22, R16 ;  /* 0x0000001619197224 */ /* 0x004fc800078e0210 */
[----:B---3--:R-:W-:-:S04]  /*1cd0*/  IMAD R24, R24, R19, R25 ;  /* 0x0000001318187224 */ /* 0x008fc800078e0219 */
[----:B----4-:R-:W-:-:S04]  /*1ce0*/  IMAD R24, R27, R14, R24 ;  /* 0x0000000e1b187224 */ /* 0x010fc800078e0218 */
[----:B-----5:R-:W-:-:S07]  /*1cf0*/  IMAD R16, R29, R12, R24 ;  /* 0x0000000c1d107224 */ /* 0x020fce00078e0218 */
.L_x_19:
[----:B------:R-:W-:Y:S05]  /*1d00*/  @!P5 BRA `(.L_x_17) ;  /* 0x000000000050d947 */ /* 0x000fea0003800000 */
[----:B------:R-:W0:Y:S08]  /*1d10*/  LDC R18, c[0x0][0x390] ;  /* 0x0000e400ff127b82 */ /* 0x000e300000000800 */
[----:B------:R-:W2:Y:S01]  /*1d20*/  LDC.64 R12, c[0x0][0x388] ;  /* 0x0000e200ff0c7b82 */ /* 0x000ea20000000a00 */
[-C--:B0-----:R-:W-:Y:S02]  /*1d30*/  IMAD R17, R20, R18.reuse, R21 ;  /* 0x0000001214117224 */ /* 0x081fe400078e0215 */
[----:B-1----:R-:W-:-:S02]  /*1d40*/  IMAD R15, R21, R18, R11 ;  /* 0x00000012150f7224 */ /* 0x002fc400078e020b */
[----:B------:R-:W-:Y:S02]  /*1d50*/  IMAD R17, R17, 0x4, R2 ;  /* 0x0000000411117824 */ /* 0x000fe400078e0202 */
[----:B--2---:R-:W-:-:S03]  /*1d60*/  IMAD.WIDE R12, R15, 0x4, R12 ;  /* 0x000000040f0c7825 */ /* 0x004fc600078e020c */
[----:B------:R-:W2:Y:S04]  /*1d70*/  LDL R15, [R17] ;  /* 0x00000000110f7983 */ /* 0x000ea80000100800 */
[----:B------:R-:W2:Y:S01]  /*1d80*/  LDG.E.CONSTANT R14, desc[UR8][R12.64] ;  /* 0x000000080c0e7981 */ /* 0x000ea2000c1e9900 */
[----:B------:R-:W-:Y:S01]  /*1d90*/  ISETP.NE.AND P5, PT, R7, 0x1, PT ;  /* 0x000000010700780c */ /* 0x000fe20003fa5270 */
[----:B--2---:R-:W-:-:S12]  /*1da0*/  IMAD R16, R15, R14, R16 ;  /* 0x0000000e0f107224 */ /* 0x004fd800078e0210 */
[----:B------:R-:W-:Y:S05]  /*1db0*/  @!P5 BRA `(.L_x_17) ;  /* 0x000000000024d947 */ /* 0x000fea0003800000 */
[----:B------:R-:W-:Y:S01]  /*1dc0*/  ISETP.NE.AND P5, PT, R7, 0x2, PT ;  /* 0x000000020700780c */ /* 0x000fe20003fa5270 */
[C---:B------:R-:W-:Y:S01]  /*1dd0*/  IMAD.WIDE R12, R18.reuse, 0x4, R12 ;  /* 0x00000004120c7825 */ /* 0x040fe200078e020c */
[----:B------:R-:W2:Y:S11]  /*1de0*/  LDL R19, [R17+0x4] ;  /* 0x0000040011137983 */ /* 0x000eb60000100800 */
[----:B------:R-:W-:Y:S01]  /*1df0*/  @P5 IMAD.WIDE R14, R18, 0x4, R12 ;  /* 0x00000004120e5825 */ /* 0x000fe200078e020c */
[----:B------:R-:W3:Y:S04]  /*1e00*/  @P5 LDL R21, [R17+0x8] ;  /* 0x0000080011155983 */ /* 0x000ee80000100800 */
[----:B------:R-:W2:Y:S04]  /*1e10*/  LDG.E.CONSTANT R12, desc[UR8][R12.64] ;  /* 0x000000080c0c7981 */ /* 0x000ea8000c1e9900 */
[----:B------:R-:W3:Y:S01]  /*1e20*/  @P5 LDG.E.CONSTANT R14, desc[UR8][R14.64] ;  /* 0x000000080e0e5981 */ /* 0x000ee2000c1e9900 */
[----:B--2---:R-:W-:-:S04]  /*1e30*/  IMAD R16, R19, R12, R16 ;  /* 0x0000000c13107224 */ /* 0x004fc800078e0210 */
[----:B---3--:R-:W-:-:S07]  /*1e40*/  @P5 IMAD R16, R21, R14, R16 ;  /* 0x0000000e15105224 */ /* 0x008fce00078e0210 */
.L_x_17:
[----:B------:R-:W1:Y:S01]  /*1e50*/  LDC R12, c[0x0][0x390] ;  /* 0x0000e400ff0c7b82 */ /* 0x000e620000000800 */
[----:B------:R-:W-:Y:S01]  /*1e60*/  LOP3.LUT R16, R16, 0x1, RZ, 0xc0, !PT ;  /* 0x0000000110107812 */ /* 0x000fe200078ec0ff */
[----:B-1----:R-:W-:Y:S01]  /*1e70*/  IMAD R13, R20, R12, R11 ;  /* 0x0000000c140d7224 */ /* 0x002fe200078e020b */
[----:B------:R-:W-:-:S04]  /*1e80*/  IADD3 R11, PT, PT, R11, 0x1, RZ ;  /* 0x000000010b0b7810 */ /* 0x000fc80007ffe0ff */
[----:B------:R-:W-:Y:S02]  /*1e90*/  LEA R13, R13, R2, 0x2 ;  /* 0x000000020d0d7211 */ /* 0x000fe400078e10ff */
[----:B------:R-:W-:-:S03]  /*1ea0*/  ISETP.NE.AND P5, PT, R11, R12, PT ;  /* 0x0000000c0b00720c */ /* 0x000fc60003fa5270 */
[----:B------:R0:W-:Y:S10]  /*1eb0*/  STL [R13], R16 ;  /* 0x000000100d007387 */ /* 0x0001f40000100800 */
[----:B0-----:R-:W-:Y:S05]  /*1ec0*/  @P5 BRA `(.L_x_20) ;  /* 0xfffffff400485947 */ /* 0x001fea000383ffff */
[----:B------:R-:W-:Y:S05]  /*1ed0*/  @P4 BRA `(.L_x_21) ;  /* 0xfffffff400304947 */ /* 0x000fea000383ffff */
[----:B------:R-:W-:Y:S05]  /*1ee0*/  @P3 BRA `(.L_x_22) ;  /* 0xfffffff400183947 */ /* 0x000fea000383ffff */
.L_x_14:
[----:B01----:R-:W0:Y:S02]  /*1ef0*/  LDC R9, c[0x0][0x394] ;  /* 0x0000e500ff097b82 */ /* 0x003e240000000800 */
[----:B0-----:R-:W-:-:S04]  /*1f00*/  ISETP.GE.AND P0, PT, R9, R12, PT ;  /* 0x0000000c0900720c */ /* 0x001fc80003f06270 */
[----:B------:R-:W-:-:S04]  /*1f10*/  ISETP.LT.OR P0, PT, R12, 0x1, P0 ;  /* 0x000000010c00780c */ /* 0x000fc80000701670 */
[----:B------:R-:W-:-:S13]  /*1f20*/  ISETP.LT.OR P0, PT, R9, 0x1, P0 ;  /* 0x000000010900780c */ /* 0x000fda0000701670 */
[----:B------:R-:W-:Y:S05]  /*1f30*/  @P0 BRA `(.L_x_23) ;  /* 0x0000000c00e80947 */ /* 0x000fea0003800000 */
[C---:B------:R-:W-:Y:S01]  /*1f40*/  LOP3.LUT R21, R9.reuse, 0xf, RZ, 0xc0, !PT ;  /* 0x0000000f09157812 */ /* 0x040fe200078ec0ff */
[----:B------:R-:W-:Y:S01]  /*1f50*/  HFMA2 R10, -RZ, RZ, 0, 0 ;  /* 0x00000000ff0a7431 */ /* 0x000fe200000001ff */
[C---:B------:R-:W-:Y:S02]  /*1f60*/  LOP3.LUT R20, R9.reuse, 0x7, RZ, 0xc0, !PT ;  /* 0x0000000709147812 */ /* 0x040fe400078ec0ff */
[----:B------:R-:W-:Y:S02]  /*1f70*/  IADD3 R4, PT, PT, R9, -0x1, RZ ;  /* 0xffffffff09047810 */ /* 0x000fe40007ffe0ff */
[----:B------:R-:W-:Y:S02]  /*1f80*/  IADD3 R5, PT, PT, R21, -0x1, RZ ;  /* 0xffffffff15057810 */ /* 0x000fe40007ffe0ff */
[----:B------:R-:W-:Y:S02]  /*1f90*/  IADD3 R6, PT, PT, R20, -0x1, RZ ;  /* 0xffffffff14067810 */ /* 0x000fe40007ffe0ff */
[----:B------:R-:W-:-:S02]  /*1fa0*/  LOP3.LUT R11, R9, 0x7ffffff0, RZ, 0xc0, !PT ;  /* 0x7ffffff0090b7812 */ /* 0x000fc400078ec0ff */
[----:B------:R-:W-:Y:S02]  /*1fb0*/  ISETP.GE.U32.AND P0, PT, R4, 0xf, PT ;  /* 0x0000000f0400780c */ /* 0x000fe40003f06070 */
[----:B------:R-:W-:Y:S02]  /*1fc0*/  ISETP.GE.U32.AND P1, PT, R5, 0x7, PT ;  /* 0x000000070500780c */ /* 0x000fe40003f26070 */
[----:B------:R-:W-:Y:S02]  /*1fd0*/  ISETP.GE.U32.AND P2, PT, R6, 0x3, PT ;  /* 0x000000030600780c */ /* 0x000fe40003f46070 */
[----:B------:R-:W-:-:S11]  /*1fe0*/  LOP3.LUT R9, R9, 0x3, RZ, 0xc0, !PT ;  /* 0x0000000309097812 */ /* 0x000fd600078ec0ff */
.L_x_31:
[----:B------:R-:W0:Y:S01]  /*1ff0*/  LDCU UR4, c[0x0][0x394] ;  /* 0x00007280ff0477ac */ /* 0x000e220008000800 */
[-C--:B--234-:R-:W-:Y:S01]  /*2000*/  MOV R8, R10.reuse ;  /* 0x0000000a00087202 */ /* 0x09cfe20000000f00 */
[----:B------:R-:W-:Y:S01]  /*2010*/  IMAD R6, R3, R10, RZ ;  /* 0x0000000a03067224 */ /* 0x000fe200078e02ff */
[----:B------:R-:W-:Y:S02]  /*2020*/  IADD3 R10, PT, PT, R10, 0x1, RZ ;  /* 0x000000010a0a7810 */ /* 0x000fe40007ffe0ff */
[----:B------:R-:W-:Y:S02]  /*2030*/  MOV R7, RZ ;  /* 0x000000ff00077202 */ /* 0x000fe40000000f00 */
[----:B01----:R-:W-:-:S13]  /*2040*/  ISETP.NE.AND P3, PT, R10, UR4, PT ;  /* 0x000000040a007c0c */ /* 0x003fda000bf65270 */
.L_x_30:
[----:B------:R-:W0:Y:S01]  /*2050*/  LDC R5, c[0x0][0x394] ;  /* 0x0000e500ff057b82 */ /* 0x000e220000000800 */
[----:B-1----:R-:W-:-:S07]  /*2060*/  IMAD.IADD R4, R6, 0x1, R7 ;  /* 0x0000000106047824 */ /* 0x002fce00078e0207 */
.L_x_29:
[----:B-1----:R-:W-:Y:S01]  /*2070*/  CS2R R22, SRZ ;  /* 0x0000000000167805 */ /* 0x002fe2000001ff00 */
[----:B------:R-:W-:Y:S06]  /*2080*/  @!P0 BRA `(.L_x_24) ;  /* 0x0000000400a08947 */ /* 0x000fec0003800000 */
[----:B------:R-:W-:-:S07]  /*2090*/  CS2R R22, SRZ ;  /* 0x0000000000167805 */ /* 0x000fce000001ff00 */
.L_x_25:
[----:B------:R-:W0:Y:S08]  /*20a0*/  LDC R25, c[0x0][0x390] ;  /* 0x0000e400ff197b82 */ /* 0x000e300000000800 */
[----:B------:R-:W1:Y:S01]  /*20b0*/  LDC.64 R12, c[0x0][0x388] ;  /* 0x0000e200ff0c7b82 */ /* 0x000e620000000a00 */
[CC--:B0-----:R-:W-:Y:S02]  /*20c0*/  IMAD R14, R22.reuse, R25.reuse, R5 ;  /* 0x00000019160e7224 */ /* 0x0c1fe400078e0205 */
[----:B------:R-:W-:-:S04]  /*20d0*/  IMAD R15, R22, R25, R4 ;  /* 0x00000019160f7224 */ /* 0x000fc800078e0204 */
[----:B------:R-:W-:Y:S02]  /*20e0*/  IMAD R19, R15, 0x4, R2 ;  /* 0x000000040f137824 */ /* 0x000fe400078e0202 */
[----:B-1----:R-:W-:-:S03]  /*20f0*/  IMAD.WIDE.U32 R16, R14, 0x4, R12 ;  /* 0x000000040e107825 */ /* 0x002fc600078e000c */
[----:B------:R-:W2:Y:S04]  /*2100*/  LDL R26, [R19] ;  /* 0x00000000131a7983 */ /* 0x000ea80000100800 */
[----:B------:R-:W2:Y:S01]  /*2110*/  LDG.E.CONSTANT R16, desc[UR8][R16.64] ;  /* 0x0000000810107981 */ /* 0x000ea2000c1e9900 */
[----:B------:R-:W-:Y:S01]  /*2120*/  IADD3 R18, PT, PT, R14, R25, RZ ;  /* 0x000000190e127210 */ /* 0x000fe20007ffe0ff */
[----:B------:R-:W-:-:S04]  /*2130*/  IMAD R24, R25, 0x4, R19 ;  /* 0x0000000419187824 */ /* 0x000fc800078e0213 */
[C---:B------:R-:W-:Y:S01]  /*2140*/  IMAD.WIDE.U32 R14, R18.reuse, 0x4, R12 ;  /* 0x00000004120e7825 */ /* 0x040fe200078e000c */
[----:B------:R-:W-:Y:S01]  /*2150*/  IADD3 R18, PT, PT, R18, R25, RZ ;  /* 0x0000001912127210 */ /* 0x000fe20007ffe0ff */
[----:B------:R-:W3:Y:S02]  /*2160*/  LDL R29, [R24] ;  /* 0x00000000181d7983 */ /* 0x000ee40000100800 */
[----:B------:R-:W-:Y:S02]  /*2170*/  IMAD R28, R25, 0x4, R24 ;  /* 0x00000004191c7824 */ /* 0x000fe400078e0218 */
[----:B------:R-:W3:Y:S04]  /*2180*/  LDG.E.CONSTANT R14, desc[UR8][R14.64] ;  /* 0x000000080e0e7981 */ /* 0x000ee8000c1e9900 */
[----:B------:R-:W4:Y:S01]  /*2190*/  LDL R17, [R28] ;  /* 0x000000001c117983 */ /* 0x000f220000100800 */
[----:B--2---:R-:W-:-:S02]  /*21a0*/  IMAD R23, R26, R16, R23 ;  /* 0x000000101a177224 */ /* 0x004fc400078e0217 */
[----:B------:R-:W-:-:S06]  /*21b0*/  IMAD.WIDE.U32 R26, R18, 0x4, R12 ;  /* 0x00000004121a7825 */ /* 0x000fcc00078e000c */
[----:B------:R-:W4:Y:S01]  /*21c0*/  LDG.E.CONSTANT R26, desc[UR8][R26.64] ;  /* 0x000000081a1a7981 */ /* 0x000f22000c1e9900 */
[----:B------:R-:W-:Y:S01]  /*21d0*/  IADD3 R16, PT, PT, R18, R25, RZ ;  /* 0x0000001912107210 */ /* 0x000fe20007ffe0ff */
[----:B---3--:R-:W-:-:S04]  /*21e0*/  IMAD R23, R29, R14, R23 ;  /* 0x0000000e1d177224 */ /* 0x008fc800078e0217 */
[C---:B------:R-:W-:Y:S01]  /*21f0*/  IMAD.WIDE.U32 R18, R16.reuse, 0x4, R12 ;  /* 0x0000000410127825 */ /* 0x040fe200078e000c */
[----:B------:R-:W-:-:S03]  /*2200*/  IADD3 R14, PT, PT, R16, R25, RZ ;  /* 0x00000019100e7210 */ /* 0x000fc60007ffe0ff */
[C---:B------:R-:W-:Y:S02]  /*2210*/  IMAD R29, R25.reuse, 0x4, R28 ;  /* 0x00000004191d7824 */ /* 0x040fe400078e021c */
[----:B------:R-:W2:Y:S04]  /*2220*/  LDG.E.CONSTANT R18, desc[UR8][R18.64] ;  /* 0x0000000812127981 */ /* 0x000ea8000c1e9900 */
[----:B------:R-:W2:Y:S01]  /*2230*/  LDL R15, [R29] ;  /* 0x000000001d0f7983 */ /* 0x000ea20000100800 */
[----:B------:R-:W-:-:S05]  /*2240*/  IMAD R24, R25, 0x4, R29 ;  /* 0x0000000419187824 */ /* 0x000fca00078e021d */
[----:B------:R-:W3:Y:S01]  /*2250*/  LDL R27, [R24] ;  /* 0x00000000181b7983 */ /* 0x000ee20000100800 */
[----:B----4-:R-:W-:Y:S02]  /*2260*/  IMAD R23, R17, R26, R23 ;  /* 0x0000001a11177224 */ /* 0x010fe400078e0217 */
[----:B------:R-:W-:-:S06]  /*2270*/  IMAD.WIDE.U32 R16, R14, 0x4, R12 ;  /* 0x000000040e107825 */ /* 0x000fcc00078e000c */
[----:B------:R0:W3:Y:S01]  /*2280*/  LDG.E.CONSTANT R16, desc[UR8][R16.64] ;  /* 0x0000000810107981 */ /* 0x0000e2000c1e9900 */
[----:B------:R-:W-:Y:S01]  /*2290*/  IMAD R26, R25, 0x4, R24 ;  /* 0x00000004191a7824 */ /* 0x000fe200078e0218 */
[----:B0-----:R-:W-:Y:S01]  /*22a0*/  IADD3 R17, PT, PT, R14, R25, RZ ;  /* 0x000000190e117210 */ /* 0x001fe20007ffe0ff */
[----:B--2---:R-:W-:-:S04]  /*22b0*/  IMAD R28, R15, R18, R23 ;  /* 0x000000120f1c7224 */ /* 0x004fc800078e0217 */
[C---:B------:R-:W-:Y:S01]  /*22c0*/  IMAD.WIDE.U32 R14, R17.reuse, 0x4, R12 ;  /* 0x00000004110e7825 */ /* 0x040fe200078e000c */
[----:B------:R-:W-:-:S05]  /*22d0*/  IADD3 R23, PT, PT, R17, R25, RZ ;  /* 0x0000001911177210 */ /* 0x000fca0007ffe0ff */
[----:B------:R-:W2:Y:S01]  /*22e0*/  LDG.E.CONSTANT R14, desc[UR8][R14.64] ;  /* 0x000000080e0e7981 */ /* 0x000ea2000c1e9900 */
[----:B------:R-:W-:-:S06]  /*22f0*/  IMAD.WIDE.U32 R18, R23, 0x4, R12 ;  /* 0x0000000417127825 */ /* 0x000fcc00078e000c */
[----:B------:R-:W4:Y:S04]  /*2300*/  LDG.E.CONSTANT R18, desc[UR8][R18.64] ;  /* 0x0000000812127981 */ /* 0x000f28000c1e9900 */
[----:B------:R0:W2:Y:S01]  /*2310*/  LDL R15, [R26] ;  /* 0x000000001a0f7983 */ /* 0x0000a20000100800 */
[----:B---3--:R-:W-:Y:S02]  /*2320*/  IMAD R29, R27, R16, R28 ;  /* 0x000000101b1d7224 */ /* 0x008fe400078e021c */
[----:B------:R-:W-:-:S05]  /*2330*/  IMAD R28, R25, 0x4, R26 ;  /* 0x00000004191c7824 */ /* 0x000fca00078e021a */
[----:B------:R-:W4:Y:S01]  /*2340*/  LDL R27, [R28] ;  /* 0x000000001c1b7983 */ /* 0x000f220000100800 */
[----:B------:R-:W-:Y:S01]  /*2350*/  IADD3 R23, PT, PT, R23, R25, RZ ;  /* 0x0000001917177210 */ /* 0x000fe20007ffe0ff */
[----:B------:R-:W-:-:S04]  /*2360*/  IMAD R24, R25, 0x4, R28 ;  /* 0x0000000419187824 */ /* 0x000fc800078e021c */
[C---:B------:R-:W-:Y:S01]  /*2370*/  IMAD.WIDE.U32 R16, R23.reuse, 0x4, R12 ;  /* 0x0000000417107825 */ /* 0x040fe200078e000c */
[----:B------:R-:W-:-:S03]  /*2380*/  IADD3 R23, PT, PT, R23, R25, RZ ;  /* 0x0000001917177210 */ /* 0x000fc60007ffe0ff */
[----:B0-----:R-:W-:Y:S02]  /*2390*/  IMAD R26, R25, 0x4, R24 ;  /* 0x00000004191a7824 */ /* 0x001fe400078e0218 */
[----:B------:R-:W3:Y:S04]  /*23a0*/  LDG.E.CONSTANT R16, desc[UR8][R16.64] ;  /* 0x0000000810107981 */ /* 0x000ee8000c1e9900 */
[----:B------:R0:W3:Y:S01]  /*23b0*/  LDL R17, [R24] ;  /* 0x0000000018117983 */ /* 0x0000e20000100800 */
[----:B--2---:R-:W-:Y:S02]  /*23c0*/  IMAD R29, R15, R14, R29 ;  /* 0x0000000e0f1d7224 */ /* 0x004fe400078e021d */
[----:B------:R-:W-:-:S06]  /*23d0*/  IMAD.WIDE.U32 R14, R23, 0x4, R12 ;  /* 0x00000004170e7825 */ /* 0x000fcc00078e000c */
[----:B------:R-:W2:Y:S01]  /*23e0*/  LDG.E.CONSTANT R14, desc[UR8][R14.64] ;  /* 0x000000080e0e7981 */ /* 0x000ea2000c1e9900 */
[----:B----4-:R-:W-:-:S03]  /*23f0*/  IMAD R29, R27, R18, R29 ;  /* 0x000000121b1d7224 */ /* 0x010fc600078e021d */
[----:B------:R-:W2:Y:S01]  /*2400*/  LDL R27, [R26] ;  /* 0x000000001a1b7983 */ /* 0x000ea20000100800 */
[----:B------:R-:W-:Y:S01]  /*2410*/  IADD3 R23, PT, PT, R23, R25, RZ ;  /* 0x0000001917177210 */ /* 0x000fe20007ffe0ff */
[----:B------:R-:W-:-:S04]  /*2420*/  IMAD R28, R25, 0x4, R26 ;  /* 0x00000004191c7824 */ /* 0x000fc800078e021a */
[----:B------:R-:W-:-:S04]  /*2430*/  IMAD.WIDE.U32 R18, R23, 0x4, R12 ;  /* 0x0000000417127825 */ /* 0x000fc800078e000c */
[----:B------:R-:W-:Y:S02]  /*2440*/  IMAD.IADD R23, R23, 0x1, R25 ;  /* 0x0000000117177824 */ /* 0x000fe400078e0219 */
[----:B------:R-:W4:Y:S01]  /*2450*/  LDG.E.CONSTANT R18, desc[UR8][R18.64] ;  /* 0x0000000812127981 */ /* 0x000f22000c1e9900 */
[----:B0-----:R-:W-:Y:S02]  /*2460*/  IMAD R24, R25, 0x4, R28 ;  /* 0x0000000419187824 */ /* 0x001fe400078e021c */
[----:B---3--:R-:W-:Y:S02]  /*2470*/  IMAD R29, R17, R16, R29 ;  /* 0x00000010111d7224 */ /* 0x008fe400078e021d */
[----:B------:R-:W-:-:S06]  /*2480*/  IMAD.WIDE.U32 R16, R23, 0x4, R12 ;  /* 0x0000000417107825 */ /* 0x000fcc00078e000c */
[----:B------:R-:W3:Y:S01]  /*2490*/  LDG.E.CONSTANT R16, desc[UR8][R16.64] ;  /* 0x0000000810107981 */ /* 0x000ee2000c1e9900 */
[----:B--2---:R-:W-:-:S03]  /*24a0*/  IMAD R29, R27, R14, R29 ;  /* 0x0000000e1b1d7224 */ /* 0x004fc600078e021d */
[----:B------:R-:W4:Y:S04]  /*24b0*/  LDL R14, [R28] ;  /* 0x000000001c0e7983 */ /* 0x000f280000100800 */
[----:B------:R-:W3:Y:S01]  /*24c0*/  LDL R27, [R24] ;  /* 0x00000000181b7983 */ /* 0x000ee20000100800 */
[----:B------:R-:W-:Y:S01]  /*24d0*/  IADD3 R23, PT, PT, R23, R25, RZ ;  /* 0x0000001917177210 */ /* 0x000fe20007ffe0ff */
[----:B----4-:R-:W-:-:S04]  /*24e0*/  IMAD R26, R14, R18, R29 ;  /* 0x000000120e1a7224 */ /* 0x010fc800078e021d */
[C---:B------:R-:W-:Y:S01]  /*24f0*/  IMAD.WIDE.U32 R14, R23.reuse, 0x4, R12 ;  /* 0x00000004170e7825 */ /* 0x040fe200078e000c */
[----:B------:R-:W-:-:S03]  /*2500*/  IADD3 R23, PT, PT, R23, R25, RZ ;  /* 0x0000001917177210 */ /* 0x000fc60007ffe0ff */
[----:B------:R-:W-:Y:S02]  /*2510*/  IMAD R29, R25, 0x4, R24 ;  /* 0x00000004191d7824 */ /* 0x000fe400078e0218 */
[----:B---3--:R-:W-:Y:S01]  /*2520*/  IMAD R27, R27, R16, R26 ;  /* 0x000000101b1b7224 */ /* 0x008fe200078e021a */
[----:B------:R-:W2:Y:S01]  /*2530*/  LDG.E.CONSTANT R14, desc[UR8][R14.64] ;  /* 0x000000080e0e7981 */ /* 0x000ea2000c1e9900 */
[----:B------:R-:W-:-:S03]  /*2540*/  IMAD.WIDE.U32 R18, R23, 0x4, R12 ;  /* 0x0000000417127825 */ /* 0x000fc600078e000c */
[----:B------:R-:W2:Y:S01]  /*2550*/  LDL R28, [R29] ;  /* 0x000000001d1c7983 */ /* 0x000ea20000100800 */
[----:B------:R-:W-:-:S03]  /*2560*/  IMAD R26, R25, 0x4, R29 ;  /* 0x00000004191a7824 */ /* 0x000fc600078e021d */
[----:B------:R-:W3:Y:S04]  /*2570*/  LDG.E.CONSTANT R19, desc[UR8][R18.64] ;  /* 0x0000000812137981 */ /* 0x000ee8000c1e9900 */
[----:B------:R-:W3:Y:S01]  /*2580*/  LDL R24, [R26] ;  /* 0x000000001a187983 */ /* 0x000ee20000100800 */
[----:B------:R-:W-:-:S05]  /*2590*/  IADD3 R23, PT, PT, R23, R25, RZ ;  /* 0x0000001917177210 */ /* 0x000fca0007ffe0ff */
[C---:B------:R-:W-:Y:S01]  /*25a0*/  IMAD.WIDE.U32 R16, R23.reuse, 0x4, R12 ;  /* 0x0000000417107825 */ /* 0x040fe200078e000c */
[----:B------:R-:W-:-:S05]  /*25b0*/  IADD3 R23, PT, PT, R23, R25, RZ ;  /* 0x0000001917177210 */ /* 0x000fca0007ffe0ff */
[----:B------:R-:W4:Y:S01]  /*25c0*/  LDG.E.CONSTANT R16, desc[UR8][R16.64] ;  /* 0x0000000810107981 */ /* 0x000f22000c1e9900 */
[----:B--2---:R-:W-:Y:S02]  /*25d0*/  IMAD R27, R28, R14, R27 ;  /* 0x0000000e1c1b7224 */ /* 0x004fe400078e021b */
[----:B------:R-:W-:Y:S02]  /*25e0*/  IMAD R28, R25, 0x4, R26 ;  /* 0x00000004191c7824 */ /* 0x000fe400078e021a */
[C---:B------:R-:W-:Y:S01]  /*25f0*/  IMAD.WIDE.U32 R14, R23.reuse, 0x4, R12 ;  /* 0x00000004170e7825 */ /* 0x040fe200078e000c */
[----:B------:R-:W-:Y:S02]  /*2600*/  IADD3 R23, PT, PT, R23, R25, RZ ;  /* 0x0000001917177210 */ /* 0x000fe40007ffe0ff */
[----:B------:R-:W4:Y:S01]  /*2610*/  LDL R18, [R28] ;  /* 0x000000001c127983 */ /* 0x000f220000100800 */
[----:B---3--:R-:W-:Y:S02]  /*2620*/  IMAD R27, R24, R19, R27 ;  /* 0x00000013181b7224 */ /* 0x008fe400078e021b */
[----:B------:R-:W-:Y:S01]  /*2630*/  IMAD R24, R25, 0x4, R28 ;  /* 0x0000000419187824 */ /* 0x000fe200078e021c */
[----:B------:R-:W2:Y:S01]  /*2640*/  LDG.E.CONSTANT R14, desc[UR8][R14.64] ;  /* 0x000000080e0e7981 */ /* 0x000ea2000c1e9900 */
[----:B------:R-:W-:-:S03]  /*2650*/  IMAD.WIDE.U32 R12, R23, 0x4, R12 ;  /* 0x00000004170c7825 */ /* 0x000fc600078e000c */
[----:B------:R-:W-:Y:S02]  /*2660*/  LEA R25, R25, R24, 0x2 ;  /* 0x0000001819197211 */ /* 0x000fe400078e10ff */
[----:B------:R-:W2:Y:S04]  /*2670*/  LDL R24, [R24] ;  /* 0x0000000018187983 */ /* 0x000ea80000100800 */
[----:B------:R-:W3:Y:S04]  /*2680*/  LDG.E.CONSTANT R12, desc[UR8][R12.64] ;  /* 0x000000080c0c7981 */ /* 0x000ee8000c1e9900 */
[----:B------:R-:W3:Y:S01]  /*2690*/  LDL R26, [R25] ;  /* 0x00000000191a7983 */ /* 0x000ee20000100800 */
[----:B------:R-:W-:-:S04]  /*26a0*/  IADD3 R22, PT, PT, R22, 0x10, RZ ;  /* 0x0000001016167810 */ /* 0x000fc80007ffe0ff */
[----:B------:R-:W-:Y:S01]  /*26b0*/  ISETP.NE.AND P4, PT, R22, R11, PT ;  /* 0x0000000b1600720c */ /* 0x000fe20003f85270 */
[----:B----4-:R-:W-:-:S04]  /*26c0*/  IMAD R27, R18, R16, R27 ;  /* 0x00000010121b7224 */ /* 0x010fc800078e021b */
[----:B--2---:R-:W-:-:S04]  /*26d0*/  IMAD R27, R24, R14, R27 ;  /* 0x0000000e181b7224 */ /* 0x004fc800078e021b */
[----:B---3--:R-:W-:-:S04]  /*26e0*/  IMAD R23, R26, R12, R27 ;  /* 0x0000000c1a177224 */ /* 0x008fc800078e021b */
[----:B------:R-:W-:Y:S05]  /*26f0*/  @P4 BRA `(.L_x_25) ;  /* 0xfffffff800684947 */ /* 0x000fea000383ffff */
[----:B------:R-:W-:-:S07]  /*2700*/  MOV R22, R11 ;  /* 0x0000000b00167202 */ /* 0x000fce0000000f00 */
.L_x_24:
[----:B------:R-:W-:-:S13]  /*2710*/  ISETP.NE.AND P4, PT, R21, RZ, PT ;  /* 0x000000ff1500720c */ /* 0x000fda0003f85270 */
[----:B------:R-:W-:Y:S05]  /*2720*/  @!P4 BRA `(.L_x_26) ;  /* 0x0000000400b8c947 */ /* 0x000fea0003800000 */
[----:B------:R-:W-:Y:S01]  /*2730*/  ISETP.NE.AND P4, PT, R20, RZ, PT ;  /* 0x000000ff1400720c */ /* 0x000fe20003f85270 */
[----:B------:R-:W-:-:S12]  /*2740*/  @!P1 BRA `(.L_x_27) ;  /* 0x0000000000d09947 */ /* 0x000fd80003800000 */
        /* <DEDUP_REMOVED lines=11> */
[----:B------:R-:W3:Y:S03]  /*2800*/  LDL R29, [R24] ;  /* 0x00000000181d7983 */ /* 0x000ee60000100800 */
[----:B------:R-:W-:Y:S02]  /*2810*/  IMAD.IADD R18, R18, 0x1, R25 ;  /* 0x0000000112127824 */ /* 0x000fe400078e0219 */
[----:B------:R-:W3:Y:S01]  /*2820*/  LDG.E.CONSTANT R14, desc[UR8][R14.64] ;  /* 0x000000080e0e7981 */ /* 0x000ee2000c1e9900 */
[----:B------:R-:W-:-:S05]  /*2830*/  IMAD R28, R25, 0x4, R24 ;  /* 0x00000004191c7824 */ /* 0x000fca00078e0218 */
[----:B------:R-:W4:Y:S01]  /*2840*/  LDL R17, [R28] ;  /* 0x000000001c117983 */ /* 0x000f220000100800 */
[----:B--2---:R-:W-:Y:S02]  /*2850*/  IMAD R23, R26, R16, R23 ;  /* 0x000000101a177224 */ /* 0x004fe400078e0217 */
[----:B------:R-:W-:-:S06]  /*2860*/  IMAD.WIDE.U32 R26, R18, 0x4, R12 ;  /* 0x00000004121a7825 */ /* 0x000fcc00078e000c */
[----:B------:R-:W4:Y:S01]  /*2870*/  LDG.E.CONSTANT R26, desc[UR8][R26.64] ;  /* 0x000000081a1a7981 */ /* 0x000f22000c1e9900 */
[----:B------:R-:W-:Y:S01]  /*2880*/  IADD3 R16, PT, PT, R18, R25, RZ ;  /* 0x0000001912107210 */ /* 0x000fe20007ffe0ff */
[----:B---3--:R-:W-:-:S04]  /*2890*/  IMAD R29, R29, R14, R23 ;  /* 0x0000000e1d1d7224 */ /* 0x008fc800078e0217 */
[C---:B------:R-:W-:Y:S01]  /*28a0*/  IMAD.WIDE.U32 R18, R16.reuse, 0x4, R12 ;  /* 0x0000000410127825 */ /* 0x040fe200078e000c */
[----:B------:R-:W-:-:S03]  /*28b0*/  IADD3 R16, PT, PT, R16, R25, RZ ;  /* 0x0000001910107210 */ /* 0x000fc60007ffe0ff */
[----:B------:R-:W-:Y:S02]  /*28c0*/  IMAD R23, R25, 0x4, R28 ;  /* 0x0000000419177824 */ /* 0x000fe400078e021c */
[----:B------:R-:W2:Y:S01]  /*28d0*/  LDG.E.CONSTANT R18, desc[UR8][R18.64] ;  /* 0x0000000812127981 */ /* 0x000ea2000c1e9900 */
[----:B------:R-:W-:-:S04]  /*28e0*/  IMAD.WIDE.U32 R14, R16, 0x4, R12 ;  /* 0x00000004100e7825 */ /* 0x000fc800078e000c */
[----:B------:R-:W-:Y:S02]  /*28f0*/  IMAD R24, R25, 0x4, R23 ;  /* 0x0000000419187824 */ /* 0x000fe400078e0217 */
[----:B------:R-:W3:Y:S01]  /*2900*/  LDG.E.CONSTANT R15, desc[UR8][R14.64] ;  /* 0x000000080e0f7981 */ /* 0x000ee2000c1e9900 */
[----:B----4-:R-:W-:-:S03]  /*2910*/  IMAD R17, R17, R26, R29 ;  /* 0x0000001a11117224 */ /* 0x010fc600078e021d */
[----:B------:R-:W2:Y:S04]  /*2920*/  LDL R29, [R23] ;  /* 0x00000000171d7983 */ /* 0x000ea80000100800 */
[----:B------:R-:W3:Y:S01]  /*2930*/  LDL R26, [R24] ;  /* 0x00000000181a7983 */ /* 0x000ee20000100800 */
[----:B------:R-:W-:Y:S01]  /*2940*/  IADD3 R27, PT, PT, R16, R25, RZ ;  /* 0x00000019101b7210 */ /* 0x000fe20007ffe0ff */
[----:B------:R-:W-:-:S05]  /*2950*/  IMAD R28, R25, 0x4, R24 ;  /* 0x00000004191c7824 */ /* 0x000fca00078e0218 */
[----:B------:R-:W4:Y:S01]  /*2960*/  LDL R14, [R28] ;  /* 0x000000001c0e7983 */ /* 0x000f220000100800 */
[----:B--2---:R-:W-:Y:S02]  /*2970*/  IMAD R29, R29, R18, R17 ;  /* 0x000000121d1d7224 */ /* 0x004fe400078e0211 */
[C---:B------:R-:W-:Y:S01]  /*2980*/  IMAD.WIDE.U32 R16, R27.reuse, 0x4, R12 ;  /* 0x000000041b107825 */ /* 0x040fe200078e000c */
[----:B------:R-:W-:-:S03]  /*2990*/  IADD3 R27, PT, PT, R27, R25, RZ ;  /* 0x000000191b1b7210 */ /* 0x000fc60007ffe0ff */
[----:B---3--:R-:W-:Y:S02]  /*29a0*/  IMAD R23, R26, R15, R29 ;  /* 0x0000000f1a177224 */ /* 0x008fe400078e021d */
[C---:B------:R-:W-:Y:S01]  /*29b0*/  IMAD.WIDE.U32 R18, R27.reuse, 0x4, R12 ;  /* 0x000000041b127825 */ /* 0x040fe200078e000c */
[----:B------:R-:W-:Y:S01]  /*29c0*/  IADD3 R27, PT, PT, R27, R25, RZ ;  /* 0x000000191b1b7210 */ /* 0x000fe20007ffe0ff */
[----:B------:R-:W4:Y:S02]  /*29d0*/  LDG.E.CONSTANT R16, desc[UR8][R16.64] ;  /* 0x0000000810107981 */ /* 0x000f24000c1e9900 */
[----:B------:R-:W-:Y:S02]  /*29e0*/  IMAD R26, R25, 0x4, R28 ;  /* 0x00000004191a7824 */ /* 0x000fe400078e021c */
[----:B------:R-:W-:Y:S01]  /*29f0*/  IMAD.WIDE.U32 R12, R27, 0x4, R12 ;  /* 0x000000041b0c7825 */ /* 0x000fe200078e000c */
[----:B------:R-:W2:Y:S02]  /*2a00*/  LDG.E.CONSTANT R18, desc[UR8][R18.64] ;  /* 0x0000000812127981 */ /* 0x000ea4000c1e9900 */
[----:B------:R-:W-:-:S02]  /*2a10*/  LEA R25, R25, R26, 0x2 ;  /* 0x0000001a19197211 */ /* 0x000fc400078e10ff */
[----:B------:R-:W2:Y:S04]  /*2a20*/  LDL R26, [R26] ;  /* 0x000000001a1a7983 */ /* 0x000ea80000100800 */
[----:B------:R-:W3:Y:S04]  /*2a30*/  LDG.E.CONSTANT R12, desc[UR8][R12.64] ;  /* 0x000000080c0c7981 */ /* 0x000ee8000c1e9900 */
[----:B------:R-:W3:Y:S01]  /*2a40*/  LDL R24, [R25] ;  /* 0x0000000019187983 */ /* 0x000ee20000100800 */
[----:B------:R-:W-:Y:S01]  /*2a50*/  IADD3 R22, PT, PT, R22, 0x8, RZ ;  /* 0x0000000816167810 */ /* 0x000fe20007ffe0ff */
[----:B----4-:R-:W-:-:S04]  /*2a60*/  IMAD R23, R14, R16, R23 ;  /* 0x000000100e177224 */ /* 0x010fc800078e0217 */
[----:B--2---:R-:W-:-:S04]  /*2a70*/  IMAD R23, R26, R18, R23 ;  /* 0x000000121a177224 */ /* 0x004fc800078e0217 */
[----:B---3--:R-:W-:-:S07]  /*2a80*/  IMAD R23, R24, R12, R23 ;  /* 0x0000000c18177224 */ /* 0x008fce00078e0217 */
.L_x_27:
        /* <DEDUP_REMOVED lines=14> */
[----:B------:R-:W-:-:S05]  /*2b70*/  IADD3 R24, PT, PT, R24, R25, RZ ;  /* 0x0000001918187210 */ /* 0x000fca0007ffe0ff */
[----:B------:R-:W-:Y:S01]  /*2b80*/  IMAD.IADD R27, R24, 0x1, R25 ;  /* 0x00000001181b7824 */ /* 0x000fe200078e0219 */
[----:B------:R-:W3:Y:S01]  /*2b90*/  LDG.E.CONSTANT R16, desc[UR8][R16.64] ;  /* 0x0000000810107981 */ /* 0x000ee2000c1e9900 */
[----:B--2---:R-:W-:Y:S02]  /*2ba0*/  IMAD R23, R18, R14, R23 ;  /* 0x0000000e12177224 */ /* 0x004fe400078e0217 */
[----:B------:R-:W-:Y:S01]  /*2bb0*/  IMAD.WIDE.U32 R18, R24, 0x4, R12 ;  /* 0x0000000418127825 */ /* 0x000fe200078e000c */
[----:B------:R-:W3:Y:S03]  /*2bc0*/  LDL R14, [R28] ;  /* 0x000000001c0e7983 */ /* 0x000ee60000100800 */
[----:B------:R-:W-:Y:S02]  /*2bd0*/  IMAD R24, R25, 0x4, R28 ;  /* 0x0000000419187824 */ /* 0x000fe400078e021c */
[----:B------:R-:W-:Y:S01]  /*2be0*/  IMAD.WIDE.U32 R12, R27, 0x4, R12 ;  /* 0x000000041b0c7825 */ /* 0x000fe200078e000c */
[----:B------:R-:W2:Y:S02]  /*2bf0*/  LDG.E.CONSTANT R18, desc[UR8][R18.64] ;  /* 0x0000000812127981 */ /* 0x000ea4000c1e9900 */
[----:B------:R-:W-:-:S02]  /*2c00*/  LEA R25, R25, R24, 0x2 ;  /* 0x0000001819197211 */ /* 0x000fc400078e10ff */
[----:B------:R-:W2:Y:S04]  /*2c10*/  LDL R24, [R24] ;  /* 0x0000000018187983 */ /* 0x000ea80000100800 */
[----:B------:R-:W4:Y:S04]  /*2c20*/  LDG.E.CONSTANT R12, desc[UR8][R12.64] ;  /* 0x000000080c0c7981 */ /* 0x000f28000c1e9900 */
[----:B------:R-:W4:Y:S01]  /*2c30*/  LDL R26, [R25] ;  /* 0x00000000191a7983 */ /* 0x000f220000100800 */
[----:B------:R-:W-:Y:S01]  /*2c40*/  IADD3 R22, PT, PT, R22, 0x4, RZ ;  /* 0x0000000416167810 */ /* 0x000fe20007ffe0ff */
[----:B---3--:R-:W-:-:S04]  /*2c50*/  IMAD R23, R14, R16, R23 ;  /* 0x000000100e177224 */ /* 0x008fc800078e0217 */
[----:B--2---:R-:W-:-:S04]  /*2c60*/  IMAD R23, R24, R18, R23 ;  /* 0x0000001218177224 */ /* 0x004fc800078e0217 */
[----:B----4-:R-:W-:-:S07]  /*2c70*/  IMAD R23, R26, R12, R23 ;  /* 0x0000000c1a177224 */ /* 0x010fce00078e0217 */
.L_x_28:
[----:B------:R-:W-:Y:S05]  /*2c80*/  @!P4 BRA `(.L_x_26) ;  /* 0x000000000060c947 */ /* 0x000fea0003800000 */
        /* <DEDUP_REMOVED lines=8> */
[----:B------:R-:W-:Y:S01]  /*2d10*/  ISETP.NE.AND P4, PT, R9, 0x1, PT ;  /* 0x000000010900780c */ /* 0x000fe20003f85270 */
[----:B--2---:R-:W-:-:S12]  /*2d20*/  IMAD R23, R16, R14, R23 ;  /* 0x0000000e10177224 */ /* 0x004fd800078e0217 */
[----:B------:R-:W-:Y:S05]  /*2d30*/  @!P4 BRA `(.L_x_26) ;  /* 0x000000000034c947 */ /* 0x000fea0003800000 */
[----:B------:R-:W-:Y:S01]  /*2d40*/  ISETP.NE.AND P4, PT, R9, 0x2, PT ;  /* 0x000000020900780c */ /* 0x000fe20003f85270 */
[----:B------:R-:W-:Y:S01]  /*2d50*/  IMAD R16, R17, 0x4, R18 ;  /* 0x0000000411107824 */ /* 0x000fe200078e0212 */
[----:B------:R-:W-:-:S11]  /*2d60*/  IADD3 R14, PT, PT, R24, R17, RZ ;  /* 0x00000011180e7210 */ /* 0x000fd60007ffe0ff */
[C---:B------:R-:W-:Y:S01]  /*2d70*/  @P4 IADD3 R19, PT, PT, R14.reuse, R17, RZ ;  /* 0x000000110e134210 */ /* 0x040fe20007ffe0ff */
[--C-:B------:R-:W-:Y:S01]  /*2d80*/  IMAD.WIDE.U32 R14, R14, 0x4, R12.reuse ;  /* 0x000000040e0e7825 */ /* 0x100fe200078e000c */
[----:B------:R-:W-:Y:S02]  /*2d90*/  @P4 LEA R17, R17, R16, 0x2 ;  /* 0x0000001011114211 */ /* 0x000fe400078e10ff */
[----:B------:R-:W2:Y:S01]  /*2da0*/  LDL R16, [R16] ;  /* 0x0000000010107983 */ /* 0x000ea20000100800 */
[----:B------:R-:W-:-:S03]  /*2db0*/  @P4 IMAD.WIDE.U32 R12, R19, 0x4, R12 ;  /* 0x00000004130c4825 */ /* 0x000fc600078e000c */
[----:B------:R-:W2:Y:S04]  /*2dc0*/  LDG.E.CONSTANT R14, desc[UR8][R14.64] ;  /* 0x000000080e0e7981 */ /* 0x000ea8000c1e9900 */
[----:B------:R-:W3:Y:S04]  /*2dd0*/  @P4 LDG.E.CONSTANT R12, desc[UR8][R12.64] ;  /* 0x000000080c0c4981 */ /* 0x000ee8000c1e9900 */
[----:B------:R-:W3:Y:S01]  /*2de0*/  @P4 LDL R18, [R17] ;  /* 0x0000000011124983 */ /* 0x000ee20000100800 */
[----:B--2---:R-:W-:-:S04]  /*2df0*/  IMAD R23, R16, R14, R23 ;  /* 0x0000000e10177224 */ /* 0x004fc800078e0217 */
[----:B---3--:R-:W-:-:S07]  /*2e00*/  @P4 IMAD R23, R18, R12, R23 ;  /* 0x0000000c12174224 */ /* 0x008fce00078e0217 */
.L_x_26:
[----:B------:R-:W0:Y:S01]  /*2e10*/  LDC R12, c[0x0][0x390] ;  /* 0x0000e400ff0c7b82 */ /* 0x000e220000000800 */
[----:B------:R-:W-:Y:S01]  /*2e20*/  LOP3.LUT R23, R23, 0x1, RZ, 0xc0, !PT ;  /* 0x0000000117177812 */ /* 0x000fe200078ec0ff */
[----:B0-----:R-:W-:Y:S01]  /*2e30*/  IMAD R13, R8, R12, R5 ;  /* 0x0000000c080d7224 */ /* 0x001fe200078e0205 */
[----:B------:R-:W-:-:S03]  /*2e40*/  IADD3 R5, PT, PT, R5, 0x1, RZ ;  /* 0x0000000105057810 */ /* 0x000fc60007ffe0ff */
[-C--:B------:R-:W-:Y:S01]  /*2e50*/  IMAD R13, R13, R12.reuse, R7 ;  /* 0x0000000c0d0d7224 */ /* 0x080fe200078e0207 */
[----:B------:R-:W-:-:S04]  /*2e60*/  ISETP.NE.AND P4, PT, R5, R12, PT ;  /* 0x0000000c0500720c */ /* 0x000fc80003f85270 */
[----:B------:R-:W-:-:S05]  /*2e70*/  LEA R14, R13, R2, 0x2 ;  /* 0x000000020d0e7211 */ /* 0x000fca00078e10ff */
[----:B------:R1:W-:Y:S04]  /*2e80*/  STL [R14], R23 ;  /* 0x000000170e007387 */ /* 0x0003e80000100800 */
[----:B------:R-:W-:Y:S05]  /*2e90*/  @P4 BRA `(.L_x_29) ;  /* 0xfffffff000744947 */ /* 0x000fea000383ffff */
[----:B------:R-:W-:-:S04]  /*2ea0*/  IADD3 R7, PT, PT, R7, 0x1, RZ ;  /* 0x0000000107077810 */ /* 0x000fc80007ffe0ff */
[----:B------:R-:W-:-:S13]  /*2eb0*/  ISETP.NE.AND P4, PT, R7, R12, PT ;  /* 0x0000000c0700720c */ /* 0x000fda0003f85270 */
[----:B------:R-:W-:Y:S05]  /*2ec0*/  @P4 BRA `(.L_x_30) ;  /* 0xfffffff000604947 */ /* 0x000fea000383ffff */
[----:B------:R-:W-:Y:S05]  /*2ed0*/  @P3 BRA `(.L_x_31) ;  /* 0xfffffff000443947 */ /* 0x000fea000383ffff */
.L_x_23:
[----:B------:R-:W0:Y:S02]  /*2ee0*/  LDCU UR4, c[0x0][0x394] ;  /* 0x00007280ff0477ac */ /* 0x000e240008000800 */
[----:B0-----:R-:W-:-:S04]  /*2ef0*/  ISETP.LE.AND P0, PT, R12, UR4, PT ;  /* 0x000000040c007c0c */ /* 0x001fc8000bf03270 */
[----:B------:R-:W-:-:S13]  /*2f00*/  ISETP.LT.OR P0, PT, R12, 0x1, P0 ;  /* 0x000000010c00780c */ /* 0x000fda0000701670 */
[----:B------:R-:W-:Y:S05]  /*2f10*/  @P0 BRA `(.L_x_32) ;  /* 0x0000000c00bc0947 */ /* 0x000fea0003800000 */
[----:B------:R-:W-:-:S09]  /*2f20*/  UISETP.GE.AND UP0, UPT, UR4, 0x1, UPT ;  /* 0x000000010400788c */ /* 0x000fd2000bf06270 */
[----:B------:R-:W-:Y:S05]  /*2f30*/  BRA.U !UP0, `(.L_x_33) ;  /* 0x0000000908847547 */ /* 0x000fea000b800000 */
[----:B------:R-:W-:Y:S01]  /*2f40*/  HFMA2 R4, -RZ, RZ, 0, 0 ;  /* 0x00000000ff047431 */ /* 0x000fe200000001ff */
[----:B------:R-:W-:Y:S02]  /*2f50*/  UIADD3 UR10, UPT, UPT, UR4, -0x1, URZ ;  /* 0xffffffff040a7890 */ /* 0x000fe4000fffe0ff */
[----:B------:R-:W-:Y:S02]  /*2f60*/  ULOP3.LUT UR7, UR4, 0x7ffffff8, URZ, 0xc0, !UPT ;  /* 0x7ffffff804077892 */ /* 0x000fe4000f8ec0ff */
[----:B------:R-:W-:Y:S02]  /*2f70*/  ULOP3.LUT UR11, UR4, 0x7, URZ, 0xc0, !UPT ;  /* 0x00000007040b7892 */ /* 0x000fe4000f8ec0ff */
[----:B------:R-:W-:Y:S02]  /*2f80*/  ULOP3.LUT UR6, UR4, 0x3, URZ, 0xc0, !UPT ;  /* 0x0000000304067892 */ /* 0x000fe4000f8ec0ff */
[----:B------:R-:W-:Y:S02]  /*2f90*/  UIADD3 UR5, UPT, UPT, -UR7, URZ, URZ ;  /* 0x000000ff07057290 */ /* 0x000fe4000fffe1ff */
[----:B------:R-:W-:-:S11]  /*2fa0*/  UISETP.GE.U32.AND UP0, UPT, UR10, 0x7, UPT ;  /* 0x000000070a00788c */ /* 0x000fd6000bf06070 */
.L_x_40:
[----:B--2---:R-:W-:-:S07]  /*2fb0*/  IMAD.MOV.U32 R5, RZ, RZ, RZ ;  /* 0x000000ffff057224 */ /* 0x004fce00078e00ff */
.L_x_39:
[----:B--234-:R-:W0:Y:S02]  /*2fc0*/  LDC R7, c[0x0][0x394] ;  /* 0x0000e500ff077b82 */ /* 0x01ce240000000800 */
.L_x_38:
[----:B------:R-:W-:Y:S01]  /*2fd0*/  HFMA2 R6, -RZ, RZ, 0, 0 ;  /* 0x00000000ff067431 */ /* 0x000fe200000001ff */
[----:B-12---:R-:W-:Y:S01]  /*2fe0*/  MOV R14, RZ ;  /* 0x000000ff000e7202 */ /* 0x006fe20000000f00 */
[----:B------:R-:W-:Y:S06]  /*2ff0*/  BRA.U !UP0, `(.L_x_34) ;  /* 0x0000000508087547 */ /* 0x000fec000b800000 */
[----:B------:R-:W1:Y:S01]  /*3000*/  LDC R8, c[0x0][0x390] ;  /* 0x0000e400ff087b82 */ /* 0x000e620000000800 */
[----:B------:R-:W-:Y:S01]  /*3010*/  MOV R14, RZ ;  /* 0x000000ff000e7202 */ /* 0x000fe20000000f00 */
[----:B------:R-:W-:Y:S01]  /*3020*/  UMOV UR4, UR5 ;  /* 0x0000000500047c82 */ /* 0x000fe20008000000 */
[-C--:B0-----:R-:W-:Y:S01]  /*3030*/  MOV R27, R7.reuse ;  /* 0x00000007001b7202 */ /* 0x081fe20000000f00 */
[-C--:B-1----:R-:W-:Y:S01]  /*3040*/  IMAD R10, R4, R8.reuse, R5 ;  /* 0x00000008040a7224 */ /* 0x082fe200078e0205 */
[----:B------:R-:W-:Y:S01]  /*3050*/  IADD3 R6, PT, PT, R7, R8, RZ ;  /* 0x0000000807067210 */ /* 0x000fe20007ffe0ff */
[C-C-:B------:R-:W-:Y:S01]  /*3060*/  IMAD R21, R8.reuse, 0x3, R7.reuse ;  /* 0x0000000308157824 */ /* 0x140fe200078e0207 */
[CC--:B------:R-:W-:Y:S01]  /*3070*/  LEA R11, R8.reuse, R7.reuse, 0x1 ;  /* 0x00000007080b7211 */ /* 0x0c0fe200078e08ff */
[C-C-:B------:R-:W-:Y:S01]  /*3080*/  IMAD R25, R8.reuse, 0x5, R7.reuse ;  /* 0x0000000508197824 */ /* 0x140fe200078e0207 */
[C---:B------:R-:W-:Y:S01]  /*3090*/  LEA R23, R8.reuse, R7, 0x2 ;  /* 0x0000000708177211 */ /* 0x040fe200078e10ff */
[----:B------:R-:W-:-:S02]  /*30a0*/  IMAD R9, R8, 0x6, R7 ;  /* 0x0000000608097824 */ /* 0x000fc400078e0207 */
[----:B------:R-:W-:-:S07]  /*30b0*/  IMAD R29, R8, 0x7, R7 ;  /* 0x00000007081d7824 */ /* 0x000fce00078e0207 */
.L_x_35:
[----:B------:R-:W0:Y:S01]  /*30c0*/  LDC.64 R12, c[0x0][0x388] ;  /* 0x0000e200ff0c7b82 */ /* 0x000e220000000a00 */
[----:B------:R-:W-:-:S05]  /*30d0*/  IMAD R26, R10, 0x4, R2 ;  /* 0x000000040a1a7824 */ /* 0x000fca00078e0202 */
[----:B------:R-:W2:Y:S01]  /*30e0*/  LDL R15, [R26] ;  /* 0x000000001a0f7983 */ /* 0x000ea20000100800 */
[----:B0-----:R-:W-:-:S06]  /*30f0*/  IMAD.WIDE.U32 R16, R27, 0x4, R12 ;  /* 0x000000041b107825 */ /* 0x001fcc00078e000c */
[----:B------:R-:W2:Y:S01]  /*3100*/  LDG.E.CONSTANT R16, desc[UR8][R16.64] ;  /* 0x0000000810107981 */ /* 0x000ea2000c1e9900 */
[----:B------:R-:W-:-:S04]  /*3110*/  IMAD.WIDE.U32 R18, R6, 0x4, R12 ;  /* 0x0000000406127825 */ /* 0x000fc800078e000c */
[C---:B------:R-:W-:Y:S02]  /*3120*/  IMAD R20, R3.reuse, 0x4, R26 ;  /* 0x0000000403147824 */ /* 0x040fe400078e021a */
[----:B------:R-:W3:Y:S02]  /*3130*/  LDG.E.CONSTANT R18, desc[UR8][R18.64] ;  /* 0x0000000812127981 */ /* 0x000ee4000c1e9900 */
[----:B------:R-:W-:Y:S02]  /*3140*/  IMAD R22, R3, 0x4, R20 ;  /* 0x0000000403167824 */ /* 0x000fe400078e0214 */
[----:B------:R-:W3:Y:S04]  /*3150*/  LDL R17, [R20] ;  /* 0x0000000014117983 */ /* 0x000ee80000100800 */
[----:B------:R-:W4:Y:S01]  /*3160*/  LDL R24, [R22] ;  /* 0x0000000016187983 */ /* 0x000f220000100800 */
[----:B--2---:R-:W-:-:S02]  /*3170*/  IMAD R28, R15, R16, R14 ;  /* 0x000000100f1c7224 */ /* 0x004fc400078e020e */
[----:B------:R-:W-:-:S06]  /*3180*/  IMAD.WIDE.U32 R14, R11, 0x4, R12 ;  /* 0x000000040b0e7825 */ /* 0x000fcc00078e000c */
[----:B------:R-:W4:Y:S01]  /*3190*/  LDG.E.CONSTANT R15, desc[UR8][R14.64] ;  /* 0x000000080e0f7981 */ /* 0x000f22000c1e9900 */
[----:B------:R-:W-:Y:S02]  /*31a0*/  IMAD R26, R3, 0x4, R22 ;  /* 0x00000004031a7824 */ /* 0x000fe400078e0216 */
[----:B---3--:R-:W-:Y:S02]  /*31b0*/  IMAD R28, R17, R18, R28 ;  /* 0x00000012111c7224 */ /* 0x008fe400078e021c */
[----:B------:R-:W-:-:S04]  /*31c0*/  IMAD.WIDE.U32 R16, R21, 0x4, R12 ;  /* 0x0000000415107825 */ /* 0x000fc800078e000c */
[----:B------:R-:W-:Y:S02]  /*31d0*/  IMAD.WIDE.U32 R18, R23, 0x4, R12 ;  /* 0x0000000417127825 */ /* 0x000fe400078e000c */
[----:B------:R-:W2:Y:S04]  /*31e0*/  LDG.E.CONSTANT R16, desc[UR8][R16.64] ;  /* 0x0000000810107981 */ /* 0x000ea8000c1e9900 */
[----:B------:R-:W3:Y:S01]  /*31f0*/  LDG.E.CONSTANT R18, desc[UR8][R18.64] ;  /* 0x0000000812127981 */ /* 0x000ee2000c1e9900 */
[----:B----4-:R-:W-:Y:S02]  /*3200*/  IMAD R28, R24, R15, R28 ;  /* 0x0000000f181c7224 */ /* 0x010fe400078e021c */
[C---:B------:R-:W-:Y:S02]  /*3210*/  IMAD R24, R3.reuse, 0x4, R26 ;  /* 0x0000000403187824 */ /* 0x040fe400078e021a */
[----:B------:R-:W2:Y:S04]  /*3220*/  LDL R26, [R26] ;  /* 0x000000001a1a7983 */ /* 0x000ea80000100800 */
[----:B------:R-:W3:Y:S01]  /*3230*/  LDL R15, [R24] ;  /* 0x00000000180f7983 */ /* 0x000ee20000100800 */
[----:B------:R-:W-:-:S02]  /*3240*/  IMAD R22, R3, 0x4, R24 ;  /* 0x0000000403167824 */ /* 0x000fc400078e0218 */
[----:B--2---:R-:W-:-:S04]  /*3250*/  IMAD R20, R26, R16, R28 ;  /* 0x000000101a147224 */ /* 0x004fc800078e021c */
[----:B---3--:R-:W-:Y:S02]  /*3260*/  IMAD R20, R15, R18, R20 ;  /* 0x000000120f147224 */ /* 0x008fe400078e0214 */
[----:B------:R-:W-:-:S04]  /*3270*/  IMAD.WIDE.U32 R14, R25, 0x4, R12 ;  /* 0x00000004190e7825 */ /* 0x000fc800078e000c */
[----:B------:R-:W-:Y:S02]  /*3280*/  IMAD R28, R3, 0x4, R22 ;  /* 0x00000004031c7824 */ /* 0x000fe400078e0216 */
[--C-:B------:R-:W-:Y:S01]  /*3290*/  IMAD.WIDE.U32 R16, R9, 0x4, R12.reuse ;  /* 0x0000000409107825 */ /* 0x100fe200078e000c */
[----:B------:R-:W2:Y:S02]  /*32a0*/  LDG.E.CONSTANT R15, desc[UR8][R14.64] ;  /* 0x000000080e0f7981 */ /* 0x000ea4000c1e9900 */
[----:B------:R-:W-:Y:S02]  /*32b0*/  LEA R18, R3, R28, 0x2 ;  /* 0x0000001c03127211 */ /* 0x000fe400078e10ff */
[----:B------:R-:W2:Y:S01]  /*32c0*/  LDL R22, [R22] ;  /* 0x0000000016167983 */ /* 0x000ea20000100800 */
[----:B------:R-:W-:-:S03]  /*32d0*/  IMAD.WIDE.U32 R12, R29, 0x4, R12 ;  /* 0x000000041d0c7825 */ /* 0x000fc600078e000c */
[----:B------:R-:W3:Y:S04]  /*32e0*/  LDG.E.CONSTANT R16, desc[UR8][R16.64] ;  /* 0x0000000810107981 */ /* 0x000ee8000c1e9900 */
[----:B------:R-:W3:Y:S04]  /*32f0*/  LDL R28, [R28] ;  /* 0x000000001c1c7983 */ /* 0x000ee80000100800 */
[----:B------:R-:W4:Y:S04]  /*3300*/  LDG.E.CONSTANT R12, desc[UR8][R12.64] ;  /* 0x000000080c0c7981 */ /* 0x000f28000c1e9900 */
[----:B------:R-:W4:Y:S01]  /*3310*/  LDL R18, [R18] ;  /* 0x0000000012127983 */ /* 0x000f220000100800 */
[----:B------:R-:W-:-:S04]  /*3320*/  UIADD3 UR4, UPT, UPT, UR4, 0x8, URZ ;  /* 0x0000000804047890 */ /* 0x000fc8000fffe0ff */
[----:B------:R-:W-:Y:S01]  /*3330*/  UISETP.NE.AND UP1, UPT, UR4, URZ, UPT ;  /* 0x000000ff0400728c */ /* 0x000fe2000bf25270 */
[----:B------:R-:W-:Y:S01]  /*3340*/  LEA R10, R3, R10, 0x3 ;  /* 0x0000000a030a7211 */ /* 0x000fe200078e18ff */
[C---:B------:R-:W-:Y:S01]  /*3350*/  IMAD R6, R8.reuse, 0x8, R6 ;  /* 0x0000000808067824 */ /* 0x040fe200078e0206 */
[C---:B------:R-:W-:Y:S02]  /*3360*/  LEA R11, R8.reuse, R11, 0x3 ;  /* 0x0000000b080b7211 */ /* 0x040fe400078e18ff */
[C---:B------:R-:W-:Y:S02]  /*3370*/  LEA R21, R8.reuse, R21, 0x3 ;  /* 0x0000001508157211 */ /* 0x040fe400078e18ff */
[C---:B------:R-:W-:Y:S02]  /*3380*/  LEA R23, R8.reuse, R23, 0x3 ;  /* 0x0000001708177211 */ /* 0x040fe400078e18ff */
[C---:B------:R-:W-:Y:S02]  /*3390*/  LEA R25, R8.reuse, R25, 0x3 ;  /* 0x0000001908197211 */ /* 0x040fe400078e18ff */
[----:B------:R-:W-:-:S02]  /*33a0*/  LEA R27, R8, R27, 0x3 ;  /* 0x0000001b081b7211 */ /* 0x000fc400078e18ff */
[C---:B------:R-:W-:Y:S02]  /*33b0*/  LEA R9, R8.reuse, R9, 0x3 ;  /* 0x0000000908097211 */ /* 0x040fe400078e18ff */
[----:B------:R-:W-:Y:S01]  /*33c0*/  LEA R29, R8, R29, 0x3 ;  /* 0x0000001d081d7211 */ /* 0x000fe200078e18ff */
[----:B--2---:R-:W-:-:S04]  /*33d0*/  IMAD R19, R22, R15, R20 ;  /* 0x0000000f16137224 */ /* 0x004fc800078e0214 */
[----:B---3--:R-:W-:-:S04]  /*33e0*/  IMAD R19, R28, R16, R19 ;  /* 0x000000101c137224 */ /* 0x008fc800078e0213 */
[----:B----4-:R-:W-:Y:S01]  /*33f0*/  IMAD R14, R18, R12, R19 ;  /* 0x0000000c120e7224 */ /* 0x010fe200078e0213 */
[----:B------:R-:W-:Y:S06]  /*3400*/  BRA.U UP1, `(.L_x_35) ;  /* 0xfffffffd012c7547 */ /* 0x000fec000b83ffff */
[----:B------:R-:W-:-:S07]  /*3410*/  MOV R6, UR7 ;  /* 0x0000000700067c02 */ /* 0x000fce0008000f00 */
.L_x_34:
[----:B------:R-:W-:-:S09]  /*3420*/  UISETP.NE.AND UP1, UPT, UR11, URZ, UPT ;  /* 0x000000ff0b00728c */ /* 0x000fd2000bf25270 */
[----:B------:R-:W-:Y:S05]  /*3430*/  BRA.U !UP1, `(.L_x_36) ;  /* 0x0000000509047547 */ /* 0x000fea000b800000 */
[----:B------:R-:W-:Y:S02]  /*3440*/  UIADD3 UR4, UPT, UPT, UR11, -0x1, URZ ;  /* 0xffffffff0b047890 */ /* 0x000fe4000fffe0ff */
[----:B------:R-:W-:Y:S02]  /*3450*/  UISETP.NE.AND UP2, UPT, UR6, URZ, UPT ;  /* 0x000000ff0600728c */ /* 0x000fe4000bf45270 */
[----:B------:R-:W-:-:S09]  /*3460*/  UISETP.GE.U32.AND UP1, UPT, UR4, 0x3, UPT ;  /* 0x000000030400788c */ /* 0x000fd2000bf26070 */
[----:B------:R-:W-:Y:S05]  /*3470*/  BRA.U !UP1, `(.L_x_37) ;  /* 0x0000000109747547 */ /* 0x000fea000b800000 */
[----:B------:R-:W0:Y:S08]  /*3480*/  LDC R22, c[0x0][0x390] ;  /* 0x0000e400ff167b82 */ /* 0x000e300000000800 */
[----:B------:R-:W1:Y:S01]  /*3490*/  LDC.64 R8, c[0x0][0x388] ;  /* 0x0000e200ff087b82 */ /* 0x000e620000000a00 */
[CC--:B0-----:R-:W-:Y:S02]  /*34a0*/  IMAD R17, R6.reuse, R22.reuse, R7 ;  /* 0x0000001606117224 */ /* 0x0c1fe400078e0207 */
[----:B------:R-:W-:-:S03]  /*34b0*/  IMAD R10, R6, R22, R4 ;  /* 0x00000016060a7224 */ /* 0x000fc600078e0204 */
[CC--:B------:R-:W-:Y:S01]  /*34c0*/  IADD3 R13, PT, PT, R17.reuse, R22.reuse, RZ ;  /* 0x00000016110d7210 */ /* 0x0c0fe20007ffe0ff */
[----:B------:R-:W-:Y:S02]  /*34d0*/  IMAD R11, R10, R22, R5 ;  /* 0x000000160a0b7224 */ /* 0x000fe400078e0205 */
[----:B-1----:R-:W-:-:S04]  /*34e0*/  IMAD.WIDE.U32 R16, R17, 0x4, R8 ;  /* 0x0000000411107825 */ /* 0x002fc800078e0008 */
[----:B------:R-:W-:Y:S02]  /*34f0*/  IMAD R18, R11, 0x4, R2 ;  /* 0x000000040b127824 */ /* 0x000fe400078e0202 */
[----:B------:R-:W-:Y:S01]  /*3500*/  IMAD.IADD R19, R13, 0x1, R22 ;  /* 0x000000010d137824 */ /* 0x000fe200078e0216 */
[----:B------:R0:W2:Y:S01]  /*3510*/  LDG.E.CONSTANT R17, desc[UR8][R16.64] ;  /* 0x0000000810117981 */ /* 0x0000a2000c1e9900 */
[----:B------:R-:W-:Y:S02]  /*3520*/  IMAD R20, R3, 0x4, R18 ;  /* 0x0000000403147824 */ /* 0x000fe400078e0212 */
[--C-:B------:R-:W-:Y:S01]  /*3530*/  IMAD.WIDE.U32 R10, R13, 0x4, R8.reuse ;  /* 0x000000040d0a7825 */ /* 0x100fe200078e0008 */
[----:B------:R-:W2:Y:S03]  /*3540*/  LDL R15, [R18] ;  /* 0x00000000120f7983 */ /* 0x000ea60000100800 */
[C---:B------:R-:W-:Y:S01]  /*3550*/  IMAD.WIDE.U32 R12, R19.reuse, 0x4, R8 ;  /* 0x00000004130c7825 */ /* 0x040fe200078e0008 */
[----:B------:R-:W-:Y:S01]  /*3560*/  IADD3 R19, PT, PT, R19, R22, RZ ;  /* 0x0000001613137210 */ /* 0x000fe20007ffe0ff */
[----:B------:R-:W3:Y:S02]  /*3570*/  LDG.E.CONSTANT R10, desc[UR8][R10.64] ;  /* 0x000000080a0a7981 */ /* 0x000ee4000c1e9900 */
[----:B------:R-:W-:-:S02]  /*3580*/  IMAD R22, R3, 0x4, R20 ;  /* 0x0000000403167824 */ /* 0x000fc400078e0214 */
[----:B------:R-:W3:Y:S01]  /*3590*/  LDL R20, [R20] ;  /* 0x0000000014147983 */ /* 0x000ee20000100800 */
[----:B------:R-:W-:Y:S02]  /*35a0*/  IMAD.WIDE.U32 R8, R19, 0x4, R8 ;  /* 0x0000000413087825 */ /* 0x000fe400078e0008 */
[----:B0-----:R-:W-:Y:S01]  /*35b0*/  LEA R16, R3, R22, 0x2 ;  /* 0x0000001603107211 */ /* 0x001fe200078e10ff */
[----:B------:R-:W4:Y:S04]  /*35c0*/  LDG.E.CONSTANT R12, desc[UR8][R12.64] ;  /* 0x000000080c0c7981 */ /* 0x000f28000c1e9900 */
[----:B------:R-:W4:Y:S04]  /*35d0*/  LDL R22, [R22] ;  /* 0x0000000016167983 */ /* 0x000f280000100800 */
[----:B------:R-:W5:Y:S04]  /*35e0*/  LDG.E.CONSTANT R8, desc[UR8][R8.64] ;  /* 0x0000000808087981 */ /* 0x000f68000c1e9900 */
[----:B------:R-:W5:Y:S01]  /*35f0*/  LDL R16, [R16] ;  /* 0x0000000010107983 */ /* 0x000f620000100800 */
[----:B------:R-:W-:Y:S01]  /*3600*/  IADD3 R6, PT, PT, R6, 0x4, RZ ;  /* 0x0000000406067810 */ /* 0x000fe20007ffe0ff */
[----:B--2---:R-:W-:-:S04]  /*3610*/  IMAD R15, R15, R17, R14 ;  /* 0x000000110f0f7224 */ /* 0x004fc800078e020e */
[----:B---3--:R-:W-:-:S04]  /*3620*/  IMAD R15, R20, R10, R15 ;  /* 0x0000000a140f7224 */ /* 0x008fc800078e020f */
[----:B----4-:R-:W-:-:S04]  /*3630*/  IMAD R15, R22, R12, R15 ;  /* 0x0000000c160f7224 */ /* 0x010fc800078e020f */
[----:B-----5:R-:W-:-:S07]  /*3640*/  IMAD R14, R16, R8, R15 ;  /* 0x00000008100e7224 */ /* 0x020fce00078e020f */
.L_x_37:
[----:B------:R-:W-:Y:S05]  /*3650*/  BRA.U !UP2, `(.L_x_36) ;  /* 0x000000010a7c7547 */ /* 0x000fea000b800000 */
[----:B------:R-:W1:Y:S01]  /*3660*/  LDC R8, c[0x0][0x394] ;  /* 0x0000e500ff087b82 */ /* 0x000e620000000800 */
[----:B------:R-:W-:-:S06]  /*3670*/  UISETP.NE.AND UP1, UPT, UR6, 0x1, UPT ;  /* 0x000000010600788c */ /* 0x000fcc000bf25270 */
[----:B------:R-:W-:-:S13]  /*3680*/  PLOP3.LUT P1, PT, PT, PT, UP1, 0x80, 0x8 ;  /* 0x000000000008781c */ /* 0x000fda0003f2f018 */
[----:B------:R-:W2:Y:S01]  /*3690*/  @P1 LDC R15, c[0x0][0x390] ;  /* 0x0000e400ff0f1b82 */ /* 0x000ea20000000800 */
[----:B-1----:R-:W-:-:S07]  /*36a0*/  LOP3.LUT P0, RZ, R8, 0x1, RZ, 0xc0, !PT ;  /* 0x0000000108ff7812 */ /* 0x002fce000780c0ff */
[----:B------:R-:W1:Y:S08]  /*36b0*/  @P1 LDC.64 R10, c[0x0][0x388] ;  /* 0x0000e200ff0a1b82 */ /* 0x000e700000000a00 */
[----:B------:R-:W3:Y:S01]  /*36c0*/  @P0 LDC R19, c[0x0][0x390] ;  /* 0x0000e400ff130b82 */ /* 0x000ee20000000800 */
[----:B--2---:R-:W-:-:S07]  /*36d0*/  @P1 IMAD R12, R6, R15, R4 ;  /* 0x0000000f060c1224 */ /* 0x004fce00078e0204 */
[----:B------:R-:W2:Y:S01]  /*36e0*/  @P0 LDC.64 R8, c[0x0][0x388] ;  /* 0x0000e200ff080b82 */ /* 0x000ea20000000a00 */
[CC--:B0-----:R-:W-:Y:S01]  /*36f0*/  @P1 IMAD R16, R6.reuse, R15.reuse, R7 ;  /* 0x0000000f06101224 */ /* 0x0c1fe200078e0207 */
[----:B------:R-:W-:Y:S01]  /*3700*/  @P1 IADD3 R6, PT, PT, R6, 0x2, RZ ;  /* 0x0000000206061810 */ /* 0x000fe20007ffe0ff */
[----:B------:R-:W-:-:S03]  /*3710*/  @P1 IMAD R17, R12, R15, R5 ;  /* 0x0000000f0c111224 */ /* 0x000fc600078e0205 */
[C---:B------:R-:W-:Y:S01]  /*3720*/  @P1 IADD3 R15, PT, PT, R16.reuse, R15, RZ ;  /* 0x0000000f100f1210 */ /* 0x040fe20007ffe0ff */
[----:B-1----:R-:W-:-:S04]  /*3730*/  @P1 IMAD.WIDE.U32 R12, R16, 0x4, R10 ;  /* 0x00000004100c1825 */ /* 0x002fc800078e000a */
[----:B------:R-:W-:Y:S02]  /*3740*/  @P1 IMAD R18, R17, 0x4, R2 ;  /* 0x0000000411121824 */ /* 0x000fe400078e0202 */
[----:B------:R-:W-:Y:S01]  /*3750*/  @P1 IMAD.WIDE.U32 R10, R15, 0x4, R10 ;  /* 0x000000040f0a1825 */ /* 0x000fe200078e000a */
[----:B------:R-:W4:Y:S03]  /*3760*/  @P1 LDG.E.CONSTANT R13, desc[UR8][R12.64] ;  /* 0x000000080c0d1981 */ /* 0x000f26000c1e9900 */
[CC--:B---3--:R-:W-:Y:S02]  /*3770*/  @P0 IMAD R16, R6.reuse, R19.reuse, R4 ;  /* 0x0000001306100224 */ /* 0x0c8fe400078e0204 */
[-C--:B------:R-:W-:Y:S01]  /*3780*/  @P0 IMAD R17, R6, R19.reuse, R7 ;  /* 0x0000001306110224 */ /* 0x080fe200078e0207 */
[----:B------:R-:W-:Y:S01]  /*3790*/  @P1 LEA R6, R3, R18, 0x2 ;  /* 0x0000001203061211 */ /* 0x000fe200078e10ff */
[----:B------:R-:W-:Y:S01]  /*37a0*/  @P0 IMAD R15, R16, R19, R5 ;  /* 0x00000013100f0224 */ /* 0x000fe200078e0205 */
[----:B------:R-:W4:Y:S01]  /*37b0*/  @P1 LDL R18, [R18] ;  /* 0x0000000012121983 */ /* 0x000f220000100800 */
[----:B--2---:R-:W-:-:S03]  /*37c0*/  @P0 IMAD.WIDE.U32 R8, R17, 0x4, R8 ;  /* 0x0000000411080825 */ /* 0x004fc600078e0008 */
[----:B------:R-:W-:Y:S01]  /*37d0*/  @P0 LEA R15, R15, R2, 0x2 ;  /* 0x000000020f0f0211 */ /* 0x000fe200078e10ff */
[----:B------:R-:W2:Y:S04]  /*37e0*/  @P1 LDG.E.CONSTANT R10, desc[UR8][R10.64] ;  /* 0x000000080a0a1981 */ /* 0x000ea8000c1e9900 */
[----:B------:R-:W2:Y:S04]  /*37f0*/  @P1 LDL R6, [R6] ;  /* 0x0000000006061983 */ /* 0x000ea80000100800 */
[----:B------:R-:W3:Y:S04]  /*3800*/  @P0 LDG.E.CONSTANT R8, desc[UR8][R8.64] ;  /* 0x0000000808080981 */ /* 0x000ee8000c1e9900 */
[----:B------:R-:W3:Y:S01]  /*3810*/  @P0 LDL R15, [R15] ;  /* 0x000000000f0f0983 */ /* 0x000ee20000100800 */
[----:B----4-:R-:W-:-:S04]  /*3820*/  @P1 IMAD R13, R18, R13, R14 ;  /* 0x0000000d120d1224 */ /* 0x010fc800078e020e */
[----:B--2---:R-:W-:-:S04]  /*3830*/  @P1 IMAD R14, R6, R10, R13 ;  /* 0x0000000a060e1224 */ /* 0x004fc800078e020d */
[----:B---3--:R-:W-:-:S07]  /*3840*/  @P0 IMAD R14, R15, R8, R14 ;  /* 0x000000080f0e0224 */ /* 0x008fce00078e020e */
.L_x_36:
[----:B------:R-:W0:Y:S01]  /*3850*/  LDC R8, c[0x0][0x390] ;  /* 0x0000e400ff087b82 */ /* 0x000e220000000800 */
[----:B------:R-:W-:Y:S01]  /*3860*/  LOP3.LUT R14, R14, 0x1, RZ, 0xc0, !PT ;  /* 0x000000010e0e7812 */ /* 0x000fe200078ec0ff */
[C---:B0-----:R-:W-:Y:S01]  /*3870*/  IMAD R6, R7.reuse, R8, R4 ;  /* 0x0000000807067224 */ /* 0x041fe200078e0204 */
[----:B------:R-:W-:-:S03]  /*3880*/  IADD3 R7, PT, PT, R7, 0x1, RZ ;  /* 0x0000000107077810 */ /* 0x000fc60007ffe0ff */
[-C--:B------:R-:W-:Y:S01]  /*3890*/  IMAD R9, R6, R8.reuse, R5 ;  /* 0x0000000806097224 */ /* 0x080fe200078e0205 */
[----:B------:R-:W-:-:S04]  /*38a0*/  ISETP.NE.AND P0, PT, R7, R8, PT ;  /* 0x000000080700720c */ /* 0x000fc80003f05270 */
[----:B------:R-:W-:-:S05]  /*38b0*/  LEA R9, R9, R2, 0x2 ;  /* 0x0000000209097211 */ /* 0x000fca00078e10ff */
[----:B------:R2:W-:Y:S04]  /*38c0*/  STL [R9], R14 ;  /* 0x0000000e09007387 */ /* 0x0005e80000100800 */
[----:B------:R-:W-:Y:S05]  /*38d0*/  @P0 BRA `(.L_x_38) ;  /* 0xfffffff400bc0947 */ /* 0x000fea000383ffff */
[----:B------:R-:W-:-:S05]  /*38e0*/  VIADD R5, R5, 0x1 ;  /* 0x0000000105057836 */ /* 0x000fca0000000000 */
[----:B------:R-:W-:-:S13]  /*38f0*/  ISETP.NE.AND P0, PT, R5, R8, PT ;  /* 0x000000080500720c */ /* 0x000fda0003f05270 */
[----:B------:R-:W-:Y:S05]  /*3900*/  @P0 BRA `(.L_x_39) ;  /* 0xfffffff400ac0947 */ /* 0x000fea000383ffff */
[----:B------:R-:W-:-:S04]  /*3910*/  IADD3 R4, PT, PT, R4, 0x1, RZ ;  /* 0x0000000104047810 */ /* 0x000fc80007ffe0ff */
[----:B------:R-:W-:-:S13]  /*3920*/  ISETP.NE.AND P0, PT, R4, R8, PT ;  /* 0x000000080400720c */ /* 0x000fda0003f05270 */
[----:B------:R-:W-:Y:S05]  /*3930*/  @!P0 BRA `(.L_x_32) ;  /* 0x0000000400348947 */ /* 0x000fea0003800000 */
[----:B------:R-:W-:Y:S05]  /*3940*/  BRA `(.L_x_40) ;  /* 0xfffffff400987947 */ /* 0x000fea000383ffff */
.L_x_33:
[C---:B------:R-:W-:Y:S02]  /*3950*/  IADD3 R13, PT, PT, R12.reuse, -UR4, RZ ;  /* 0x800000040c0d7c10 */ /* 0x040fe4000fffe0ff */
[----:B------:R-:W-:Y:S02]  /*3960*/  IADD3 R12, PT, PT, -R12, UR4, RZ ;  /* 0x000000040c0c7c10 */ /* 0x000fe4000fffe1ff */
[----:B------:R-:W-:Y:S02]  /*3970*/  LOP3.LUT R11, R13, 0x7, RZ, 0xc0, !PT ;  /* 0x000000070d0b7812 */ /* 0x000fe400078ec0ff */
[----:B------:R-:W-:Y:S02]  /*3980*/  ISETP.GT.U32.AND P0, PT, R12, -0x8, PT ;  /* 0xfffffff80c00780c */ /* 0x000fe40003f04070 */
[----:B------:R-:W-:Y:S02]  /*3990*/  IADD3 R4, PT, PT, R11, -0x1, RZ ;  /* 0xffffffff0b047810 */ /* 0x000fe40007ffe0ff */
[----:B------:R-:W-:-:S02]  /*39a0*/  LOP3.LUT R15, R13, 0x3, RZ, 0xc0, !PT ;  /* 0x000000030d0f7812 */ /* 0x000fc400078ec0ff */
[----:B------:R-:W-:Y:S01]  /*39b0*/  ISETP.GE.U32.AND P1, PT, R4, 0x3, PT ;  /* 0x000000030400780c */ /* 0x000fe20003f26070 */
[----:B------:R-:W-:Y:S01]  /*39c0*/  HFMA2 R4, -RZ, RZ, 0, 0 ;  /* 0x00000000ff047431 */ /* 0x000fe200000001ff */
[----:B------:R-:W-:-:S11]  /*39d0*/  LOP3.LUT R17, R13, 0xfffffff8, RZ, 0xc0, !PT ;  /* 0xfffffff80d117812 */ /* 0x000fd600078ec0ff */
.L_x_47:
[----:B0-23--:R-:W-:-:S07]  /*39e0*/  MOV R5, RZ ;  /* 0x000000ff00057202 */ /* 0x00dfce0000000f00 */
.L_x_46:
[----:B0-234-:R-:W0:Y:S01]  /*39f0*/  LDC R7, c[0x0][0x394] ;  /* 0x0000e500ff077b82 */ /* 0x01de220000000800 */
[----:B------:R-:W-:Y:S01]  /*3a00*/  ISETP.NE.AND P3, PT, R11, RZ, PT ;  /* 0x000000ff0b00720c */ /* 0x000fe20003f65270 */
[----:B------:R-:W-:-:S12]  /*3a10*/  @P0 BRA `(.L_x_41) ;  /* 0x0000000000600947 */ /* 0x000fd80003800000 */
[----:B------:R-:W2:Y:S01]  /*3a20*/  LDC R19, c[0x0][0x390] ;  /* 0x0000e400ff137b82 */ /* 0x000ea20000000800 */
[----:B------:R-:W-:-:S05]  /*3a30*/  UMOV UR4, URZ ;  /* 0x000000ff00047c82 */ /* 0x000fca0008000000 */
.L_x_42:
[CC--:B0-23--:R-:W-:Y:S01]  /*3a40*/  IMAD R6, R7.reuse, R19.reuse, R4 ;  /* 0x0000001307067224 */ /* 0x0cdfe200078e0204 */
[----:B------:R-:W-:Y:S01]  /*3a50*/  UIADD3 UR4, UPT, UPT, UR4, 0x8, URZ ;  /* 0x0000000804047890 */ /* 0x000fe2000fffe0ff */
[----:B------:R-:W-:Y:S02]  /*3a60*/  IADD3 R7, PT, PT, R7, 0x8, RZ ;  /* 0x0000000807077810 */ /* 0x000fe40007ffe0ff */
[----:B------:R-:W-:-:S03]  /*3a70*/  IMAD R9, R6, R19, R5 ;  /* 0x0000001306097224 */ /* 0x000fc600078e0205 */
[----:B------:R-:W-:Y:S01]  /*3a80*/  ISETP.NE.AND P2, PT, R17, UR4, PT ;  /* 0x0000000411007c0c */ /* 0x000fe2000bf45270 */
[----:B------:R-:W-:-:S04]  /*3a90*/  IMAD R6, R9, 0x4, R2 ;  /* 0x0000000409067824 */ /* 0x000fc800078e0202 */
[C---:B------:R-:W-:Y:S01]  /*3aa0*/  IMAD R8, R3.reuse, 0x4, R6 ;  /* 0x0000000403087824 */ /* 0x040fe200078e0206 */
[----:B------:R3:W-:Y:S03]  /*3ab0*/  STL [R6], RZ ;  /* 0x000000ff06007387 */ /* 0x0007e60000100800 */
[C---:B------:R-:W-:Y:S01]  /*3ac0*/  IMAD R10, R3.reuse, 0x4, R8 ;  /* 0x00000004030a7824 */ /* 0x040fe200078e0208 */
[----:B------:R3:W-:Y:S03]  /*3ad0*/  STL [R8], RZ ;  /* 0x000000ff08007387 */ /* 0x0007e60000100800 */
[C---:B------:R-:W-:Y:S01]  /*3ae0*/  IMAD R12, R3.reuse, 0x4, R10 ;  /* 0x00000004030c7824 */ /* 0x040fe200078e020a */
[----:B------:R3:W-:Y:S03]  /*3af0*/  STL [R10], RZ ;  /* 0x000000ff0a007387 */ /* 0x0007e60000100800 */
[C---:B-1----:R-:W-:Y:S01]  /*3b00*/  IMAD R14, R3.reuse, 0x4, R12 ;  /* 0x00000004030e7824 */ /* 0x042fe200078e020c */
[----:B------:R3:W-:Y:S03]  /*3b10*/  STL [R12], RZ ;  /* 0x000000ff0c007387 */ /* 0x0007e60000100800 */
[C---:B------:R-:W-:Y:S01]  /*3b20*/  IMAD R16, R3.reuse, 0x4, R14 ;  /* 0x0000000403107824 */ /* 0x040fe200078e020e */
[----:B------:R3:W-:Y:S03]  /*3b30*/  STL [R14], RZ ;  /* 0x000000ff0e007387 */ /* 0x0007e60000100800 */
[C---:B------:R-:W-:Y:S01]  /*3b40*/  IMAD R18, R3.reuse, 0x4, R16 ;  /* 0x0000000403127824 */ /* 0x040fe200078e0210 */
[----:B------:R3:W-:Y:S04]  /*3b50*/  STL [R16], RZ ;  /* 0x000000ff10007387 */ /* 0x0007e80000100800 */
[----:B------:R-:W-:Y:S01]  /*3b60*/  LEA R9, R3, R18, 0x2 ;  /* 0x0000001203097211 */ /* 0x000fe200078e10ff */
[----:B------:R3:W-:Y:S04]  /*3b70*/  STL [R18], RZ ;  /* 0x000000ff12007387 */ /* 0x0007e80000100800 */
[----:B------:R3:W-:Y:S01]  /*3b80*/  STL [R9], RZ ;  /* 0x000000ff09007387 */ /* 0x0007e20000100800 */
[----:B------:R-:W-:Y:S05]  /*3b90*/  @P2 BRA `(.L_x_42) ;  /* 0xfffffffc00a82947 */ /* 0x000fea000383ffff */
.L_x_41:
[----:B------:R-:W-:Y:S05]  /*3ba0*/  @!P3 BRA `(.L_x_43) ;  /* 0x00000000007cb947 */ /* 0x000fea0003800000 */
[----:B------:R-:W-:Y:S01]  /*3bb0*/  ISETP.NE.AND P2, PT, R15, RZ, PT ;  /* 0x000000ff0f00720c */ /* 0x000fe20003f45270 */
[----:B------:R-:W-:-:S12]  /*3bc0*/  @!P1 BRA `(.L_x_44) ;  /* 0x0000000000309947 */ /* 0x000fd80003800000 */
[----:B---3--:R-:W0:Y:S02]  /*3bd0*/  LDC R9, c[0x0][0x390] ;  /* 0x0000e400ff097b82 */ /* 0x008e240000000800 */
[C---:B0-----:R-:W-:Y:S01]  /*3be0*/  IMAD R6, R7.reuse, R9, R4 ;  /* 0x0000000907067224 */ /* 0x041fe200078e0204 */
[----:B------:R-:W-:-:S03]  /*3bf0*/  IADD3 R7, PT, PT, R7, 0x4, RZ ;  /* 0x0000000407077810 */ /* 0x000fc60007ffe0ff */
[----:B------:R-:W-:-:S04]  /*3c00*/  IMAD R9, R6, R9, R5 ;  /* 0x0000000906097224 */ /* 0x000fc800078e0205 */
[----:B------:R-:W-:-:S04]  /*3c10*/  IMAD R6, R9, 0x4, R2 ;  /* 0x0000000409067824 */ /* 0x000fc800078e0202 */
[C---:B------:R-:W-:Y:S01]  /*3c20*/  IMAD R8, R3.reuse, 0x4, R6 ;  /* 0x0000000403087824 */ /* 0x040fe200078e0206 */
[----:B------:R2:W-:Y:S03]  /*3c30*/  STL [R6], RZ ;  /* 0x000000ff06007387 */ /* 0x0005e60000100800 */
[C---:B------:R-:W-:Y:S01]  /*3c40*/  IMAD R10, R3.reuse, 0x4, R8 ;  /* 0x00000004030a7824 */ /* 0x040fe200078e0208 */
[----:B------:R2:W-:Y:S04]  /*3c50*/  STL [R8], RZ ;  /* 0x000000ff08007387 */ /* 0x0005e80000100800 */
[----:B------:R-:W-:Y:S01]  /*3c60*/  LEA R9, R3, R10, 0x2 ;  /* 0x0000000a03097211 */ /* 0x000fe200078e10ff */
[----:B------:R2:W-:Y:S04]  /*3c70*/  STL [R10], RZ ;  /* 0x000000ff0a007387 */ /* 0x0005e80000100800 */
[----:B------:R2:W-:Y:S02]  /*3c80*/  STL [R9], RZ ;  /* 0x000000ff09007387 */ /* 0x0005e40000100800 */
.L_x_44:
[----:B------:R-:W-:Y:S05]  /*3c90*/  @!P2 BRA `(.L_x_43) ;  /* 0x000000000040a947 */ /* 0x000fea0003800000 */
[----:B------:R-:W-:Y:S02]  /*3ca0*/  LOP3.LUT P3, RZ, R13, 0x1, RZ, 0xc0, !PT ;  /* 0x000000010dff7812 */ /* 0x000fe4000786c0ff */
[----:B------:R-:W-:-:S11]  /*3cb0*/  ISETP.NE.AND P2, PT, R15, 0x1, PT ;  /* 0x000000010f00780c */ /* 0x000fd60003f45270 */
[----:B--23--:R-:W2:Y:S02]  /*3cc0*/  @P3 LDC R10, c[0x0][0x390] ;  /* 0x0000e400ff0a3b82 */ /* 0x00cea40000000800 */
[----:B------:R-:W-:Y:S05]  /*3cd0*/  @!P2 BRA `(.L_x_45) ;  /* 0x000000000020a947 */ /* 0x000fea0003800000 */
[----:B------:R-:W0:Y:S02]  /*3ce0*/  LDC R6, c[0x0][0x390] ;  /* 0x0000e400ff067b82 */ /* 0x000e240000000800 */
[C---:B0-----:R-:W-:Y:S01]  /*3cf0*/  IMAD R8, R7.reuse, R6, R4 ;  /* 0x0000000607087224 */ /* 0x041fe200078e0204 */
[----:B------:R-:W-:-:S03]  /*3d00*/  IADD3 R7, PT, PT, R7, 0x2, RZ ;  /* 0x0000000207077810 */ /* 0x000fc60007ffe0ff */
[----:B------:R-:W-:-:S04]  /*3d10*/  IMAD R9, R8, R6, R5 ;  /* 0x0000000608097224 */ /* 0x000fc800078e0205 */
[----:B------:R-:W-:-:S04]  /*3d20*/  IMAD R6, R9, 0x4, R2 ;  /* 0x0000000409067824 */ /* 0x000fc800078e0202 */
[----:B------:R-:W-:Y:S01]  /*3d30*/  IMAD R8, R3, 0x4, R6 ;  /* 0x0000000403087824 */ /* 0x000fe200078e0206 */
[----:B------:R3:W-:Y:S04]  /*3d40*/  STL [R6], RZ ;  /* 0x000000ff06007387 */ /* 0x0007e80000100800 */
[----:B------:R3:W-:Y:S02]  /*3d50*/  STL [R8], RZ ;  /* 0x000000ff08007387 */ /* 0x0007e40000100800 */
.L_x_45:
[----:B0-23--:R-:W-:-:S04]  /*3d60*/  @P3 IMAD R6, R7, R10, R4 ;  /* 0x0000000a07063224 */ /* 0x00dfc800078e0204 */
[----:B------:R-:W-:-:S05]  /*3d70*/  @P3 IMAD R7, R6, R10, R5 ;  /* 0x0000000a06073224 */ /* 0x000fca00078e0205 */
[----:B------:R-:W-:-:S05]  /*3d80*/  @P3 LEA R7, R7, R2, 0x2 ;  /* 0x0000000207073211 */ /* 0x000fca00078e10ff */
[----:B------:R4:W-:Y:S02]  /*3d90*/  @P3 STL [R7], RZ ;  /* 0x000000ff07003387 */ /* 0x0009e40000100800 */
.L_x_43:
[----:B------:R-:W5:Y:S01]  /*3da0*/  LDCU UR4, c[0x0][0x390] ;  /* 0x00007200ff0477ac */ /* 0x000f620008000800 */
[----:B------:R-:W-:-:S04]  /*3db0*/  IADD3 R5, PT, PT, R5, 0x1, RZ ;  /* 0x0000000105057810 */ /* 0x000fc80007ffe0ff */
[----:B-----5:R-:W-:-:S13]  /*3dc0*/  ISETP.NE.AND P2, PT, R5, UR4, PT ;  /* 0x0000000405007c0c */ /* 0x020fda000bf45270 */
[----:B------:R-:W-:Y:S05]  /*3dd0*/  @P2 BRA `(.L_x_46) ;  /* 0xfffffffc00042947 */ /* 0x000fea000383ffff */
[----:B------:R-:W-:-:S04]  /*3de0*/  IADD3 R4, PT, PT, R4, 0x1, RZ ;  /* 0x0000000104047810 */ /* 0x000fc80007ffe0ff */
[----:B------:R-:W-:-:S13]  /*3df0*/  ISETP.NE.AND P2, PT, R4, UR4, PT ;  /* 0x0000000404007c0c */ /* 0x000fda000bf45270 */
[----:B------:R-:W-:Y:S05]  /*3e00*/  @P2 BRA `(.L_x_47) ;  /* 0xfffffff800f42947 */ /* 0x000fea000383ffff */
.L_x_32:
[----:B------:R-:W-:Y:S01]  /*3e10*/  ISETP.GE.AND P0, PT, R0, 0x1, PT ;  /* 0x000000010000780c */ /* 0x000fe20003f06270 */
[----:B------:R-:W-:-:S12]  /*3e20*/  HFMA2 R5, -RZ, RZ, 0, 5.9604644775390625e-08 ;  /* 0x00000001ff057431 */ /* 0x000fd800000001ff */
[----:B------:R-:W-:Y:S05]  /*3e30*/  @!P0 BRA `(.L_x_48) ;  /* 0x00000000002c8947 */ /* 0x000fea0003800000 */
[----:B------:R-:W-:-:S07]  /*3e40*/  MOV R2, RZ ;  /* 0x000000ff00027202 */ /* 0x000fce0000000f00 */
.L_x_49:
[----:B--23--:R-:W-:-:S05]  /*3e50*/  LEA R6, R2, R1, 0x2 ;  /* 0x0000000102067211 */ /* 0x00cfca00078e10ff */
[----:B------:R-:W2:Y:S04]  /*3e60*/  LDL R3, [R6+0x34bc] ;  /* 0x0034bc0006037983 */ /* 0x000ea80000100800 */
[----:B------:R-:W2:Y:S01]  /*3e70*/  LDL R4, [R6] ;  /* 0x0000000006047983 */ /* 0x000ea20000100800 */
[----:B------:R-:W-:Y:S02]  /*3e80*/  MOV R5, RZ ;  /* 0x000000ff00057202 */ /* 0x000fe40000000f00 */
[----:B--2---:R-:W-:-:S13]  /*3e90*/  ISETP.NE.AND P0, PT, R3, R4, PT ;  /* 0x000000040300720c */ /* 0x004fda0003f05270 */
[----:B------:R-:W-:Y:S05]  /*3ea0*/  @P0 BRA `(.L_x_48) ;  /* 0x0000000000100947 */ /* 0x000fea0003800000 */
[----:B------:R-:W-:-:S04]  /*3eb0*/  IADD3 R2, PT, PT, R2, 0x1, RZ ;  /* 0x0000000102027810 */ /* 0x000fc80007ffe0ff */
[----:B------:R-:W-:-:S13]  /*3ec0*/  ISETP.NE.AND P0, PT, R2, R0, PT ;  /* 0x000000000200720c */ /* 0x000fda0003f05270 */
[----:B------:R-:W-:Y:S05]  /*3ed0*/  @P0 BRA `(.L_x_49) ;  /* 0xfffffffc00dc0947 */ /* 0x000fea000383ffff */
[----:B------:R-:W-:-:S07]  /*3ee0*/  HFMA2 R5, -RZ, RZ, 0, 5.9604644775390625e-08 ;  /* 0x00000001ff057431 */ /* 0x000fce00000001ff */
.L_x_48:
[----:B0-234-:R-:W0:Y:S01]  /*3ef0*/  S2R R7, SR_CTAID.X ;  /* 0x0000000000077919 */ /* 0x01de220000002500 */
[----:B------:R-:W0:Y:S02]  /*3f00*/  LDC.64 R2, c[0x0][0x3a0] ;  /* 0x0000e800ff027b82 */ /* 0x000e240000000a00 */
[----:B0-----:R-:W-:-:S05]  /*3f10*/  IMAD.WIDE.U32 R2, R7, 0x4, R2 ;  /* 0x0000000407027825 */ /* 0x001fca00078e0002 */
[----:B------:R-:W-:Y:S01]  /*3f20*/  STG.E desc[UR8][R2.64], R5 ;  /* 0x0000000502007986 */ /* 0x000fe2000c101908 */
[----:B------:R-:W-:Y:S05]  /*3f30*/  EXIT ;  /* 0x000000000000794d */ /* 0x000fea0003800000 */
.L_x_50:
[----:B------:R-:W-:-:S00]  /*3f40*/  BRA `(.L_x_50) ;  /* 0xfffffffc00fc7947 */ /* 0x000fc0000383ffff */
[----:B------:R-:W-:-:S00]  /*3f50*/  NOP ;  /* 0x0000000000007918 */ /* 0x000fc00000000000 */
        /* <DEDUP_REMOVED lines=10> */
.L_x_1226:


//--------------------- .text._Z21sogrand_slices_kernelPKdPdS1_PKhiiimdiPii --------------------------
	.section	.text._Z21sogrand_slices_kernelPKdPdS1_PKhiiimdiPii,"ax",@progbits
	.align	128
        .global         _Z21sogrand_slices_kernelPKdPdS1_PKhiiimdiPii
        .type           _Z21sogrand_slices_kernelPKdPdS1_PKhiiimdiPii,@function
        .size           _Z21sogrand_slices_kernelPKdPdS1_PKhiiimdiPii,(.L_x_1217 - _Z21sogrand_slices_kernelPKdPdS1_PKhiiimdiPii)
        .other          _Z21sogrand_slices_kernelPKdPdS1_PKhiiimdiPii,@"STO_CUDA_ENTRY STV_DEFAULT"
_Z21sogrand_slices_kernelPKdPdS1_PKhiiimdiPii:
.text._Z21sogrand_slices_kernelPKdPdS1_PKhiiimdiPii:
[----:B------:R-:W0:Y:S01]  /*0000*/  LDC R1, c[0x0][0x37c] ;  /* 0x0000df00ff017b82 */ /* 0x000e220000000800 */
[----:B------:R-:W1:Y:S07]  /*0010*/  S2R R0, SR_TID.X ;  /* 0x0000000000007919 */ /* 0x000e6e0000002100 */
[----:B------:R-:W2:Y:S01]  /*0020*/  S2UR UR14, SR_CTAID.Y ;  /* 0x00000000000e79c3 */ /* 0x000ea20000002600 */
[----:B------:R-:W2:Y:S01]  /*0030*/  LDCU UR4, c[0x0][0x3d0] ;  /* 0x00007a00ff0477ac */ /* 0x000ea20008000800 */
[----:B0-----:R-:W-:Y:S01]  /*0040*/  VIADD R1, R1, 0xfffffac8 ;  /* 0xfffffac801017836 */ /* 0x001fe20000000000 */
[----:B------:R-:W0:Y:S04]  /*0050*/  LDCU UR13, c[0x0][0x3a0] ;  /* 0x00007400ff0d77ac */ /* 0x000e280008000800 */
[C---:B------:R-:W-:Y:S01]  /*0060*/  R2UR UR18, R1.reuse ;  /* 0x00000000011272ca */ /* 0x040fe200000e0000 */
[----:B------:R-:W1:Y:S01]  /*0070*/  S2UR UR15, SR_CTAID.X ;  /* 0x00000000000f79c3 */ /* 0x000e620000002500 */
[----:B------:R-:W-:-:S02]  /*0080*/  R2UR UR9, R1 ;  /* 0x00000000010972ca */ /* 0x000fc400000e0000 */
[----:B------:R-:W-:Y:S01]  /*0090*/  R2UR UR12, R1 ;  /* 0x00000000010c72ca */ /* 0x000fe200000e0000 */
[----:B--2---:R-:W-:-:S06]  /*00a0*/  UISETP.GE.AND UP0, UPT, UR14, UR4, UPT ;  /* 0x000000040e00728c */ /* 0x004fcc000bf06270 */
[----:B------:R-:W-:Y:S02]  /*00b0*/  PLOP3.LUT P0, PT, PT, PT, UP0, 0x80, 0x8 ;  /* 0x000000000008781c */ /* 0x000fe40003f0f008 */
[----:B-1----:R-:W-:-:S04]  /*00c0*/  VIMNMX R2, PT, PT, R0, UR15, !PT ;  /* 0x0000000f00027c48 */ /* 0x002fc8000ffe0100 */
[----:B0-----:R-:W-:-:S13]  /*00d0*/  ISETP.GE.OR P0, PT, R2, UR13, P0 ;  /* 0x0000000d02007c0c */ /* 0x001fda0008706670 */
[----:B------:R-:W-:Y:S05]  /*00e0*/  @P0 EXIT ;  /* 0x000000000000094d */ /* 0x000fea0003800000 */
[----:B------:R-:W-:Y:S02]  /*00f0*/  UIADD3 UR17, UPT, UPT, UR13, -0x1, URZ ;  /* 0xffffffff0d117890 */ /* 0x000fe4000fffe0ff */
[----:B------:R-:W-:Y:S01]  /*0100*/  IMAD.U32 R7, RZ, RZ, UR13 ;  /* 0x0000000dff077e24 */ /* 0x000fe2000f8e00ff */
[----:B------:R-:W-:Y:S01]  /*0110*/  UIMAD UR16, UR13, UR13, URZ ;  /* 0x0000000d0d1072a4 */ /* 0x000fe2000f8e02ff */
[----:B------:R-:W-:Y:S01]  /*0120*/  VIADD R3, R1, 0x3f0 ;  /* 0x000003f001037836 */ /* 0x000fe20000000000 */
[----:B------:R-:W-:Y:S02]  /*0130*/  UISETP.GE.U32.AND UP2, UPT, UR17, 0xf, UPT ;  /* 0x0000000f1100788c */ /* 0x000fe4000bf46070 */
[----:B------:R-:W-:Y:S01]  /*0140*/  LOP3.LUT R2, R7, 0xf, RZ, 0xc0, !PT ;  /* 0x0000000f07027812 */ /* 0x000fe200078ec0ff */
[----:B------:R-:W-:Y:S01]  /*0150*/  UIMAD UR8, UR16, UR13, URZ ;  /* 0x0000000d100872a4 */ /* 0x000fe2000f8e02ff */
[----:B------:R-:W0:Y:S02]  /*0160*/  LDCU.64 UR10, c[0x0][0x358] ;  /* 0x00006b00ff0a77ac */ /* 0x000e240008000a00 */
[----:B------:R-:W-:Y:S01]  /*0170*/  ISETP.NE.AND P1, PT, R2, RZ, PT ;  /* 0x000000ff0200720c */ /* 0x000fe20003f25270 */
[----:B------:R-:W-:Y:S01]  /*0180*/  UMOV UR4, URZ ;  /* 0x000000ff00047c82 */ /* 0x000fe20008000000 */
[----:B------:R-:W-:Y:S01]  /*0190*/  UIMAD UR8, UR8, UR14, UR15 ;  /* 0x0000000e080872a4 */ /* 0x000fe2000f8e020f */
[----:B------:R-:W-:Y:S11]  /*01a0*/  BRA.U !UP2, `(.L_x_51) ;  /* 0x000000050a247547 */ /* 0x000ff6000b800000 */
[----:B------:R-:W-:Y:S01]  /*01b0*/  IMAD.MOV.U32 R6, RZ, RZ, RZ ;  /* 0x000000ffff067224 */ /* 0x000fe200078e00ff */
[----:B------:R-:W-:-:S12]  /*01c0*/  ULOP3.LUT UR4, UR13, 0xfffffff0, URZ, 0xc0, !UPT ;  /* 0xfffffff00d047892 */ /* 0x000fd8000f8ec0ff */
.L_x_52:
[----:B-1----:R-:W1:Y:S01]  /*01d0*/  LDC.64 R4, c[0x0][0x380] ;  /* 0x0000e000ff047b82 */ /* 0x002e620000000a00 */
[----:B------:R-:W-:Y:S01]  /*01e0*/  IMAD.U32 R9, RZ, RZ, UR13 ;  /* 0x0000000dff097e24 */ /* 0x000fe2000f8e00ff */
[----:B------:R-:W-:Y:S01]  /*01f0*/  MOV R19, UR16 ;  /* 0x0000001000137c02 */ /* 0x000fe20008000f00 */
[----:B------:R-:W-:Y:S02]  /*0200*/  IMAD R8, R6, UR13, R0 ;  /* 0x0000000d06087c24 */ /* 0x000fe4000f8e0200 */
[----:B------:R-:W-:Y:S02]  /*0210*/  IMAD.U32 R11, RZ, RZ, UR16 ;  /* 0x00000010ff0b7e24 */ /* 0x000fe4000f8e00ff */
[----:B------:R-:W-:Y:S02]  /*0220*/  IMAD R9, R8, R9, UR8 ;  /* 0x0000000808097e24 */ /* 0x000fe4000f8e0209 */
[----:B------:R-:W-:Y:S02]  /*0230*/  IMAD.U32 R13, RZ, RZ, UR16 ;  /* 0x00000010ff0d7e24 */ /* 0x000fe4000f8e00ff */
[----:B------:R-:W-:-:S02]  /*0240*/  IMAD.U32 R15, RZ, RZ, UR16 ;  /* 0x00000010ff0f7e24 */ /* 0x000fc4000f8e00ff */
[----:B------:R-:W-:Y:S02]  /*0250*/  IMAD.U32 R17, RZ, RZ, UR16 ;  /* 0x00000010ff117e24 */ /* 0x000fe4000f8e00ff */
[----:B------:R-:W-:Y:S02]  /*0260*/  IMAD.U32 R21, RZ, RZ, UR16 ;  /* 0x00000010ff157e24 */ /* 0x000fe4000f8e00ff */
[----:B------:R-:W-:Y:S02]  /*0270*/  IMAD.U32 R23, RZ, RZ, UR16 ;  /* 0x00000010ff177e24 */ /* 0x000fe4000f8e00ff */
[----:B------:R-:W-:Y:S02]  /*0280*/  IMAD.U32 R25, RZ, RZ, UR16 ;  /* 0x00000010ff197e24 */ /* 0x000fe4000f8e00ff */
[----:B------:R-:W-:Y:S02]  /*0290*/  IMAD.U32 R27, RZ, RZ, UR16 ;  /* 0x00000010ff1b7e24 */ /* 0x000fe4000f8e00ff */
[----:B------:R-:W-:-:S02]  /*02a0*/  IMAD.U32 R29, RZ, RZ, UR16 ;  /* 0x00000010ff1d7e24 */ /* 0x000fc4000f8e00ff */
[----:B-1----:R-:W-:-:S04]  /*02b0*/  IMAD.WIDE R4, R9, 0x8, R4 ;  /* 0x0000000809047825 */ /* 0x002fc800078e0204 */
[----:B------:R-:W-:Y:S02]  /*02c0*/  IMAD.U32 R9, RZ, RZ, UR16 ;  /* 0x00000010ff097e24 */ /* 0x000fe4000f8e00ff */
[----:B------:R-:W-:Y:S02]  /*02d0*/  IMAD.U32 R31, RZ, RZ, UR16 ;  /* 0x00000010ff1f7e24 */ /* 0x000fe4000f8e00ff */
[----:B------:R-:W-:Y:S02]  /*02e0*/  IMAD.WIDE.U32 R8, R9, 0x8, R4 ;  /* 0x0000000809087825 */ /* 0x000fe400078e0004 */
[----:B0-----:R-:W2:Y:S02]  /*02f0*/  LDG.E.64.CONSTANT R4, desc[UR10][R4.64] ;  /* 0x0000000a04047981 */ /* 0x001ea4000c1e9b00 */
[----:B------:R-:W-:Y:S02]  /*0300*/  IMAD.U32 R33, RZ, RZ, UR16 ;  /* 0x00000010ff217e24 */ /* 0x000fe4000f8e00ff */
[----:B------:R-:W-:-:S02]  /*0310*/  IMAD.WIDE.U32 R10, R11, 0x8, R8 ;  /* 0x000000080b0a7825 */ /* 0x000fc400078e0008 */
[----:B------:R-:W3:Y:S02]  /*0320*/  LDG.E.64.CONSTANT R8, desc[UR10][R8.64] ;  /* 0x0000000a08087981 */ /* 0x000ee4000c1e9b00 */
[----:B------:R-:W-:Y:S02]  /*0330*/  IMAD.U32 R35, RZ, RZ, UR16 ;  /* 0x00000010ff237e24 */ /* 0x000fe4000f8e00ff */
[----:B------:R-:W-:Y:S02]  /*0340*/  IMAD.WIDE.U32 R12, R13, 0x8, R10 ;  /* 0x000000080d0c7825 */ /* 0x000fe400078e000a */
[----:B------:R-:W4:Y:S02]  /*0350*/  LDG.E.64.CONSTANT R10, desc[UR10][R10.64] ;  /* 0x0000000a0a0a7981 */ /* 0x000f24000c1e9b00 */
[----:B------:R-:W-:Y:S02]  /*0360*/  IMAD.U32 R37, RZ, RZ, UR16 ;  /* 0x00000010ff257e24 */ /* 0x000fe4000f8e00ff */
[----:B------:R-:W-:-:S02]  /*0370*/  IMAD.WIDE.U32 R14, R15, 0x8, R12 ;  /* 0x000000080f0e7825 */ /* 0x000fc400078e000c */
[----:B------:R-:W5:Y:S02]  /*0380*/  LDG.E.64.CONSTANT R12, desc[UR10][R12.64] ;  /* 0x0000000a0c0c7981 */ /* 0x000f64000c1e9b00 */
[----:B------:R-:W-:Y:S02]  /*0390*/  IMAD.WIDE.U32 R16, R17, 0x8, R14 ;  /* 0x0000000811107825 */ /* 0x000fe400078e000e */
[----:B------:R-:W5:Y:S02]  /*03a0*/  LDG.E.64.CONSTANT R14, desc[UR10][R14.64] ;  /* 0x0000000a0e0e7981 */ /* 0x000f64000c1e9b00 */
[----:B------:R-:W-:Y:S02]  /*03b0*/  IMAD.WIDE.U32 R18, R19, 0x8, R16 ;  /* 0x0000000813127825 */ /* 0x000fe400078e0010 */
[----:B------:R-:W5:Y:S02]  /*03c0*/  LDG.E.64.CONSTANT R16, desc[UR10][R16.64] ;  /* 0x0000000a10107981 */ /* 0x000f64000c1e9b00 */
        /* <DEDUP_REMOVED lines=17> */
[----:B------:R-:W5:Y:S04]  /*04e0*/  LDG.E.64.CONSTANT R34, desc[UR10][R34.64] ;  /* 0x0000000a22227981 */ /* 0x000f68000c1e9b00 */
[----:B------:R-:W5:Y:S01]  /*04f0*/  LDG.E.64.CONSTANT R36, desc[UR10][R36.64] ;  /* 0x0000000a24247981 */ /* 0x000f62000c1e9b00 */
[C---:B------:R-:W-:Y:S01]  /*0500*/  IMAD R39, R6.reuse, 0x8, R3 ;  /* 0x0000000806277824 */ /* 0x040fe200078e0203 */
[----:B------:R-:W-:-:S04]  /*0510*/  IADD3 R6, PT, PT, R6, 0x10, RZ ;  /* 0x0000001006067810 */ /* 0x000fc80007ffe0ff */
[----:B------:R-:W-:Y:S01]  /*0520*/  ISETP.NE.AND P0, PT, R6, UR4, PT ;  /* 0x0000000406007c0c */ /* 0x000fe2000bf05270 */
[----:B--2---:R1:W-:Y:S04]  /*0530*/  STL.64 [R39], R4 ;  /* 0x0000000427007387 */ /* 0x0043e80000100a00 */
[----:B---3--:R1:W-:Y:S04]  /*0540*/  STL.64 [R39+0x8], R8 ;  /* 0x0000080827007387 */ /* 0x0083e80000100a00 */
[----:B----4-:R1:W-:Y:S04]  /*0550*/  STL.64 [R39+0x10], R10 ;  /* 0x0000100a27007387 */ /* 0x0103e80000100a00 */
[----:B-----5:R1:W-:Y:S04]  /*0560*/  STL.64 [R39+0x18], R12 ;  /* 0x0000180c27007387 */ /* 0x0203e80000100a00 */
[----:B------:R1:W-:Y:S04]  /*0570*/  STL.64 [R39+0x20], R14 ;  /* 0x0000200e27007387 */ /* 0x0003e80000100a00 */
        /* <DEDUP_REMOVED lines=10> */
[----:B------:R1:W-:Y:S01]  /*0620*/  STL.64 [R39+0x78], R36 ;  /* 0x0000782427007387 */ /* 0x0003e20000100a00 */
[----:B------:R-:W-:Y:S05]  /*0630*/  @P0 BRA `(.L_x_52) ;  /* 0xfffffff800e40947 */ /* 0x000fea000383ffff */
.L_x_51:
[C---:B-1----:R-:W-:Y:S02]  /*0640*/  VIADD R4, R1.reuse, 0x210 ;  /* 0x0000021001047836 */ /* 0x042fe40000000000 */
[----:B------:R-:W-:Y:S01]  /*0650*/  VIADD R5, R1, 0x288 ;  /* 0x0000028801057836 */ /* 0x000fe20000000000 */
[----:B------:R-:W-:Y:S06]  /*0660*/  @!P1 BRA `(.L_x_53) ;  /* 0x0000000400509947 */ /* 0x000fec0003800000 */
[----:B------:R-:W-:Y:S01]  /*0670*/  ISETP.GE.U32.AND P0, PT, R2, 0x8, PT ;  /* 0x000000080200780c */ /* 0x000fe20003f06070 */
[----:B------:R-:W-:-:S04]  /*0680*/  ULOP3.LUT UR5, UR13, 0x7, URZ, 0xc0, !UPT ;  /* 0x000000070d057892 */ /* 0x000fc8000f8ec0ff */
[----:B------:R-:W-:-:S08]  /*0690*/  UISETP.NE.AND UP0, UPT, UR5, URZ, UPT ;  /* 0x000000ff0500728c */ /* 0x000fd0000bf05270 */
[----:B------:R-:W-:Y:S05]  /*06a0*/  @!P0 BRA `(.L_x_54) ;  /* 0x0000000000988947 */ /* 0x000fea0003800000 */
[----:B------:R-:W1:Y:S01]  /*06b0*/  LDC.64 R8, c[0x0][0x380] ;  /* 0x0000e000ff087b82 */ /* 0x000e620000000a00 */
[----:B------:R-:W-:Y:S02]  /*06c0*/  IMAD.U32 R11, RZ, RZ, UR13 ;  /* 0x0000000dff0b7e24 */ /* 0x000fe4000f8e00ff */
[----:B------:R-:W-:Y:S02]  /*06d0*/  IMAD.U32 R13, RZ, RZ, UR16 ;  /* 0x00000010ff0d7e24 */ /* 0x000fe4000f8e00ff */
[----:B------:R-:W-:Y:S02]  /*06e0*/  IMAD R6, R11, UR4, R0 ;  /* 0x000000040b067c24 */ /* 0x000fe4000f8e0200 */
[----:B------:R-:W-:Y:S02]  /*06f0*/  IMAD.U32 R15, RZ, RZ, UR16 ;  /* 0x00000010ff0f7e24 */ /* 0x000fe4000f8e00ff */
[----:B------:R-:W-:Y:S02]  /*0700*/  IMAD R11, R6, R11, UR8 ;  /* 0x00000008060b7e24 */ /* 0x000fe4000f8e020b */
[----:B------:R-:W-:-:S02]  /*0710*/  IMAD.U32 R17, RZ, RZ, UR16 ;  /* 0x00000010ff117e24 */ /* 0x000fc4000f8e00ff */
[----:B------:R-:W-:Y:S02]  /*0720*/  IMAD.U32 R19, RZ, RZ, UR16 ;  /* 0x00000010ff137e24 */ /* 0x000fe4000f8e00ff */
[----:B------:R-:W-:Y:S02]  /*0730*/  IMAD.U32 R21, RZ, RZ, UR16 ;  /* 0x00000010ff157e24 */ /* 0x000fe4000f8e00ff */
[----:B------:R-:W-:Y:S02]  /*0740*/  IMAD.U32 R23, RZ, RZ, UR16 ;  /* 0x00000010ff177e24 */ /* 0x000fe4000f8e00ff */
[----:B-1----:R-:W-:-:S04]  /*0750*/  IMAD.WIDE R8, R11, 0x8, R8 ;  /* 0x000000080b087825 */ /* 0x002fc800078e0208 */
[----:B------:R-:W-:-:S04]  /*0760*/  IMAD.U32 R11, RZ, RZ, UR16 ;  /* 0x00000010ff0b7e24 */ /* 0x000fc8000f8e00ff */
[----:B------:R-:W-:Y:S02]  /*0770*/  IMAD.WIDE.U32 R10, R11, 0x8, R8 ;  /* 0x000000080b0a7825 */ /* 0x000fe400078e0008 */
[----:B0-----:R-:W2:Y:S02]  /*0780*/  LDG.E.64.CONSTANT R8, desc[UR10][R8.64] ;  /* 0x0000000a08087981 */ /* 0x001ea4000c1e9b00 */
[----:B------:R-:W-:Y:S02]  /*0790*/  IMAD.WIDE.U32 R12, R13, 0x8, R10 ;  /* 0x000000080d0c7825 */ /* 0x000fe400078e000a */
[----:B------:R-:W3:Y:S02]  /*07a0*/  LDG.E.64.CONSTANT R10, desc[UR10][R10.64] ;  /* 0x0000000a0a0a7981 */ /* 0x000ee4000c1e9b00 */
[----:B------:R-:W-:Y:S02]  /*07b0*/  IMAD.WIDE.U32 R14, R15, 0x8, R12 ;  /* 0x000000080f0e7825 */ /* 0x000fe400078e000c */
[----:B------:R-:W4:Y:S02]  /*07c0*/  LDG.E.64.CONSTANT R12, desc[UR10][R12.64] ;  /* 0x0000000a0c0c7981 */ /* 0x000f24000c1e9b00 */
[----:B------:R-:W-:-:S02]  /*07d0*/  IMAD.WIDE.U32 R16, R17, 0x8, R14 ;  /* 0x0000000811107825 */ /* 0x000fc400078e000e */
[----:B------:R-:W5:Y:S02]  /*07e0*/  LDG.E.64.CONSTANT R14, desc[UR10][R14.64] ;  /* 0x0000000a0e0e7981 */ /* 0x000f64000c1e9b00 */
[----:B------:R-:W-:Y:S02]  /*07f0*/  IMAD.WIDE.U32 R18, R19, 0x8, R16 ;  /* 0x0000000813127825 */ /* 0x000fe400078e0010 */
[----:B------:R-:W5:Y:S02]  /*0800*/  LDG.E.64.CONSTANT R16, desc[UR10][R16.64] ;  /* 0x0000000a10107981 */ /* 0x000f64000c1e9b00 */
[----:B------:R-:W-:Y:S02]  /*0810*/  IMAD.WIDE.U32 R20, R21, 0x8, R18 ;  /* 0x0000000815147825 */ /* 0x000fe400078e0012 */
[----:B------:R-:W5:Y:S02]  /*0820*/  LDG.E.64.CONSTANT R18, desc[UR10][R18.64] ;  /* 0x0000000a12127981 */ /* 0x000f64000c1e9b00 */
[----:B------:R-:W-:-:S02]  /*0830*/  IMAD.WIDE.U32 R22, R23, 0x8, R20 ;  /* 0x0000000817167825 */ /* 0x000fc400078e0014 */
[----:B------:R-:W5:Y:S04]  /*0840*/  LDG.E.64.CONSTANT R20, desc[UR10][R20.64] ;  /* 0x0000000a14147981 */ /* 0x000f68000c1e9b00 */
[----:B------:R-:W5:Y:S01]  /*0850*/  LDG.E.64.CONSTANT R22, desc[UR10][R22.64] ;  /* 0x0000000a16167981 */ /* 0x000f62000c1e9b00 */
[----:B------:R-:W-:-:S05]  /*0860*/  MOV R6, UR4 ;  /* 0x0000000400067c02 */ /* 0x000fca0008000f00 */
[----:B------:R-:W-:Y:S01]  /*0870*/  IMAD R25, R6, 0x8, R3 ;  /* 0x0000000806197824 */ /* 0x000fe200078e0203 */
[----:B------:R-:W-:-:S04]  /*0880*/  UIADD3 UR4, UPT, UPT, UR4, 0x8, URZ ;  /* 0x0000000804047890 */ /* 0x000fc8000fffe0ff */
[----:B--2---:R1:W-:Y:S04]  /*0890*/  STL.64 [R25], R8 ;  /* 0x0000000819007387 */ /* 0x0043e80000100a00 */
[----:B---3--:R1:W-:Y:S04]  /*08a0*/  STL.64 [R25+0x8], R10 ;  /* 0x0000080a19007387 */ /* 0x0083e80000100a00 */
[----:B----4-:R1:W-:Y:S04]  /*08b0*/  STL.64 [R25+0x10], R12 ;  /* 0x0000100c19007387 */ /* 0x0103e80000100a00 */
[----:B-----5:R1:W-:Y:S04]  /*08c0*/  STL.64 [R25+0x18], R14 ;  /* 0x0000180e19007387 */ /* 0x0203e80000100a00 */
[----:B------:R1:W-:Y:S04]  /*08d0*/  STL.64 [R25+0x20], R16 ;  /* 0x0000201019007387 */ /* 0x0003e80000100a00 */
[----:B------:R1:W-:Y:S04]  /*08e0*/  STL.64 [R25+0x28], R18 ;  /* 0x0000281219007387 */ /* 0x0003e80000100a00 */
[----:B------:R1:W-:Y:S04]  /*08f0*/  STL.64 [R25+0x30], R20 ;  /* 0x0000301419007387 */ /* 0x0003e80000100a00 */
[----:B------:R1:W-:Y:S02]  /*0900*/  STL.64 [R25+0x38], R22 ;  /* 0x0000381619007387 */ /* 0x0003e40000100a00 */
.L_x_54:
[----:B------:R-:W-:Y:S05]  /*0910*/  BRA.U !UP0, `(.L_x_53) ;  /* 0x0000000108a47547 */ /* 0x000fea000b800000 */
[----:B------:R-:W-:Y:S02]  /*0920*/  UISETP.GE.U32.AND UP0, UPT, UR5, 0x4, UPT ;  /* 0x000000040500788c */ /* 0x000fe4000bf06070 */
[----:B------:R-:W-:-:S04]  /*0930*/  ULOP3.LUT UR6, UR13, 0x3, URZ, 0xc0, !UPT ;  /* 0x000000030d067892 */ /* 0x000fc8000f8ec0ff */
[----:B------:R-:W-:-:S03]  /*0940*/  UISETP.NE.AND UP1, UPT, UR6, URZ, UPT ;  /* 0x000000ff0600728c */ /* 0x000fc6000bf25270 */
[----:B------:R-:W-:Y:S08]  /*0950*/  BRA.U !UP0, `(.L_x_55) ;  /* 0x0000000108587547 */ /* 0x000ff0000b800000 */
[----:B-1----:R-:W1:Y:S01]  /*0960*/  LDC.64 R8, c[0x0][0x380] ;  /* 0x0000e000ff087b82 */ /* 0x002e620000000a00 */
[----:B------:R-:W-:Y:S02]  /*0970*/  IMAD.U32 R11, RZ, RZ, UR13 ;  /* 0x0000000dff0b7e24 */ /* 0x000fe4000f8e00ff */
[----:B------:R-:W-:Y:S02]  /*0980*/  IMAD.U32 R13, RZ, RZ, UR16 ;  /* 0x00000010ff0d7e24 */ /* 0x000fe4000f8e00ff */
[----:B------:R-:W-:Y:S02]  /*0990*/  IMAD R6, R11, UR4, R0 ;  /* 0x000000040b067c24 */ /* 0x000fe4000f8e0200 */
[----:B------:R-:W-:Y:S02]  /*09a0*/  IMAD.U32 R15, RZ, RZ, UR16 ;  /* 0x00000010ff0f7e24 */ /* 0x000fe4000f8e00ff */
[----:B------:R-:W-:-:S04]  /*09b0*/  IMAD R11, R6, R11, UR8 ;  /* 0x00000008060b7e24 */ /* 0x000fc8000f8e020b */
[----:B-1----:R-:W-:-:S04]  /*09c0*/  IMAD.WIDE R8, R11, 0x8, R8 ;  /* 0x000000080b087825 */ /* 0x002fc800078e0208 */
[----:B------:R-:W-:-:S04]  /*09d0*/  IMAD.U32 R11, RZ, RZ, UR16 ;  /* 0x00000010ff0b7e24 */ /* 0x000fc8000f8e00ff */
[----:B------:R-:W-:Y:S02]  /*09e0*/  IMAD.WIDE.U32 R10, R11, 0x8, R8 ;  /* 0x000000080b0a7825 */ /* 0x000fe400078e0008 */
[----:B0-----:R-:W2:Y:S02]  /*09f0*/  LDG.E.64.CONSTANT R8, desc[UR10][R8.64] ;  /* 0x0000000a08087981 */ /* 0x001ea4000c1e9b00 */
[----:B------:R-:W-:Y:S02]  /*0a00*/  IMAD.WIDE.U32 R12, R13, 0x8, R10 ;  /* 0x000000080d0c7825 */ /* 0x000fe400078e000a */
[----:B------:R-:W3:Y:S02]  /*0a10*/  LDG.E.64.CONSTANT R10, desc[UR10][R10.64] ;  /* 0x0000000a0a0a7981 */ /* 0x000ee4000c1e9b00 */
[----:B------:R-:W-:Y:S02]  /*0a20*/  IMAD.WIDE.U32 R14, R15, 0x8, R12 ;  /* 0x000000080f0e7825 */ /* 0x000fe400078e000c */
[----:B------:R-:W4:Y:S04]  /*0a30*/  LDG.E.64.CONSTANT R12, desc[UR10][R12.64] ;  /* 0x0000000a0c0c7981 */ /* 0x000f28000c1e9b00 */
[----:B------:R-:W5:Y:S01]  /*0a40*/  LDG.E.64.CONSTANT R14, desc[UR10][R14.64] ;  /* 0x0000000a0e0e7981 */ /* 0x000f62000c1e9b00 */
[----:B------:R-:W-:-:S04]  /*0a50*/  IMAD.U32 R6, RZ, RZ, UR4 ;  /* 0x00000004ff067e24 */ /* 0x000fc8000f8e00ff */
[----:B------:R-:W-:Y:S01]  /*0a60*/  IMAD R17, R6, 0x8, R3 ;  /* 0x0000000806117824 */ /* 0x000fe200078e0203 */
[----:B------:R-:W-:-:S04]  /*0a70*/  UIADD3 UR4, UPT, UPT, UR4, 0x4, URZ ;  /* 0x0000000404047890 */ /* 0x000fc8000fffe0ff */
[----:B--2---:R2:W-:Y:S04]  /*0a80*/  STL.64 [R17], R8 ;  /* 0x0000000811007387 */ /* 0x0045e80000100a00 */
[----:B---3--:R2:W-:Y:S04]  /*0a90*/  STL.64 [R17+0x8], R10 ;  /* 0x0000080a11007387 */ /* 0x0085e80000100a00 */
[----:B----4-:R2:W-:Y:S04]  /*0aa0*/  STL.64 [R17+0x10], R12 ;  /* 0x0000100c11007387 */ /* 0x0105e80000100a00 */
[----:B-----5:R2:W-:Y:S02]  /*0ab0*/  STL.64 [R17+0x18], R14 ;  /* 0x0000180e11007387 */ /* 0x0205e40000100a00 */
.L_x_55:
[----:B------:R-:W-:Y:S05]  /*0ac0*/  BRA.U !UP1, `(.L_x_53) ;  /* 0x0000000109387547 */ /* 0x000fea000b800000 */
[----:B-12---:R-:W1:Y:S01]  /*0ad0*/  LDC.64 R10, c[0x0][0x380] ;  /* 0x0000e000ff0a7b82 */ /* 0x006e620000000a00 */
[----:B------:R-:W-:-:S05]  /*0ae0*/  UMOV UR5, URZ ;  /* 0x000000ff00057c82 */ /* 0x000fca0008000000 */
.L_x_56:
[----:B---3--:R-:W-:-:S04]  /*0af0*/  IMAD.U32 R9, RZ, RZ, UR13 ;  /* 0x0000000dff097e24 */ /* 0x008fc8000f8e00ff */
[----:B------:R-:W-:-:S04]  /*0b00*/  IMAD R6, R9, UR4, R0 ;  /* 0x0000000409067c24 */ /* 0x000fc8000f8e0200 */
[----:B------:R-:W-:-:S04]  /*0b10*/  IMAD R9, R6, R9, UR8 ;  /* 0x0000000806097e24 */ /* 0x000fc8000f8e0209 */
[----:B-1----:R-:W-:-:S06]  /*0b20*/  IMAD.WIDE R8, R9, 0x8, R10 ;  /* 0x0000000809087825 */ /* 0x002fcc00078e020a */
[----:B0-----:R-:W2:Y:S01]  /*0b30*/  LDG.E.64.CONSTANT R8, desc[UR10][R8.64] ;  /* 0x0000000a08087981 */ /* 0x001ea2000c1e9b00 */
[----:B------:R-:W-:Y:S01]  /*0b40*/  IMAD.U32 R6, RZ, RZ, UR4 ;  /* 0x00000004ff067e24 */ /* 0x000fe2000f8e00ff */
[----:B------:R-:W-:Y:S02]  /*0b50*/  UIADD3 UR5, UPT, UPT, UR5, 0x1, URZ ;  /* 0x0000000105057890 */ /* 0x000fe4000fffe0ff */
[----:B------:R-:W-:Y:S01]  /*0b60*/  UIADD3 UR4, UPT, UPT, UR4, 0x1, URZ ;  /* 0x0000000104047890 */ /* 0x000fe2000fffe0ff */
[----:B------:R-:W-:Y:S01]  /*0b70*/  IMAD R13, R6, 0x8, R3 ;  /* 0x00000008060d7824 */ /* 0x000fe200078e0203 */
[----:B------:R-:W-:-:S04]  /*0b80*/  UISETP.NE.AND UP0, UPT, UR5, UR6, UPT ;  /* 0x000000060500728c */ /* 0x000fc8000bf05270 */
[----:B--2---:R3:W-:Y:S05]  /*0b90*/  STL.64 [R13], R8 ;  /* 0x000000080d007387 */ /* 0x0047ea0000100a00 */
[----:B------:R-:W-:Y:S05]  /*0ba0*/  BRA.U UP0, `(.L_x_56) ;  /* 0xfffffffd00d07547 */ /* 0x000fea000b83ffff */
.L_x_53:
[----:B------:R-:W-:Y:S01]  /*0bb0*/  ISETP.NE.U32.AND P0, PT, R2, RZ, PT ;  /* 0x000000ff0200720c */ /* 0x000fe20003f05070 */
[----:B------:R-:W-:Y:S01]  /*0bc0*/  UMOV UR6, URZ ;  /* 0x000000ff00067c82 */ /* 0x000fe20008000000 */
[----:B------:R-:W-:Y:S02]  /*0bd0*/  UMOV UR7, URZ ;  /* 0x000000ff00077c82 */ /* 0x000fe40008000000 */
[----:B------:R-:W-:Y:S01]  /*0be0*/  ISETP.NE.AND.EX P0, PT, RZ, RZ, PT, P0 ;  /* 0x000000ffff00720c */ /* 0x000fe20003f05300 */
[----:B------:R-:W-:-:S12]  /*0bf0*/  BRA.U !UP2, `(.L_x_57) ;  /* 0x000000010ae87547 */ /* 0x000fd8000b800000 */
[----:B------:R-:W-:Y:S02]  /*0c00*/  HFMA2 R6, -RZ, RZ, 0, 0 ;  /* 0x00000000ff067431 */ /* 0x000fe400000001ff */
[----:B-1----:R-:W-:Y:S01]  /*0c10*/  IMAD.MOV.U32 R25, RZ, RZ, RZ ;  /* 0x000000ffff197224 */ /* 0x002fe200078e00ff */
[----:B------:R-:W-:Y:S01]  /*0c20*/  ULOP3.LUT UR6, UR13, 0x7ffffff0, URZ, 0xc0, !UPT ;  /* 0x7ffffff00d067892 */ /* 0x000fe2000f8ec0ff */
[----:B------:R-:W-:-:S11]  /*0c30*/  UMOV UR7, URZ ;  /* 0x000000ff00077c82 */ /* 0x000fd60008000000 */
.L_x_58:
[C---:B--2-4-:R-:W-:Y:S01]  /*0c40*/  IADD3 R10, P1, PT, R6.reuse, 0x1, RZ ;  /* 0x00000001060a7810 */ /* 0x054fe20007f3e0ff */
[C---:B------:R-:W-:Y:S01]  /*0c50*/  IMAD.U32 R23, R6.reuse, 0x8, R1 ;  /* 0x0000000806177824 */ /* 0x040fe200078e0001 */
[C---:B------:R-:W-:Y:S01]  /*0c60*/  IADD3 R12, P2, PT, R6.reuse, 0x2, RZ ;  /* 0x00000002060c7810 */ /* 0x040fe20007f5e0ff */
[----:B---3--:R-:W-:Y:S02]  /*0c70*/  IMAD.MOV.U32 R8, RZ, RZ, R6 ;  /* 0x000000ffff087224 */ /* 0x008fe400078e0006 */
[--C-:B------:R-:W-:Y:S01]  /*0c80*/  IMAD.X R11, RZ, RZ, R25.reuse, P1 ;  /* 0x000000ffff0b7224 */ /* 0x100fe200008e0619 */
[C---:B------:R-:W-:Y:S01]  /*0c90*/  IADD3 R14, P1, PT, R6.reuse, 0x3, RZ ;  /* 0x00000003060e7810 */ /* 0x040fe20007f3e0ff */
[--C-:B------:R-:W-:Y:S01]  /*0ca0*/  IMAD.X R13, RZ, RZ, R25.reuse, P2 ;  /* 0x000000ffff0d7224 */ /* 0x100fe200010e0619 */
[C---:B------:R-:W-:Y:S01]  /*0cb0*/  IADD3 R16, P2, PT, R6.reuse, 0x4, RZ ;  /* 0x0000000406107810 */ /* 0x040fe20007f5e0ff */
[--C-:B------:R-:W-:Y:S01]  /*0cc0*/  IMAD.MOV.U32 R9, RZ, RZ, R25.reuse ;  /* 0x000000ffff097224 */ /* 0x100fe200078e0019 */
[----:B------:R1:W-:Y:S01]  /*0cd0*/  STL.64 [R23+0x8], R10 ;  /* 0x0000080a17007387 */ /* 0x0003e20000100a00 */
[--C-:B------:R-:W-:Y:S01]  /*0ce0*/  IMAD.X R15, RZ, RZ, R25.reuse, P1 ;  /* 0x000000ffff0f7224 */ /* 0x100fe200008e0619 */
[C---:B------:R-:W-:Y:S01]  /*0cf0*/  IADD3 R18, P1, PT, R6.reuse, 0x5, RZ ;  /* 0x0000000506127810 */ /* 0x040fe20007f3e0ff */
[--C-:B------:R-:W-:Y:S01]  /*0d00*/  IMAD.X R17, RZ, RZ, R25.reuse, P2 ;  /* 0x000000ffff117224 */ /* 0x100fe200010e0619 */
[----:B------:R-:W-:Y:S01]  /*0d10*/  IADD3 R20, P2, PT, R6, 0x6, RZ ;  /* 0x0000000606147810 */ /* 0x000fe20007f5e0ff */
[----:B------:R2:W-:Y:S02]  /*0d20*/  STL.64 [R23], R8 ;  /* 0x0000000817007387 */ /* 0x0005e40000100a00 */
[----:B------:R-:W-:-:S02]  /*0d30*/  IMAD.X R19, RZ, RZ, R25, P1 ;  /* 0x000000ffff137224 */ /* 0x000fc400008e0619 */
[----:B------:R-:W-:Y:S01]  /*0d40*/  IMAD.X R21, RZ, RZ, R25, P2 ;  /* 0x000000ffff157224 */ /* 0x000fe200010e0619 */
[----:B------:R3:W-:Y:S01]  /*0d50*/  STL.64 [R23+0x10], R12 ;  /* 0x0000100c17007387 */ /* 0x0007e20000100a00 */
[----:B-1----:R-:W-:-:S03]  /*0d60*/  IADD3 R10, P2, PT, R6, 0x8, RZ ;  /* 0x00000008060a7810 */ /* 0x002fc60007f5e0ff */
[----:B------:R1:W-:Y:S01]  /*0d70*/  STL.64 [R23+0x18], R14 ;  /* 0x0000180e17007387 */ /* 0x0003e20000100a00 */
[C---:B--2---:R-:W-:Y:S01]  /*0d80*/  IADD3 R8, P1, PT, R6.reuse, 0x7, RZ ;  /* 0x0000000706087810 */ /* 0x044fe20007f3e0ff */
[----:B------:R-:W-:Y:S02]  /*0d90*/  IMAD.X R11, RZ, RZ, R25, P2 ;  /* 0x000000ffff0b7224 */ /* 0x000fe400010e0619 */
[----:B------:R2:W-:Y:S01]  /*0da0*/  STL.64 [R23+0x20], R16 ;  /* 0x0000201017007387 */ /* 0x0005e20000100a00 */
[----:B------:R-:W-:Y:S02]  /*0db0*/  IADD3.X R9, PT, PT, RZ, R25, RZ, P1, !PT ;  /* 0x00000019ff097210 */ /* 0x000fe40000ffe4ff */
[C---:B---3--:R-:W-:Y:S01]  /*0dc0*/  IADD3 R12, P1, PT, R6.reuse, 0x9, RZ ;  /* 0x00000009060c7810 */ /* 0x048fe20007f3e0ff */
[----:B------:R3:W-:Y:S01]  /*0dd0*/  STL.64 [R23+0x28], R18 ;  /* 0x0000281217007387 */ /* 0x0007e20000100a00 */
[----:B-1----:R-:W-:-:S03]  /*0de0*/  IADD3 R14, P2, PT, R6, 0xa, RZ ;  /* 0x0000000a060e7810 */ /* 0x002fc60007f5e0ff */
[--C-:B------:R-:W-:Y:S01]  /*0df0*/  IMAD.X R13, RZ, RZ, R25.reuse, P1 ;  /* 0x000000ffff0d7224 */ /* 0x100fe200008e0619 */
[----:B------:R1:W-:Y:S01]  /*0e00*/  STL.64 [R23+0x30], R20 ;  /* 0x0000301417007387 */ /* 0x0003e20000100a00 */
[C---:B--2---:R-:W-:Y:S01]  /*0e10*/  IADD3 R16, P1, PT, R6.reuse, 0xb, RZ ;  /* 0x0000000b06107810 */ /* 0x044fe20007f3e0ff */
[--C-:B------:R-:W-:Y:S02]  /*0e20*/  IMAD.X R15, RZ, RZ, R25.reuse, P2 ;  /* 0x000000ffff0f7224 */ /* 0x100fe400010e0619 */
[----:B------:R2:W-:Y:S01]  /*0e30*/  STL.64 [R23+0x38], R8 ;  /* 0x0000380817007387 */ /* 0x0005e20000100a00 */
[C---:B---3--:R-:W-:Y:S01]  /*0e40*/  IADD3 R18, P2, PT, R6.reuse, 0xc, RZ ;  /* 0x0000000c06127810 */ /* 0x048fe20007f5e0ff */
[--C-:B------:R-:W-:Y:S02]  /*0e50*/  IMAD.X R17, RZ, RZ, R25.reuse, P1 ;  /* 0x000000ffff117224 */ /* 0x100fe400008e0619 */
[----:B------:R3:W-:Y:S01]  /*0e60*/  STL.64 [R23+0x40], R10 ;  /* 0x0000400a17007387 */ /* 0x0007e20000100a00 */
[----:B-1----:R-:W-:Y:S01]  /*0e70*/  IADD3 R20, P1, PT, R6, 0xd, RZ ;  /* 0x0000000d06147810 */ /* 0x002fe20007f3e0ff */
[----:B------:R-:W-:-:S02]  /*0e80*/  IMAD.X R19, RZ, RZ, R25, P2 ;  /* 0x000000ffff137224 */ /* 0x000fc400010e0619 */
[----:B------:R4:W-:Y:S01]  /*0e90*/  STL.64 [R23+0x48], R12 ;  /* 0x0000480c17007387 */ /* 0x0009e20000100a00 */
[C---:B--2---:R-:W-:Y:S01]  /*0ea0*/  IADD3 R8, P3, PT, R6.reuse, 0xe, RZ ;  /* 0x0000000e06087810 */ /* 0x044fe20007f7e0ff */
[--C-:B------:R-:W-:Y:S02]  /*0eb0*/  IMAD.X R21, RZ, RZ, R25.reuse, P1 ;  /* 0x000000ffff157224 */ /* 0x100fe400008e0619 */
[----:B------:R4:W-:Y:S01]  /*0ec0*/  STL.64 [R23+0x50], R14 ;  /* 0x0000500e17007387 */ /* 0x0009e20000100a00 */
[C---:B---3--:R-:W-:Y:S01]  /*0ed0*/  IADD3 R10, P2, PT, R6.reuse, 0xf, RZ ;  /* 0x0000000f060a7810 */ /* 0x048fe20007f5e0ff */
[--C-:B------:R-:W-:Y:S01]  /*0ee0*/  IMAD.X R9, RZ, RZ, R25.reuse, P3 ;  /* 0x000000ffff097224 */ /* 0x100fe200018e0619 */
[----:B------:R-:W-:Y:S01]  /*0ef0*/  IADD3 R6, P1, PT, R6, 0x10, RZ ;  /* 0x0000001006067810 */ /* 0x000fe20007f3e0ff */
[----:B------:R4:W-:Y:S02]  /*0f00*/  STL.64 [R23+0x58], R16 ;  /* 0x0000581017007387 */ /* 0x0009e40000100a00 */
[----:B------:R-:W-:-:S02]  /*0f10*/  IMAD.X R11, RZ, RZ, R25, P2 ;  /* 0x000000ffff0b7224 */ /* 0x000fc400010e0619 */
[----:B------:R4:W-:Y:S01]  /*0f20*/  STL.64 [R23+0x60], R18 ;  /* 0x0000601217007387 */ /* 0x0009e20000100a00 */
[----:B------:R-:W-:Y:S01]  /*0f30*/  IMAD.X R25, RZ, RZ, R25, P1 ;  /* 0x000000ffff197224 */ /* 0x000fe200008e0619 */
[----:B------:R-:W-:Y:S02]  /*0f40*/  ISETP.NE.U32.AND P1, PT, R6, UR6, PT ;  /* 0x0000000606007c0c */ /* 0x000fe4000bf25070 */
[----:B------:R4:W-:Y:S02]  /*0f50*/  STL.64 [R23+0x68], R20 ;  /* 0x0000681417007387 */ /* 0x0009e40000100a00 */
[----:B------:R-:W-:Y:S02]  /*0f60*/  ISETP.NE.AND.EX P1, PT, R25, UR7, PT, P1 ;  /* 0x0000000719007c0c */ /* 0x000fe4000bf25310 */
[----:B------:R4:W-:Y:S04]  /*0f70*/  STL.64 [R23+0x70], R8 ;  /* 0x0000700817007387 */ /* 0x0009e80000100a00 */
[----:B------:R4:W-:Y:S07]  /*0f80*/  STL.64 [R23+0x78], R10 ;  /* 0x0000780a17007387 */ /* 0x0009ee0000100a00 */
[----:B------:R-:W-:Y:S05]  /*0f90*/  @P1 BRA `(.L_x_58) ;  /* 0xfffffffc00281947 */ /* 0x000fea000383ffff */
.L_x_57:
[----:B------:R-:W-:Y:S05]  /*0fa0*/  @!P0 BRA `(.L_x_59) ;  /* 0x0000000400708947 */ /* 0x000fea0003800000 */
[----:B------:R-:W-:Y:S01]  /*0fb0*/  ISETP.GE.U32.AND P1, PT, R2, 0x8, PT ;  /* 0x000000080200780c */ /* 0x000fe20003f26070 */
[----:B------:R-:W-:-:S03]  /*0fc0*/  ULOP3.LUT UR23, UR13, 0x7, URZ, 0xc0, !UPT ;  /* 0x000000070d177892 */ /* 0x000fc6000f8ec0ff */
[----:B------:R-:W-:Y:S01]  /*0fd0*/  ISETP.GE.U32.AND.EX P1, PT, RZ, RZ, PT, P1 ;  /* 0x000000ffff00720c */ /* 0x000fe20003f26110 */
[----:B------:R-:W-:-:S04]  /*0fe0*/  UISETP.NE.U32.AND UP0, UPT, UR23, URZ, UPT ;  /* 0x000000ff1700728c */ /* 0x000fc8000bf05070 */
[----:B------:R-:W-:-:S08]  /*0ff0*/  UISETP.NE.AND.EX UP0, UPT, URZ, URZ, UPT, UP0 ;  /* 0x000000ffff00728c */ /* 0x000fd0000bf05300 */
[----:B------:R-:W-:Y:S05]  /*1000*/  @!P1 BRA `(.L_x_60) ;  /* 0x0000000000a89947 */ /* 0x000fea0003800000 */
[----:B------:R-:W-:Y:S02]  /*1010*/  UIADD3 UR21, UP3, UPT, UR6, 0x1, URZ ;  /* 0x0000000106157890 */ /* 0x000fe4000ff7e0ff */
[----:B------:R-:W-:Y:S01]  /*1020*/  IMAD.U32 R6, RZ, RZ, UR6 ;  /* 0x00000006ff067e24 */ /* 0x000fe2000f8e00ff */
[----:B------:R-:W-:Y:S02]  /*1030*/  UIADD3 UR19, UP4, UPT, UR6, 0x2, URZ ;  /* 0x0000000206137890 */ /* 0x000fe4000ff9e0ff */
[----:B-1234-:R-:W-:Y:S01]  /*1040*/  MOV R8, UR6 ;  /* 0x0000000600087c02 */ /* 0x01efe20008000f00 */
[----:B------:R-:W-:Y:S02]  /*1050*/  UIADD3.X UR22, UPT, UPT, URZ, UR7, URZ, UP3, !UPT ;  /* 0x00000007ff167290 */ /* 0x000fe40009ffe4ff */
[----:B------:R-:W-:Y:S01]  /*1060*/  IMAD.U32 R9, RZ, RZ, UR7 ;  /* 0x00000007ff097e24 */ /* 0x000fe2000f8e00ff */
[----:B------:R-:W-:Y:S01]  /*1070*/  UIADD3.X UR20, UPT, UPT, URZ, UR7, URZ, UP4, !UPT ;  /* 0x00000007ff147290 */ /* 0x000fe2000a7fe4ff */
[----:B------:R-:W-:Y:S01]  /*1080*/  IMAD.U32 R19, R6, 0x8, R1 ;  /* 0x0000000806137824 */ /* 0x000fe200078e0001 */
[----:B------:R-:W-:Y:S01]  /*1090*/  UIADD3 UR4, UP1, UPT, UR6, 0x3, URZ ;  /* 0x0000000306047890 */ /* 0x000fe2000ff3e0ff */
[----:B------:R-:W-:Y:S01]  /*10a0*/  IMAD.U32 R10, RZ, RZ, UR21 ;  /* 0x00000015ff0a7e24 */ /* 0x000fe2000f8e00ff */
[----:B------:R-:W-:Y:S01]  /*10b0*/  UIADD3 UR5, UP4, UPT, UR6, 0x4, URZ ;  /* 0x0000000406057890 */ /* 0x000fe2000ff9e0ff */
[----:B------:R-:W-:Y:S01]  /*10c0*/  IMAD.U32 R11, RZ, RZ, UR22 ;  /* 0x00000016ff0b7e24 */ /* 0x000fe2000f8e00ff */
[----:B------:R-:W-:Y:S01]  /*10d0*/  UIADD3.X UR22, UPT, UPT, URZ, UR7, URZ, UP1, !UPT ;  /* 0x00000007ff167290 */ /* 0x000fe20008ffe4ff */
[----:B------:R-:W-:Y:S01]  /*10e0*/  IMAD.U32 R13, RZ, RZ, UR20 ;  /* 0x00000014ff0d7e24 */ /* 0x000fe2000f8e00ff */
[----:B------:R-:W-:Y:S01]  /*10f0*/  UIADD3.X UR20, UPT, UPT, URZ, UR7, URZ, UP4, !UPT ;  /* 0x00000007ff147290 */ /* 0x000fe2000a7fe4ff */
[----:B------:R1:W-:Y:S01]  /*1100*/  STL.64 [R19], R8 ;  /* 0x0000000813007387 */ /* 0x0003e20000100a00 */
[----:B------:R-:W-:Y:S01]  /*1110*/  IMAD.U32 R12, RZ, RZ, UR19 ;  /* 0x00000013ff0c7e24 */ /* 0x000fe2000f8e00ff */
[----:B------:R-:W-:Y:S01]  /*1120*/  UIADD3 UR21, UP3, UPT, UR6, 0x5, URZ ;  /* 0x0000000506157890 */ /* 0x000fe2000ff7e0ff */
[----:B------:R-:W-:Y:S01]  /*1130*/  IMAD.U32 R14, RZ, RZ, UR5 ;  /* 0x00000005ff0e7e24 */ /* 0x000fe2000f8e00ff */
[----:B------:R-:W-:Y:S01]  /*1140*/  UIADD3 UR19, UP1, UPT, UR6, 0x6, URZ ;  /* 0x0000000606137890 */ /* 0x000fe2000ff3e0ff */
[----:B------:R-:W-:Y:S01]  /*1150*/  IMAD.U32 R15, RZ, RZ, UR20 ;  /* 0x00000014ff0f7e24 */ /* 0x000fe2000f8e00ff */
[----:B------:R2:W-:Y:S02]  /*1160*/  STL.64 [R19+0x8], R10 ;  /* 0x0000080a13007387 */ /* 0x0005e40000100a00 */
[----:B------:R-:W-:-:S02]  /*1170*/  UIADD3.X UR20, UPT, UPT, URZ, UR7, URZ, UP1, !UPT ;  /* 0x00000007ff147290 */ /* 0x000fc40008ffe4ff */
[----:B------:R3:W-:Y:S01]  /*1180*/  STL.64 [R19+0x10], R12 ;  /* 0x0000100c13007387 */ /* 0x0007e20000100a00 */
[----:B-1----:R-:W-:Y:S01]  /*1190*/  IMAD.U32 R8, RZ, RZ, UR4 ;  /* 0x00000004ff087e24 */ /* 0x002fe2000f8e00ff */
[----:B------:R-:W-:Y:S01]  /*11a0*/  UIADD3 UR4, UP4, UPT, UR6, 0x7, URZ ;  /* 0x0000000706047890 */ /* 0x000fe2000ff9e0ff */
[----:B------:R-:W-:Y:S01]  /*11b0*/  IMAD.U32 R9, RZ, RZ, UR22 ;  /* 0x00000016ff097e24 */ /* 0x000fe2000f8e00ff */
[----:B------:R-:W-:Y:S01]  /*11c0*/  UIADD3.X UR22, UPT, UPT, URZ, UR7, URZ, UP3, !UPT ;  /* 0x00000007ff167290 */ /* 0x000fe20009ffe4ff */
[----:B------:R1:W-:Y:S01]  /*11d0*/  STL.64 [R19+0x20], R14 ;  /* 0x0000200e13007387 */ /* 0x0003e20000100a00 */
[----:B------:R-:W-:Y:S01]  /*11e0*/  UIADD3.X UR5, UPT, UPT, URZ, UR7, URZ, UP4, !UPT ;  /* 0x00000007ff057290 */ /* 0x000fe2000a7fe4ff */
[----:B--2---:R-:W-:Y:S01]  /*11f0*/  MOV R10, UR21 ;  /* 0x00000015000a7c02 */ /* 0x004fe20008000f00 */
[----:B------:R-:W-:Y:S01]  /*1200*/  IMAD.U32 R16, RZ, RZ, UR4 ;  /* 0x00000004ff107e24 */ /* 0x000fe2000f8e00ff */
[----:B------:R1:W-:Y:S01]  /*1210*/  STL.64 [R19+0x18], R8 ;  /* 0x0000180813007387 */ /* 0x0003e20000100a00 */
[----:B------:R-:W-:Y:S01]  /*1220*/  IMAD.U32 R11, RZ, RZ, UR22 ;  /* 0x00000016ff0b7e24 */ /* 0x000fe2000f8e00ff */
[----:B------:R-:W-:Y:S01]  /*1230*/  UIADD3 UR6, UP1, UPT, UR6, 0x8, URZ ;  /* 0x0000000806067890 */ /* 0x000fe2000ff3e0ff */
[----:B---3--:R-:W-:-:S02]  /*1240*/  IMAD.U32 R12, RZ, RZ, UR19 ;  /* 0x00000013ff0c7e24 */ /* 0x008fc4000f8e00ff */
[----:B------:R-:W-:Y:S01]  /*1250*/  IMAD.U32 R13, RZ, RZ, UR20 ;  /* 0x00000014ff0d7e24 */ /* 0x000fe2000f8e00ff */
[----:B------:R1:W-:Y:S01]  /*1260*/  STL.64 [R19+0x28], R10 ;  /* 0x0000280a13007387 */ /* 0x0003e20000100a00 */
[----:B------:R-:W-:Y:S01]  /*1270*/  IMAD.U32 R17, RZ, RZ, UR5 ;  /* 0x00000005ff117e24 */ /* 0x000fe2000f8e00ff */
[----:B------:R-:W-:Y:S02]  /*1280*/  UIADD3.X UR7, UPT, UPT, URZ, UR7, URZ, UP1, !UPT ;  /* 0x00000007ff077290 */ /* 0x000fe40008ffe4ff */
[----:B------:R1:W-:Y:S04]  /*1290*/  STL.64 [R19+0x30], R12 ;  /* 0x0000300c13007387 */ /* 0x0003e80000100a00 */
[----:B------:R1:W-:Y:S06]  /*12a0*/  STL.64 [R19+0x38], R16 ;  /* 0x0000381013007387 */ /* 0x0003ec0000100a00 */
.L_x_60:
[----:B------:R-:W-:Y:S05]  /*12b0*/  BRA.U !UP0, `(.L_x_59) ;  /* 0x0000000108ac7547 */ /* 0x000fea000b800000 */
[----:B------:R-:W-:Y:S02]  /*12c0*/  UISETP.GE.U32.AND UP1, UPT, UR23, 0x4, UPT ;  /* 0x000000041700788c */ /* 0x000fe4000bf26070 */
[----:B------:R-:W-:Y:S02]  /*12d0*/  ULOP3.LUT UR19, UR13, 0x3, URZ, 0xc0, !UPT ;  /* 0x000000030d137892 */ /* 0x000fe4000f8ec0ff */
[----:B------:R-:W-:Y:S02]  /*12e0*/  UISETP.GE.U32.AND.EX UP1, UPT, URZ, URZ, UPT, UP1 ;  /* 0x000000ffff00728c */ /* 0x000fe4000bf26110 */
[----:B------:R-:W-:-:S04]  /*12f0*/  UISETP.NE.U32.AND UP0, UPT, UR19, URZ, UPT ;  /* 0x000000ff1300728c */ /* 0x000fc8000bf05070 */
[----:B------:R-:W-:-:S03]  /*1300*/  UISETP.NE.AND.EX UP0, UPT, URZ, URZ, UPT, UP0 ;  /* 0x000000ffff00728c */ /* 0x000fc6000bf05300 */
[----:B------:R-:W-:Y:S08]  /*1310*/  BRA.U !UP1, `(.L_x_61) ;  /* 0x0000000109587547 */ /* 0x000ff0000b800000 */
[----:B------:R-:W-:Y:S02]  /*1320*/  UIADD3 UR4, UP1, UPT, UR6, 0x1, URZ ;  /* 0x0000000106047890 */ /* 0x000fe4000ff3e0ff */
[----:B------:R-:W-:Y:S01]  /*1330*/  IMAD.U32 R6, RZ, RZ, UR6 ;  /* 0x00000006ff067e24 */ /* 0x000fe2000f8e00ff */
[----:B------:R-:W-:Y:S02]  /*1340*/  UIADD3 UR20, UP3, UPT, UR6, 0x2, URZ ;  /* 0x0000000206147890 */ /* 0x000fe4000ff7e0ff */
[----:B-1234-:R-:W-:Y:S01]  /*1350*/  IMAD.U32 R8, RZ, RZ, UR6 ;  /* 0x00000006ff087e24 */ /* 0x01efe2000f8e00ff */
[----:B------:R-:W-:Y:S01]  /*1360*/  UIADD3 UR22, UP4, UPT, UR6, 0x3, URZ ;  /* 0x0000000306167890 */ /* 0x000fe2000ff9e0ff */
[----:B------:R-:W-:Y:S01]  /*1370*/  IMAD.U32 R9, RZ, RZ, UR7 ;  /* 0x00000007ff097e24 */ /* 0x000fe2000f8e00ff */
[----:B------:R-:W-:Y:S01]  /*1380*/  UIADD3.X UR5, UPT, UPT, URZ, UR7, URZ, UP1, !UPT ;  /* 0x00000007ff057290 */ /* 0x000fe20008ffe4ff */
[----:B------:R-:W-:Y:S01]  /*1390*/  IMAD.U32 R17, R6, 0x8, R1 ;  /* 0x0000000806117824 */ /* 0x000fe200078e0001 */
[----:B------:R-:W-:Y:S01]  /*13a0*/  UIADD3.X UR21, UPT, UPT, URZ, UR7, URZ, UP3, !UPT ;  /* 0x00000007ff157290 */ /* 0x000fe20009ffe4ff */
[----:B------:R-:W-:Y:S01]  /*13b0*/  IMAD.U32 R10, RZ, RZ, UR4 ;  /* 0x00000004ff0a7e24 */ /* 0x000fe2000f8e00ff */
[----:B------:R-:W-:Y:S01]  /*13c0*/  UIADD3.X UR23, UPT, UPT, URZ, UR7, URZ, UP4, !UPT ;  /* 0x00000007ff177290 */ /* 0x000fe2000a7fe4ff */
[----:B------:R-:W-:Y:S01]  /*13d0*/  IMAD.U32 R12, RZ, RZ, UR20 ;  /* 0x00000014ff0c7e24 */ /* 0x000fe2000f8e00ff */
[----:B------:R-:W-:Y:S01]  /*13e0*/  MOV R11, UR5 ;  /* 0x00000005000b7c02 */ /* 0x000fe20008000f00 */
[----:B------:R-:W-:Y:S01]  /*13f0*/  IMAD.U32 R14, RZ, RZ, UR22 ;  /* 0x00000016ff0e7e24 */ /* 0x000fe2000f8e00ff */
[----:B------:R1:W-:Y:S01]  /*1400*/  STL.64 [R17], R8 ;  /* 0x0000000811007387 */ /* 0x0003e20000100a00 */
[----:B------:R-:W-:Y:S01]  /*1410*/  IMAD.U32 R13, RZ, RZ, UR21 ;  /* 0x00000015ff0d7e24 */ /* 0x000fe2000f8e00ff */
[----:B------:R-:W-:Y:S01]  /*1420*/  UIADD3 UR6, UP1, UPT, UR6, 0x4, URZ ;  /* 0x0000000406067890 */ /* 0x000fe2000ff3e0ff */
[----:B------:R-:W-:Y:S01]  /*1430*/  IMAD.U32 R15, RZ, RZ, UR23 ;  /* 0x00000017ff0f7e24 */ /* 0x000fe2000f8e00ff */
[----:B------:R1:W-:Y:S02]  /*1440*/  STL.64 [R17+0x8], R10 ;  /* 0x0000080a11007387 */ /* 0x0003e40000100a00 */
[----:B------:R-:W-:-:S02]  /*1450*/  UIADD3.X UR7, UPT, UPT, URZ, UR7, URZ, UP1, !UPT ;  /* 0x00000007ff077290 */ /* 0x000fc40008ffe4ff */
[----:B------:R1:W-:Y:S04]  /*1460*/  STL.64 [R17+0x10], R12 ;  /* 0x0000100c11007387 */ /* 0x0003e80000100a00 */
[----:B------:R1:W-:Y:S06]  /*1470*/  STL.64 [R17+0x18], R14 ;  /* 0x0000180e11007387 */ /* 0x0003ec0000100a00 */
.L_x_61:
[----:B------:R-:W-:Y:S05]  /*1480*/  BRA.U !UP0, `(.L_x_59) ;  /* 0x0000000108387547 */ /* 0x000fea000b800000 */
[----:B------:R-:W-:Y:S01]  /*1490*/  UMOV UR4, URZ ;  /* 0x000000ff00047c82 */ /* 0x000fe20008000000 */
[----:B------:R-:W-:-:S05]  /*14a0*/  UMOV UR5, URZ ;  /* 0x000000ff00057c82 */ /* 0x000fca0008000000 */
.L_x_62:
[----:B------:R-:W-:Y:S01]  /*14b0*/  IMAD.U32 R6, RZ, RZ, UR6 ;  /* 0x00000006ff067e24 */ /* 0x000fe2000f8e00ff */
[----:B------:R-:W-:Y:S01]  /*14c0*/  UIADD3 UR4, UP0, UPT, UR4, 0x1, URZ ;  /* 0x0000000104047890 */ /* 0x000fe2000ff1e0ff */
[----:B-1234-:R-:W-:Y:S01]  /*14d0*/  IMAD.U32 R8, RZ, RZ, UR6 ;  /* 0x00000006ff087e24 */ /* 0x01efe2000f8e00ff */
[----:B------:R-:W-:Y:S01]  /*14e0*/  UIADD3 UR6, UP1, UPT, UR6, 0x1, URZ ;  /* 0x0000000106067890 */ /* 0x000fe2000ff3e0ff */
[----:B------:R-:W-:Y:S01]  /*14f0*/  IMAD.U32 R9, RZ, RZ, UR7 ;  /* 0x00000007ff097e24 */ /* 0x000fe2000f8e00ff */
[----:B------:R-:W-:Y:S01]  /*1500*/  UIADD3.X UR5, UPT, UPT, URZ, UR5, URZ, UP0, !UPT ;  /* 0x00000005ff057290 */ /* 0x000fe200087fe4ff */
[----:B------:R-:W-:Y:S01]  /*1510*/  IMAD.U32 R11, R6, 0x8, R1 ;  /* 0x00000008060b7824 */ /* 0x000fe200078e0001 */
[----:B------:R-:W-:Y:S02]  /*1520*/  UISETP.NE.U32.AND UP0, UPT, UR4, UR19, UPT ;  /* 0x000000130400728c */ /* 0x000fe4000bf05070 */
[----:B------:R-:W-:Y:S02]  /*1530*/  UIADD3.X UR7, UPT, UPT, URZ, UR7, URZ, UP1, !UPT ;  /* 0x00000007ff077290 */ /* 0x000fe40008ffe4ff */
[----:B------:R1:W-:Y:S01]  /*1540*/  STL.64 [R11], R8 ;  /* 0x000000080b007387 */ /* 0x0003e20000100a00 */
[----:B------:R-:W-:-:S09]  /*1550*/  UISETP.NE.AND.EX UP0, UPT, UR5, URZ, UPT, UP0 ;  /* 0x000000ff0500728c */ /* 0x000fd2000bf05300 */
[----:B------:R-:W-:Y:S05]  /*1560*/  BRA.U UP0, `(.L_x_62) ;  /* 0xfffffffd00d07547 */ /* 0x000fea000b83ffff */
.L_x_59:
[----:B------:R-:W5:Y:S02]  /*1570*/  LDCU UR6, c[0x0][0x3a8] ;  /* 0x00007500ff0677ac */ /* 0x000f640008000800 */
[----:B-----5:R-:W-:Y:S02]  /*1580*/  UISETP.NE.AND UP0, UPT, UR6, URZ, UPT ;  /* 0x000000ff0600728c */ /* 0x020fe4000bf05270 */
[----:B------:R-:W-:-:S07]  /*1590*/  USHF.R.S32.HI UR19, URZ, 0x1f, UR6 ;  /* 0x0000001fff137899 */ /* 0x000fce0008011406 */
[----:B------:R-:W-:Y:S05]  /*15a0*/  BRA.U !UP0, `(.L_x_63) ;  /* 0x0000000508247547 */ /* 0x000fea000b800000 */
[----:B------:R-:W-:Y:S02]  /*15b0*/  USHF.L.U32 UR4, UR6, 0x2, URZ ;  /* 0x0000000206047899 */ /* 0x000fe400080006ff */
[----:B------:R-:W-:Y:S02]  /*15c0*/  USHF.L.U64.HI UR6, UR6, 0x2, UR19 ;  /* 0x0000000206067899 */ /* 0x000fe40008010213 */
[----:B------:R-:W-:Y:S02]  /*15d0*/  UISETP.GT.U32.AND UP0, UPT, UR4, 0x1, UPT ;  /* 0x000000010400788c */ /* 0x000fe4000bf04070 */
[----:B------:R-:W-:Y:S02]  /*15e0*/  UISETP.GE.U32.AND UP1, UPT, UR4, 0x10, UPT ;  /* 0x000000100400788c */ /* 0x000fe4000bf26070 */
[----:B------:R-:W-:Y:S02]  /*15f0*/  UISETP.GT.U32.AND.EX UP0, UPT, UR6, URZ, UPT, UP0 ;  /* 0x000000ff0600728c */ /* 0x000fe4000bf04100 */
[----:B------:R-:W-:-:S02]  /*1600*/  UISETP.GE.U32.AND.EX UP1, UPT, UR6, URZ, UPT, UP1 ;  /* 0x000000ff0600728c */ /* 0x000fc4000bf26110 */
[----:B------:R-:W-:Y:S02]  /*1610*/  USEL UR5, UR4, 0x1, UP0 ;  /* 0x0000000104057887 */ /* 0x000fe40008000000 */
[----:B------:R-:W-:Y:S02]  /*1620*/  USEL UR6, UR6, URZ, UP0 ;  /* 0x000000ff06067287 */ /* 0x000fe40008000000 */
[----:B------:R-:W-:Y:S01]  /*1630*/  ULOP3.LUT UR7, UR5, 0xd, URZ, 0xc0, !UPT ;  /* 0x0000000d05077892 */ /* 0x000fe2000f8ec0ff */
[----:B------:R-:W-:-:S03]  /*1640*/  UMOV UR4, URZ ;  /* 0x000000ff00047c82 */ /* 0x000fc60008000000 */
[----:B------:R-:W-:-:S04]  /*1650*/  UISETP.NE.U32.AND UP3, UPT, UR7, URZ, UPT ;  /* 0x000000ff0700728c */ /* 0x000fc8000bf65070 */
[----:B------:R-:W-:Y:S01]  /*1660*/  UISETP.NE.AND.EX UP3, UPT, URZ, URZ, UPT, UP3 ;  /* 0x000000ffff00728c */ /* 0x000fe2000bf65330 */
[----:B------:R-:W-:Y:S10]  /*1670*/  BRA.U !UP1, `(.L_x_64) ;  /* 0x0000000109607547 */ /* 0x000ff4000b800000 */
[----:B-1234-:R-:W-:Y:S01]  /*1680*/  CS2R R8, SRZ ;  /* 0x0000000000087805 */ /* 0x01efe2000001ff00 */
[----:B------:R-:W-:-:S12]  /*1690*/  ULOP3.LUT UR4, UR5, 0xfffffff0, URZ, 0xc0, !UPT ;  /* 0xfffffff005047892 */ /* 0x000fd8000f8ec0ff */
.L_x_65:
[C---:B-1----:R-:W-:Y:S01]  /*16a0*/  IMAD.U32 R6, R8.reuse, 0x8, R5 ;  /* 0x0000000808067824 */ /* 0x042fe200078e0005 */
[----:B------:R-:W-:-:S04]  /*16b0*/  IADD3 R8, P1, PT, R8, 0x10, RZ ;  /* 0x0000001008087810 */ /* 0x000fc80007f3e0ff */
[----:B------:R1:W-:Y:S01]  /*16c0*/  STL.64 [R6], RZ ;  /* 0x000000ff06007387 */ /* 0x0003e20000100a00 */
[----:B------:R-:W-:Y:S01]  /*16d0*/  IMAD.X R9, RZ, RZ, R9, P1 ;  /* 0x000000ffff097224 */ /* 0x000fe200008e0609 */
[----:B------:R-:W-:Y:S02]  /*16e0*/  ISETP.NE.U32.AND P1, PT, R8, UR4, PT ;  /* 0x0000000408007c0c */ /* 0x000fe4000bf25070 */
[----:B------:R1:W-:Y:S02]  /*16f0*/  STL.64 [R6+0x8], RZ ;  /* 0x000008ff06007387 */ /* 0x0003e40000100a00 */
[----:B------:R-:W-:Y:S02]  /*1700*/  ISETP.NE.AND.EX P1, PT, R9, UR6, PT, P1 ;  /* 0x0000000609007c0c */ /* 0x000fe4000bf25310 */
[----:B------:R1:W-:Y:S04]  /*1710*/  STL.64 [R6+0x10], RZ ;  /* 0x000010ff06007387 */ /* 0x0003e80000100a00 */
        /* <DEDUP_REMOVED lines=12> */
[----:B------:R1:W-:Y:S01]  /*17e0*/  STL.64 [R6+0x78], RZ ;  /* 0x000078ff06007387 */ /* 0x0003e20000100a00 */
[----:B------:R-:W-:Y:S05]  /*17f0*/  @P1 BRA `(.L_x_65) ;  /* 0xfffffffc00a81947 */ /* 0x000fea000383ffff */
.L_x_64:
[----:B------:R-:W-:Y:S05]  /*1800*/  BRA.U !UP3, `(.L_x_63) ;  /* 0x000000010b8c7547 */ /* 0x000fea000b800000 */
[----:B------:R-:W-:Y:S02]  /*1810*/  UISETP.GE.U32.AND UP0, UPT, UR7, 0x8, UPT ;  /* 0x000000080700788c */ /* 0x000fe4000bf06070 */
[----:B------:R-:W-:Y:S02]  /*1820*/  ULOP3.LUT UR6, UR5, 0x5, URZ, 0xc0, !UPT ;  /* 0x0000000505067892 */ /* 0x000fe4000f8ec0ff */
[----:B------:R-:W-:Y:S02]  /*1830*/  UISETP.GE.U32.AND.EX UP0, UPT, URZ, URZ, UPT, UP0 ;  /* 0x000000ffff00728c */ /* 0x000fe4000bf06100 */
[----:B------:R-:W-:-:S04]  /*1840*/  UISETP.NE.U32.AND UP1, UPT, UR6, URZ, UPT ;  /* 0x000000ff0600728c */ /* 0x000fc8000bf25070 */
[----:B------:R-:W-:-:S03]  /*1850*/  UISETP.NE.AND.EX UP1, UPT, URZ, URZ, UPT, UP1 ;  /* 0x000000ffff00728c */ /* 0x000fc6000bf25310 */
[----:B------:R-:W-:Y:S08]  /*1860*/  BRA.U !UP0, `(.L_x_66) ;  /* 0x00000001082c7547 */ /* 0x000ff0000b800000 */
[----:B-1----:R-:W-:Y:S01]  /*1870*/  MOV R6, UR4 ;  /* 0x0000000400067c02 */ /* 0x002fe20008000f00 */
[----:B------:R-:W-:-:S04]  /*1880*/  UIADD3 UR4, UPT, UPT, UR4, 0x8, URZ ;  /* 0x0000000804047890 */ /* 0x000fc8000fffe0ff */
[----:B------:R-:W-:-:S05]  /*1890*/  IMAD.U32 R6, R6, 0x8, R5 ;  /* 0x0000000806067824 */ /* 0x000fca00078e0005 */
[----:B------:R1:W-:Y:S04]  /*18a0*/  STL.64 [R6], RZ ;  /* 0x000000ff06007387 */ /* 0x0003e80000100a00 */
[----:B------:R1:W-:Y:S04]  /*18b0*/  STL.64 [R6+0x8], RZ ;  /* 0x000008ff06007387 */ /* 0x0003e80000100a00 */
[----:B------:R1:W-:Y:S04]  /*18c0*/  STL.64 [R6+0x10], RZ ;  /* 0x000010ff06007387 */ /* 0x0003e80000100a00 */
[----:B------:R1:W-:Y:S04]  /*18d0*/  STL.64 [R6+0x18], RZ ;  /* 0x000018ff06007387 */ /* 0x0003e80000100a00 */
[----:B------:R1:W-:Y:S04]  /*18e0*/  STL.64 [R6+0x20], RZ ;  /* 0x000020ff06007387 */ /* 0x0003e80000100a00 */
[----:B------:R1:W-:Y:S04]  /*18f0*/  STL.64 [R6+0x28], RZ ;  /* 0x000028ff06007387 */ /* 0x0003e80000100a00 */
[----:B------:R1:W-:Y:S04]  /*1900*/  STL.64 [R6+0x30], RZ ;  /* 0x000030ff06007387 */ /* 0x0003e80000100a00 */
[----:B------:R1:W-:Y:S02]  /*1910*/  STL.64 [R6+0x38], RZ ;  /* 0x000038ff06007387 */ /* 0x0003e40000100a00 */
.L_x_66:
[----:B------:R-:W-:Y:S05]  /*1920*/  BRA.U !UP1, `(.L_x_63) ;  /* 0x0000000109447547 */ /* 0x000fea000b800000 */
[----:B------:R-:W-:Y:S01]  /*1930*/  ULOP3.LUT UR5, UR5, 0x1, URZ, 0xc0, !UPT ;  /* 0x0000000105057892 */ /* 0x000fe2000f8ec0ff */
[----:B-1234-:R-:W-:Y:S01]  /*1940*/  IMAD.U32 R8, RZ, RZ, UR4 ;  /* 0x00000004ff087e24 */ /* 0x01efe2000f8e00ff */
[----:B------:R-:W-:Y:S02]  /*1950*/  UISETP.GE.U32.AND UP0, UPT, UR6, 0x4, UPT ;  /* 0x000000040600788c */ /* 0x000fe4000bf06070 */
[----:B------:R-:W-:Y:S02]  /*1960*/  UISETP.NE.U32.AND UP1, UPT, UR5, 0x1, UPT ;  /* 0x000000010500788c */ /* 0x000fe4000bf25070 */
[----:B------:R-:W-:Y:S02]  /*1970*/  UISETP.GE.U32.AND.EX UP0, UPT, URZ, URZ, UPT, UP0 ;  /* 0x000000ffff00728c */ /* 0x000fe4000bf06100 */
[----:B------:R-:W-:-:S04]  /*1980*/  UISETP.NE.U32.AND.EX UP1, UPT, URZ, URZ, UPT, UP1 ;  /* 0x000000ffff00728c */ /* 0x000fc8000bf25110 */
[----:B------:R-:W-:Y:S02]  /*1990*/  PLOP3.LUT P1, PT, PT, PT, UP0, 0x80, 0x8 ;  /* 0x000000000008781c */ /* 0x000fe40003f2f008 */
[----:B------:R-:W-:-:S03]  /*19a0*/  PLOP3.LUT P2, PT, PT, PT, UP1, 0x80, 0x8 ;  /* 0x000000000008781c */ /* 0x000fc60003f4f018 */
[----:B------:R-:W-:-:S06]  /*19b0*/  @UP0 UIADD3 UR4, UPT, UPT, UR4, 0x4, URZ ;  /* 0x0000000404040890 */ /* 0x000fcc000fffe0ff */
[----:B------:R-:W-:Y:S02]  /*19c0*/  IMAD.U32 R6, RZ, RZ, UR4 ;  /* 0x00000004ff067e24 */ /* 0x000fe4000f8e00ff */
[--C-:B------:R-:W-:Y:S02]  /*19d0*/  @P1 IMAD.U32 R8, R8, 0x8, R5.reuse ;  /* 0x0000000808081824 */ /* 0x100fe400078e0005 */
[----:B------:R-:W-:-:S03]  /*19e0*/  @!P2 IMAD.U32 R6, R6, 0x8, R5 ;  /* 0x000000080606a824 */ /* 0x000fc600078e0005 */
[----:B------:R1:W-:Y:S04]  /*19f0*/  @P1 STL.64 [R8], RZ ;  /* 0x000000ff08001387 */ /* 0x0003e80000100a00 */
[----:B------:R1:W-:Y:S04]  /*1a00*/  @P1 STL.64 [R8+0x8], RZ ;  /* 0x000008ff08001387 */ /* 0x0003e80000100a00 */
[----:B------:R1:W-:Y:S04]  /*1a10*/  @P1 STL.64 [R8+0x10], RZ ;  /* 0x000010ff08001387 */ /* 0x0003e80000100a00 */
[----:B------:R1:W-:Y:S04]  /*1a20*/  @P1 STL.64 [R8+0x18], RZ ;  /* 0x000018ff08001387 */ /* 0x0003e80000100a00 */
[----:B------:R1:W-:Y:S02]  /*1a30*/  @!P2 STL.64 [R6], RZ ;  /* 0x000000ff0600a387 */ /* 0x0003e40000100a00 */
.L_x_63:
[----:B------:R-:W-:Y:S01]  /*1a40*/  UMOV UR6, URZ ;  /* 0x000000ff00067c82 */ /* 0x000fe20008000000 */
[----:B------:R-:W-:Y:S05]  /*1a50*/  BRA.U !UP2, `(.L_x_67) ;  /* 0x000000050a2c7547 */ /* 0x000fea000b800000 */
[----:B-1----:R-:W-:Y:S01]  /*1a60*/  IMAD.MOV.U32 R6, RZ, RZ, RZ ;  /* 0x000000ffff067224 */ /* 0x002fe200078e00ff */
[----:B------:R-:W-:Y:S01]  /*1a70*/  ULOP3.LUT UR6, UR13, 0x7ffffff0, URZ, 0xc0, !UPT ;  /* 0x7ffffff00d067892 */ /* 0x000fe2000f8ec0ff */
[----:B--2-4-:R-:W-:Y:S01]  /*1a80*/  IMAD.MOV.U32 R15, RZ, RZ, RZ ;  /* 0x000000ffff0f7224 */ /* 0x014fe200078e00ff */
[----:B------:R-:W-:-:S10]  /*1a90*/  UMOV UR4, URZ ;  /* 0x000000ff00047c82 */ /* 0x000fd40008000000 */
.L_x_68:
[----:B------:R-:W-:-:S05]  /*1aa0*/  IMAD.U32 R14, R6, 0x8, R3 ;  /* 0x00000008060e7824 */ /* 0x000fca00078e0003 */
[----:B---3--:R-:W2:Y:S01]  /*1ab0*/  LDL.64 R8, [R14] ;  /* 0x000000000e087983 */ /* 0x008ea20000100a00 */
[----:B------:R-:W-:Y:S01]  /*1ac0*/  IMAD.IADD R13, R1, 0x1, R6 ;  /* 0x00000001010d7824 */ /* 0x000fe200078e0206 */
[----:B--2---:R-:W-:-:S06]  /*1ad0*/  DSETP.GT.AND P1, PT, R8, RZ, PT ;  /* 0x000000ff0800722a */ /* 0x004fcc0003f24000 */
[----:B------:R-:W-:-:S05]  /*1ae0*/  SEL R10, RZ, 0x1, P1 ;  /* 0x00000001ff0a7807 */ /* 0x000fca0000800000 */
[----:B------:R1:W-:Y:S04]  /*1af0*/  STL.U8 [R13+0x96], R10 ;  /* 0x0000960a0d007387 */ /* 0x0003e80000100000 */
[----:B------:R-:W2:Y:S02]  /*1b00*/  LDL.64 R8, [R14+0x8] ;  /* 0x000008000e087983 */ /* 0x000ea40000100a00 */
[----:B--2---:R-:W-:-:S06]  /*1b10*/  DSETP.GT.AND P1, PT, R8, RZ, PT ;  /* 0x000000ff0800722a */ /* 0x004fcc0003f24000 */
[----:B------:R-:W-:-:S05]  /*1b20*/  SEL R11, RZ, 0x1, P1 ;  /* 0x00000001ff0b7807 */ /* 0x000fca0000800000 */
[----:B------:R2:W-:Y:S04]  /*1b30*/  STL.U8 [R13+0x97], R11 ;  /* 0x0000970b0d007387 */ /* 0x0005e80000100000 */
[----:B------:R-:W3:Y:S02]  /*1b40*/  LDL.64 R8, [R14+0x10] ;  /* 0x000010000e087983 */ /* 0x000ee40000100a00 */
[----:B---3--:R-:W-:-:S06]  /*1b50*/  DSETP.GT.AND P1, PT, R8, RZ, PT ;  /* 0x000000ff0800722a */ /* 0x008fcc0003f24000 */
[----:B------:R-:W-:-:S05]  /*1b60*/  SEL R12, RZ, 0x1, P1 ;  /* 0x00000001ff0c7807 */ /* 0x000fca0000800000 */
[----:B------:R3:W-:Y:S04]  /*1b70*/  STL.U8 [R13+0x98], R12 ;  /* 0x0000980c0d007387 */ /* 0x0007e80000100000 */
[----:B------:R-:W4:Y:S02]  /*1b80*/  LDL.64 R8, [R14+0x18] ;  /* 0x000018000e087983 */ /* 0x000f240000100a00 */
[----:B----4-:R-:W-:-:S06]  /*1b90*/  DSETP.GT.AND P1, PT, R8, RZ, PT ;  /* 0x000000ff0800722a */ /* 0x010fcc0003f24000 */
[----:B-1----:R-:W-:-:S05]  /*1ba0*/  SEL R10, RZ, 0x1, P1 ;  /* 0x00000001ff0a7807 */ /* 0x002fca0000800000 */
[----:B------:R1:W-:Y:S04]  /*1bb0*/  STL.U8 [R13+0x99], R10 ;  /* 0x0000990a0d007387 */ /* 0x0003e80000100000 */
[----:B------:R-:W4:Y:S02]  /*1bc0*/  LDL.64 R8, [R14+0x20] ;  /* 0x000020000e087983 */ /* 0x000f240000100a00 */
[----:B----4-:R-:W-:-:S06]  /*1bd0*/  DSETP.GT.AND P1, PT, R8, RZ, PT ;  /* 0x000000ff0800722a */ /* 0x010fcc0003f24000 */
[----:B--2---:R-:W-:-:S05]  /*1be0*/  SEL R11, RZ, 0x1, P1 ;  /* 0x00000001ff0b7807 */ /* 0x004fca0000800000 */
[----:B------:R2:W-:Y:S04]  /*1bf0*/  STL.U8 [R13+0x9a], R11 ;  /* 0x00009a0b0d007387 */ /* 0x0005e80000100000 */
[----:B------:R-:W4:Y:S02]  /*1c00*/  LDL.64 R8, [R14+0x28] ;  /* 0x000028000e087983 */ /* 0x000f240000100a00 */
[----:B----4-:R-:W-:-:S06]  /*1c10*/  DSETP.GT.AND P1, PT, R8, RZ, PT ;  /* 0x000000ff0800722a */ /* 0x010fcc0003f24000 */
[----:B---3--:R-:W-:-:S05]  /*1c20*/  SEL R12, RZ, 0x1, P1 ;  /* 0x00000001ff0c7807 */ /* 0x008fca0000800000 */
        /* <DEDUP_REMOVED lines=33> */
[----:B------:R-:W2:Y:S02]  /*1e40*/  LDL.64 R8, [R14+0x70] ;  /* 0x000070000e087983 */ /* 0x000ea40000100a00 */
[----:B--2---:R-:W-:-:S06]  /*1e50*/  DSETP.GT.AND P1, PT, R8, RZ, PT ;  /* 0x000000ff0800722a */ /* 0x004fcc0003f24000 */
[----:B---3--:R-:W-:-:S05]  /*1e60*/  SEL R12, RZ, 0x1, P1 ;  /* 0x00000001ff0c7807 */ /* 0x008fca0000800000 */
[----:B------:R1:W-:Y:S04]  /*1e70*/  STL.U8 [R13+0xa4], R12 ;  /* 0x0000a40c0d007387 */ /* 0x0003e80000100000 */
[----:B------:R-:W2:Y:S02]  /*1e80*/  LDL.64 R8, [R14+0x78] ;  /* 0x000078000e087983 */ /* 0x000ea40000100a00 */
[----:B--2---:R-:W-:-:S06]  /*1e90*/  DSETP.GT.AND P1, PT, R8, RZ, PT ;  /* 0x000000ff0800722a */ /* 0x004fcc0003f24000 */
[----:B------:R-:W-:Y:S02]  /*1ea0*/  SEL R8, RZ, 0x1, P1 ;  /* 0x00000001ff087807 */ /* 0x000fe40000800000 */
[----:B------:R-:W-:-:S03]  /*1eb0*/  IADD3 R6, P1, PT, R6, 0x10, RZ ;  /* 0x0000001006067810 */ /* 0x000fc60007f3e0ff */
[----:B------:R1:W-:Y:S02]  /*1ec0*/  STL.U8 [R13+0xa5], R8 ;  /* 0x0000a5080d007387 */ /* 0x0003e40000100000 */
[----:B------:R-:W-:Y:S01]  /*1ed0*/  IMAD.X R15, RZ, RZ, R15, P1 ;  /* 0x000000ffff0f7224 */ /* 0x000fe200008e060f */
[----:B------:R-:W-:-:S04]  /*1ee0*/  ISETP.NE.U32.AND P1, PT, R6, UR6, PT ;  /* 0x0000000606007c0c */ /* 0x000fc8000bf25070 */
[----:B------:R-:W-:-:S13]  /*1ef0*/  ISETP.NE.AND.EX P1, PT, R15, UR4, PT, P1 ;  /* 0x000000040f007c0c */ /* 0x000fda000bf25310 */
[----:B-1----:R-:W-:Y:S05]  /*1f00*/  @P1 BRA `(.L_x_68) ;  /* 0xfffffff800e41947 */ /* 0x002fea000383ffff */
.L_x_67:
[----:B------:R-:W-:Y:S05]  /*1f10*/  @!P0 BRA `(.L_x_69) ;  /* 0x0000000400548947 */ /* 0x000fea0003800000 */
[----:B------:R-:W-:Y:S01]  /*1f20*/  ISETP.GE.U32.AND P1, PT, R2, 0x8, PT ;  /* 0x000000080200780c */ /* 0x000fe20003f26070 */
[----:B------:R-:W-:-:S03]  /*1f30*/  ULOP3.LUT UR4, UR13, 0x7, URZ, 0xc0, !UPT ;  /* 0x000000070d047892 */ /* 0x000fc6000f8ec0ff */
[----:B------:R-:W-:Y:S01]  /*1f40*/  ISETP.GE.U32.AND.EX P1, PT, RZ, RZ, PT, P1 ;  /* 0x000000ffff00720c */ /* 0x000fe20003f26110 */
[----:B------:R-:W-:-:S04]  /*1f50*/  UISETP.NE.U32.AND UP0, UPT, UR4, URZ, UPT ;  /* 0x000000ff0400728c */ /* 0x000fc8000bf05070 */
[----:B------:R-:W-:-:S08]  /*1f60*/  UISETP.NE.AND.EX UP0, UPT, URZ, URZ, UPT, UP0 ;  /* 0x000000ffff00728c */ /* 0x000fd0000bf05300 */
[----:B------:R-:W-:Y:S05]  /*1f70*/  @!P1 BRA `(.L_x_70) ;  /* 0x0000000000909947 */ /* 0x000fea0003800000 */
[----:B-12-4-:R-:W-:-:S05]  /*1f80*/  MOV R12, UR6 ;  /* 0x00000006000c7c02 */ /* 0x016fca0008000f00 */
[----:B------:R-:W-:-:S05]  /*1f90*/  IMAD.U32 R12, R12, 0x8, R3 ;  /* 0x000000080c0c7824 */ /* 0x000fca00078e0003 */
[----:B---3--:R-:W2:Y:S01]  /*1fa0*/  LDL.64 R8, [R12] ;  /* 0x000000000c087983 */ /* 0x008ea20000100a00 */
[----:B------:R-:W-:Y:S01]  /*1fb0*/  VIADD R13, R1, UR6 ;  /* 0x00000006010d7c36 */ /* 0x000fe20008000000 */
        /* <DEDUP_REMOVED lines=23> */
[----:B------:R-:W3:Y:S02]  /*2130*/  LDL.64 R8, [R12+0x30] ;  /* 0x000030000c087983 */ /* 0x000ee40000100a00 */
[----:B---3--:R-:W-:-:S06]  /*2140*/  DSETP.GT.AND P1, PT, R8, RZ, PT ;  /* 0x000000ff0800722a */ /* 0x008fcc0003f24000 */
[----:B-1----:R-:W-:-:S05]  /*2150*/  SEL R6, RZ, 0x1, P1 ;  /* 0x00000001ff067807 */ /* 0x002fca0000800000 */
[----:B------:R2:W-:Y:S04]  /*2160*/  STL.U8 [R13+0x9c], R6 ;  /* 0x00009c060d007387 */ /* 0x0005e80000100000 */
[----:B------:R-:W3:Y:S01]  /*2170*/  LDL.64 R8, [R12+0x38] ;  /* 0x000038000c087983 */ /* 0x000ee20000100a00 */
[----:B------:R-:W-:Y:S01]  /*2180*/  UIADD3 UR6, UPT, UPT, UR6, 0x8, URZ ;  /* 0x0000000806067890 */ /* 0x000fe2000fffe0ff */
[----:B---3--:R-:W-:-:S06]  /*2190*/  DSETP.GT.AND P1, PT, R8, RZ, PT ;  /* 0x000000ff0800722a */ /* 0x008fcc0003f24000 */
[----:B------:R-:W-:-:S05]  /*21a0*/  SEL R8, RZ, 0x1, P1 ;  /* 0x00000001ff087807 */ /* 0x000fca0000800000 */
[----:B------:R2:W-:Y:S03]  /*21b0*/  STL.U8 [R13+0x9d], R8 ;  /* 0x00009d080d007387 */ /* 0x0005e60000100000 */
.L_x_70:
[----:B------:R-:W-:Y:S05]  /*21c0*/  BRA.U !UP0, `(.L_x_69) ;  /* 0x0000000108a87547 */ /* 0x000fea000b800000 */
[----:B------:R-:W-:Y:S02]  /*21d0*/  UISETP.GE.U32.AND UP0, UPT, UR4, 0x4, UPT ;  /* 0x000000040400788c */ /* 0x000fe4000bf06070 */
[----:B------:R-:W-:Y:S02]  /*21e0*/  ULOP3.LUT UR7, UR13, 0x3, URZ, 0xc0, !UPT ;  /* 0x000000030d077892 */ /* 0x000fe4000f8ec0ff */
[----:B------:R-:W-:Y:S02]  /*21f0*/  UISETP.GE.U32.AND.EX UP0, UPT, URZ, URZ, UPT, UP0 ;  /* 0x000000ffff00728c */ /* 0x000fe4000bf06100 */
[----:B------:R-:W-:-:S04]  /*2200*/  UISETP.NE.U32.AND UP1, UPT, UR7, URZ, UPT ;  /* 0x000000ff0700728c */ /* 0x000fc8000bf25070 */
[----:B------:R-:W-:-:S03]  /*2210*/  UISETP.NE.AND.EX UP1, UPT, URZ, URZ, UPT, UP1 ;  /* 0x000000ffff00728c */ /* 0x000fc6000bf25310 */
[----:B------:R-:W-:Y:S08]  /*2220*/  BRA.U !UP0, `(.L_x_71) ;  /* 0x0000000108507547 */ /* 0x000ff0000b800000 */
[----:B-12-4-:R-:W-:-:S04]  /*2230*/  IMAD.U32 R12, RZ, RZ, UR6 ;  /* 0x00000006ff0c7e24 */ /* 0x016fc8000f8e00ff */
        /* <DEDUP_REMOVED lines=14> */
[----:B------:R-:W3:Y:S01]  /*2320*/  LDL.64 R8, [R12+0x18] ;  /* 0x000018000c087983 */ /* 0x000ee20000100a00 */
[----:B------:R-:W-:Y:S01]  /*2330*/  UIADD3 UR6, UPT, UPT, UR6, 0x4, URZ ;  /* 0x0000000406067890 */ /* 0x000fe2000fffe0ff */
[----:B---3--:R-:W-:-:S06]  /*2340*/  DSETP.GT.AND P1, PT, R8, RZ, PT ;  /* 0x000000ff0800722a */ /* 0x008fcc0003f24000 */
[----:B-1----:R-:W-:-:S05]  /*2350*/  SEL R6, RZ, 0x1, P1 ;  /* 0x00000001ff067807 */ /* 0x002fca0000800000 */
[----:B------:R2:W-:Y:S03]  /*2360*/  STL.U8 [R13+0x99], R6 ;  /* 0x000099060d007387 */ /* 0x0005e60000100000 */
.L_x_71:
[----:B------:R-:W-:Y:S05]  /*2370*/  BRA.U !UP1, `(.L_x_69) ;  /* 0x00000001093c7547 */ /* 0x000fea000b800000 */
[----:B------:R-:W-:Y:S01]  /*2380*/  UMOV UR4, URZ ;  /* 0x000000ff00047c82 */ /* 0x000fe20008000000 */
[----:B------:R-:W-:-:S05]  /*2390*/  UMOV UR5, URZ ;  /* 0x000000ff00057c82 */ /* 0x000fca0008000000 */
.L_x_72:
[----:B-1234-:R-:W-:-:S04]  /*23a0*/  IMAD.U32 R8, RZ, RZ, UR6 ;  /* 0x00000006ff087e24 */ /* 0x01efc8000f8e00ff */
[----:B------:R-:W-:-:S06]  /*23b0*/  IMAD.U32 R8, R8, 0x8, R3 ;  /* 0x0000000808087824 */ /* 0x000fcc00078e0003 */
[----:B------:R-:W2:Y:S01]  /*23c0*/  LDL.64 R8, [R8] ;  /* 0x0000000008087983 */ /* 0x000ea20000100a00 */
[----:B------:R-:W-:-:S04]  /*23d0*/  UIADD3 UR4, UP0, UPT, UR4, 0x1, URZ ;  /* 0x0000000104047890 */ /* 0x000fc8000ff1e0ff */
[----:B------:R-:W-:Y:S02]  /*23e0*/  UIADD3.X UR5, UPT, UPT, URZ, UR5, URZ, UP0, !UPT ;  /* 0x00000005ff057290 */ /* 0x000fe400087fe4ff */
[----:B------:R-:W-:-:S04]  /*23f0*/  UISETP.NE.U32.AND UP0, UPT, UR4, UR7, UPT ;  /* 0x000000070400728c */ /* 0x000fc8000bf05070 */
[----:B------:R-:W-:Y:S01]  /*2400*/  UISETP.NE.AND.EX UP0, UPT, UR5, URZ, UPT, UP0 ;  /* 0x000000ff0500728c */ /* 0x000fe2000bf05300 */
[----:B--2---:R-:W-:Y:S01]  /*2410*/  DSETP.GT.AND P1, PT, R8, RZ, PT ;  /* 0x000000ff0800722a */ /* 0x004fe20003f24000 */
[----:B------:R-:W-:Y:S01]  /*2420*/  VIADD R9, R1, UR6 ;  /* 0x0000000601097c36 */ /* 0x000fe20008000000 */
[----:B------:R-:W-:-:S04]  /*2430*/  UIADD3 UR6, UPT, UPT, UR6, 0x1, URZ ;  /* 0x0000000106067890 */ /* 0x000fc8000fffe0ff */
[----:B------:R-:W-:-:S05]  /*2440*/  SEL R6, RZ, 0x1, P1 ;  /* 0x00000001ff067807 */ /* 0x000fca0000800000 */
[----:B------:R1:W-:Y:S01]  /*2450*/  STL.U8 [R9+0x96], R6 ;  /* 0x0000960609007387 */ /* 0x0003e20000100000 */
[----:B------:R-:W-:Y:S05]  /*2460*/  BRA.U UP0, `(.L_x_72) ;  /* 0xfffffffd00cc7547 */ /* 0x000fea000b83ffff */
.L_x_69:
[----:B-1234-:R-:W-:Y:S01]  /*2470*/  IMAD.MOV.U32 R8, RZ, RZ, RZ ;  /* 0x000000ffff087224 */ /* 0x01efe200078e00ff */
[----:B------:R-:W-:Y:S01]  /*2480*/  UMOV UR6, URZ ;  /* 0x000000ff00067c82 */ /* 0x000fe20008000000 */
[----:B------:R-:W-:Y:S05]  /*2490*/  BRA.U !UP2, `(.L_x_73) ;  /* 0x000000010a8c7547 */ /* 0x000fea000b800000 */
[----:B------:R-:W-:Y:S01]  /*24a0*/  IMAD.MOV.U32 R8, RZ, RZ, RZ ;  /* 0x000000ffff087224 */ /* 0x000fe200078e00ff */
[----:B------:R-:W-:Y:S01]  /*24b0*/  MOV R6, RZ ;  /* 0x000000ff00067202 */ /* 0x000fe20000000f00 */
[----:B------:R-:W-:Y:S01]  /*24c0*/  IMAD.MOV.U32 R26, RZ, RZ, RZ ;  /* 0x000000ffff1a7224 */ /* 0x000fe200078e00ff */
[----:B------:R-:W-:Y:S01]  /*24d0*/  ULOP3.LUT UR6, UR13, 0x7ffffff0, URZ, 0xc0, !UPT ;  /* 0x7ffffff00d067892 */ /* 0x000fe2000f8ec0ff */
[----:B------:R-:W-:-:S11]  /*24e0*/  UMOV UR4, URZ ;  /* 0x000000ff00047c82 */ /* 0x000fd60008000000 */
.L_x_74:
[----:B------:R-:W-:-:S05]  /*24f0*/  IMAD.IADD R25, R1, 0x1, R6 ;  /* 0x0000000101197824 */ /* 0x000fca00078e0206 */
[----:B------:R-:W2:Y:S04]  /*2500*/  LDL.U8 R9, [R25+0x96] ;  /* 0x0000960019097983 */ /* 0x000ea80000100000 */
[----:B------:R-:W2:Y:S04]  /*2510*/  LDL.U8 R10, [R25+0x97] ;  /* 0x00009700190a7983 */ /* 0x000ea80000100000 */
[----:B------:R-:W3:Y:S04]  /*2520*/  LDL.U8 R12, [R25+0x98] ;  /* 0x00009800190c7983 */ /* 0x000ee80000100000 */
[----:B------:R-:W3:Y:S04]  /*2530*/  LDL.U8 R11, [R25+0x99] ;  /* 0x00009900190b7983 */ /* 0x000ee80000100000 */
[----:B------:R-:W4:Y:S04]  /*2540*/  LDL.U8 R14, [R25+0x9a] ;  /* 0x00009a00190e7983 */ /* 0x000f280000100000 */
[----:B------:R-:W4:Y:S04]  /*2550*/  LDL.U8 R13, [R25+0x9b] ;  /* 0x00009b00190d7983 */ /* 0x000f280000100000 */
[----:B------:R-:W5:Y:S04]  /*2560*/  LDL.U8 R16, [R25+0x9c] ;  /* 0x00009c0019107983 */ /* 0x000f680000100000 */
        /* <DEDUP_REMOVED lines=8> */
[----:B------:R-:W5:Y:S01]  /*25f0*/  LDL.U8 R23, [R25+0xa5] ;  /* 0x0000a50019177983 */ /* 0x000f620000100000 */
[----:B------:R-:W-:-:S05]  /*2600*/  IADD3 R6, P1, PT, R6, 0x10, RZ ;  /* 0x0000001006067810 */ /* 0x000fca0007f3e0ff */
[----:B------:R-:W-:Y:S01]  /*2610*/  IMAD.X R26, RZ, RZ, R26, P1 ;  /* 0x000000ffff1a7224 */ /* 0x000fe200008e061a */
[----:B------:R-:W-:-:S04]  /*2620*/  ISETP.NE.U32.AND P1, PT, R6, UR6, PT ;  /* 0x0000000606007c0c */ /* 0x000fc8000bf25070 */
[----:B------:R-:W-:Y:S02]  /*2630*/  ISETP.NE.AND.EX P1, PT, R26, UR4, PT, P1 ;  /* 0x000000041a007c0c */ /* 0x000fe4000bf25310 */
[----:B--2---:R-:W-:-:S04]  /*2640*/  IADD3 R9, PT, PT, R10, R8, R9 ;  /* 0x000000080a097210 */ /* 0x004fc80007ffe009 */
[----:B---3--:R-:W-:-:S04]  /*2650*/  IADD3 R9, PT, PT, R11, R9, R12 ;  /* 0x000000090b097210 */ /* 0x008fc80007ffe00c */
[----:B----4-:R-:W-:-:S04]  /*2660*/  IADD3 R9, PT, PT, R13, R9, R14 ;  /* 0x000000090d097210 */ /* 0x010fc80007ffe00e */
[----:B-----5:R-:W-:-:S04]  /*2670*/  IADD3 R9, PT, PT, R15, R9, R16 ;  /* 0x000000090f097210 */ /* 0x020fc80007ffe010 */
[----:B------:R-:W-:-:S04]  /*2680*/  IADD3 R9, PT, PT, R17, R9, R18 ;  /* 0x0000000911097210 */ /* 0x000fc80007ffe012 */
[----:B------:R-:W-:-:S04]  /*2690*/  IADD3 R9, PT, PT, R19, R9, R20 ;  /* 0x0000000913097210 */ /* 0x000fc80007ffe014 */
[----:B------:R-:W-:-:S04]  /*26a0*/  IADD3 R9, PT, PT, R21, R9, R22 ;  /* 0x0000000915097210 */ /* 0x000fc80007ffe016 */
[----:B------:R-:W-:Y:S01]  /*26b0*/  IADD3 R8, PT, PT, R23, R9, R24 ;  /* 0x0000000917087210 */ /* 0x000fe20007ffe018 */
[----:B------:R-:W-:Y:S06]  /*26c0*/  @P1 BRA `(.L_x_74) ;  /* 0xfffffffc00881947 */ /* 0x000fec000383ffff */
.L_x_73:
[----:B------:R-:W-:Y:S05]  /*26d0*/  @!P0 BRA `(.L_x_75) ;  /* 0x0000000000bc8947 */ /* 0x000fea0003800000 */
[----:B------:R-:W-:Y:S01]  /*26e0*/  ISETP.GE.U32.AND P1, PT, R2, 0x8, PT ;  /* 0x000000080200780c */ /* 0x000fe20003f26070 */
[----:B------:R-:W-:-:S03]  /*26f0*/  ULOP3.LUT UR4, UR13, 0x7, URZ, 0xc0, !UPT ;  /* 0x000000070d047892 */ /* 0x000fc6000f8ec0ff */
[----:B------:R-:W-:Y:S01]  /*2700*/  ISETP.GE.U32.AND.EX P1, PT, RZ, RZ, PT, P1 ;  /* 0x000000ffff00720c */ /* 0x000fe20003f26110 */
[----:B------:R-:W-:-:S04]  /*2710*/  UISETP.NE.U32.AND UP0, UPT, UR4, URZ, UPT ;  /* 0x000000ff0400728c */ /* 0x000fc8000bf05070 */
[----:B------:R-:W-:-:S08]  /*2720*/  UISETP.NE.AND.EX UP0, UPT, URZ, URZ, UPT, UP0 ;  /* 0x000000ffff00728c */ /* 0x000fd0000bf05300 */
[----:B------:R-:W-:Y:S05]  /*2730*/  @!P1 BRA `(.L_x_76) ;  /* 0x0000000000389947 */ /* 0x000fea0003800000 */
[----:B------:R-:W-:-:S05]  /*2740*/  VIADD R16, R1, UR6 ;  /* 0x0000000601107c36 */ /* 0x000fca0008000000 */
[----:B------:R-:W2:Y:S04]  /*2750*/  LDL.U8 R9, [R16+0x96] ;  /* 0x0000960010097983 */ /* 0x000ea80000100000 */
[----:B------:R-:W2:Y:S04]  /*2760*/  LDL.U8 R6, [R16+0x97] ;  /* 0x0000970010067983 */ /* 0x000ea80000100000 */
[----:B------:R-:W3:Y:S04]  /*2770*/  LDL.U8 R11, [R16+0x98] ;  /* 0x00009800100b7983 */ /* 0x000ee80000100000 */
[----:B------:R-:W3:Y:S04]  /*2780*/  LDL.U8 R10, [R16+0x99] ;  /* 0x00009900100a7983 */ /* 0x000ee80000100000 */
[----:B------:R-:W4:Y:S04]  /*2790*/  LDL.U8 R13, [R16+0x9a] ;  /* 0x00009a00100d7983 */ /* 0x000f280000100000 */
[----:B------:R-:W4:Y:S04]  /*27a0*/  LDL.U8 R12, [R16+0x9b] ;  /* 0x00009b00100c7983 */ /* 0x000f280000100000 */
[----:B------:R-:W5:Y:S04]  /*27b0*/  LDL.U8 R15, [R16+0x9c] ;  /* 0x00009c00100f7983 */ /* 0x000f680000100000 */
[----:B------:R-:W5:Y:S01]  /*27c0*/  LDL.U8 R14, [R16+0x9d] ;  /* 0x00009d00100e7983 */ /* 0x000f620000100000 */
[----:B------:R-:W-:Y:S01]  /*27d0*/  UIADD3 UR6, UPT, UPT, UR6, 0x8, URZ ;  /* 0x0000000806067890 */ /* 0x000fe2000fffe0ff */
[----:B--2---:R-:W-:-:S04]  /*27e0*/  IADD3 R6, PT, PT, R6, R8, R9 ;  /* 0x0000000806067210 */ /* 0x004fc80007ffe009 */
[----:B---3--:R-:W-:-:S04]  /*27f0*/  IADD3 R6, PT, PT, R10, R6, R11 ;  /* 0x000000060a067210 */ /* 0x008fc80007ffe00b */
[----:B----4-:R-:W-:-:S04]  /*2800*/  IADD3 R6, PT, PT, R12, R6, R13 ;  /* 0x000000060c067210 */ /* 0x010fc80007ffe00d */
[----:B-----5:R-:W-:-:S07]  /*2810*/  IADD3 R8, PT, PT, R14, R6, R15 ;  /* 0x000000060e087210 */ /* 0x020fce0007ffe00f */
.L_x_76:
[----:B------:R-:W-:Y:S05]  /*2820*/  BRA.U !UP0, `(.L_x_75) ;  /* 0x0000000108687547 */ /* 0x000fea000b800000 */
[----:B------:R-:W-:Y:S02]  /*2830*/  UISETP.GE.U32.AND UP0, UPT, UR4, 0x4, UPT ;  /* 0x000000040400788c */ /* 0x000fe4000bf06070 */
[----:B------:R-:W-:Y:S02]  /*2840*/  ULOP3.LUT UR7, UR13, 0x3, URZ, 0xc0, !UPT ;  /* 0x000000030d077892 */ /* 0x000fe4000f8ec0ff */
[----:B------:R-:W-:Y:S02]  /*2850*/  UISETP.GE.U32.AND.EX UP0, UPT, URZ, URZ, UPT, UP0 ;  /* 0x000000ffff00728c */ /* 0x000fe4000bf06100 */
[----:B------:R-:W-:-:S04]  /*2860*/  UISETP.NE.U32.AND UP1, UPT, UR7, URZ, UPT ;  /* 0x000000ff0700728c */ /* 0x000fc8000bf25070 */
[----:B------:R-:W-:-:S03]  /*2870*/  UISETP.NE.AND.EX UP1, UPT, URZ, URZ, UPT, UP1 ;  /* 0x000000ffff00728c */ /* 0x000fc6000bf25310 */
[----:B------:R-:W-:Y:S08]  /*2880*/  BRA.U !UP0, `(.L_x_77) ;  /* 0x0000000108207547 */ /* 0x000ff0000b800000 */
[----:B------:R-:W-:-:S05]  /*2890*/  VIADD R6, R1, UR6 ;  /* 0x0000000601067c36 */ /* 0x000fca0008000000 */
[----:B------:R-:W2:Y:S04]  /*28a0*/  LDL.U8 R9, [R6+0x96] ;  /* 0x0000960006097983 */ /* 0x000ea80000100000 */
[----:B------:R-:W2:Y:S04]  /*28b0*/  LDL.U8 R10, [R6+0x97] ;  /* 0x00009700060a7983 */ /* 0x000ea80000100000 */
[----:B------:R-:W3:Y:S04]  /*28c0*/  LDL.U8 R11, [R6+0x98] ;  /* 0x00009800060b7983 */ /* 0x000ee80000100000 */
[----:B------:R-:W3:Y:S01]  /*28d0*/  LDL.U8 R12, [R6+0x99] ;  /* 0x00009900060c7983 */ /* 0x000ee20000100000 */
[----:B------:R-:W-:Y:S01]  /*28e0*/  UIADD3 UR6, UPT, UPT, UR6, 0x4, URZ ;  /* 0x0000000406067890 */ /* 0x000fe2000fffe0ff */
[----:B--2---:R-:W-:-:S04]  /*28f0*/  IADD3 R8, PT, PT, R10, R8, R9 ;  /* 0x000000080a087210 */ /* 0x004fc80007ffe009 */
[----:B---3--:R-:W-:-:S07]  /*2900*/  IADD3 R8, PT, PT, R12, R8, R11 ;  /* 0x000000080c087210 */ /* 0x008fce0007ffe00b */
.L_x_77:
[----:B------:R-:W-:Y:S05]  /*2910*/  BRA.U !UP1, `(.L_x_75) ;  /* 0x00000001092c7547 */ /* 0x000fea000b800000 */
[----:B------:R-:W-:Y:S01]  /*2920*/  UMOV UR4, URZ ;  /* 0x000000ff00047c82 */ /* 0x000fe20008000000 */
[----:B------:R-:W-:-:S05]  /*2930*/  UMOV UR5, URZ ;  /* 0x000000ff00057c82 */ /* 0x000fca0008000000 */
.L_x_78:
[----:B------:R-:W-:-:S06]  /*2940*/  VIADD R9, R1, UR6 ;  /* 0x0000000601097c36 */ /* 0x000fcc0008000000 */
[----:B------:R-:W2:Y:S01]  /*2950*/  LDL.U8 R9, [R9+0x96] ;  /* 0x0000960009097983 */ /* 0x000ea20000100000 */
[----:B------:R-:W-:Y:S02]  /*2960*/  UIADD3 UR4, UP0, UPT, UR4, 0x1, URZ ;  /* 0x0000000104047890 */ /* 0x000fe4000ff1e0ff */
[----:B------:R-:W-:Y:S02]  /*2970*/  UIADD3 UR6, UPT, UPT, UR6, 0x1, URZ ;  /* 0x0000000106067890 */ /* 0x000fe4000fffe0ff */
[----:B------:R-:W-:Y:S02]  /*2980*/  UIADD3.X UR5, UPT, UPT, URZ, UR5, URZ, UP0, !UPT ;  /* 0x00000005ff057290 */ /* 0x000fe400087fe4ff */
[----:B------:R-:W-:-:S04]  /*2990*/  UISETP.NE.U32.AND UP0, UPT, UR4, UR7, UPT ;  /* 0x000000070400728c */ /* 0x000fc8000bf05070 */
[----:B------:R-:W-:Y:S01]  /*29a0*/  UISETP.NE.AND.EX UP0, UPT, UR5, URZ, UPT, UP0 ;  /* 0x000000ff0500728c */ /* 0x000fe2000bf05300 */
[----:B--2---:R-:W-:-:S08]  /*29b0*/  IMAD.IADD R8, R9, 0x1, R8 ;  /* 0x0000000109087824 */ /* 0x004fd000078e0208 */
[----:B------:R-:W-:Y:S05]  /*29c0*/  BRA.U UP0, `(.L_x_78) ;  /* 0xfffffffd00dc7547 */ /* 0x000fea000b83ffff */
.L_x_75:
[----:B------:R-:W-:Y:S01]  /*29d0*/  UMOV UR6, URZ ;  /* 0x000000ff00067c82 */ /* 0x000fe20008000000 */
[----:B------:R-:W-:Y:S05]  /*29e0*/  BRA.U !UP2, `(.L_x_79) ;  /* 0x000000050a307547 */ /* 0x000fea000b800000 */
[----:B------:R-:W-:Y:S01]  /*29f0*/  LOP3.LUT R7, R7, 0x7ffffff0, RZ, 0xc0, !PT ;  /* 0x7ffffff007077812 */ /* 0x000fe200078ec0ff */
[----:B------:R-:W-:Y:S01]  /*2a00*/  UMOV UR7, URZ ;  /* 0x000000ff00077c82 */ /* 0x000fe20008000000 */
[----:B------:R-:W-:Y:S01]  /*2a10*/  UMOV UR4, URZ ;  /* 0x000000ff00047c82 */ /* 0x000fe20008000000 */
[----:B------:R-:W-:Y:S01]  /*2a20*/  UMOV UR5, URZ ;  /* 0x000000ff00057c82 */ /* 0x000fe20008000000 */
[----:B------:R-:W-:-:S15]  /*2a30*/  R2UR UR6, R7 ;  /* 0x00000000070672ca */ /* 0x000fde00000e0000 */
.L_x_80:
[----:B------:R-:W-:Y:S02]  /*2a40*/  USHF.L.U32 UR20, UR4, 0x3, URZ ;  /* 0x0000000304147899 */ /* 0x000fe400080006ff */
[----:B----4-:R-:W-:-:S05]  /*2a50*/  VIADD R9, R1, UR4 ;  /* 0x0000000401097c36 */ /* 0x010fca0008000000 */
[----:B------:R-:W-:Y:S04]  /*2a60*/  STL.U8 [R9+0x78], RZ ;  /* 0x000078ff09007387 */ /* 0x000fe80000100000 */
[----:B------:R-:W2:Y:S02]  /*2a70*/  LDL.64 R6, [R3+UR20] ;  /* 0x0000001403067983 */ /* 0x000ea40008100a00 */
[----:B--2---:R-:W-:-:S07]  /*2a80*/  DADD R10, -RZ, |R6| ;  /* 0x00000000ff0a7229 */ /* 0x004fce0000000506 */
[----:B------:R1:W-:Y:S04]  /*2a90*/  STL.64 [R4+UR20], R10 ;  /* 0x0000000a04007987 */ /* 0x0003e80008100a14 */
[----:B------:R-:W-:Y:S04]  /*2aa0*/  STL.U8 [R9+0x79], RZ ;  /* 0x000079ff09007387 */ /* 0x000fe80000100000 */
[----:B------:R-:W2:Y:S02]  /*2ab0*/  LDL.64 R6, [R3+UR20+0x8] ;  /* 0x0000081403067983 */ /* 0x000ea40008100a00 */
[----:B--2---:R-:W-:-:S07]  /*2ac0*/  DADD R12, -RZ, |R6| ;  /* 0x00000000ff0c7229 */ /* 0x004fce0000000506 */
[----:B------:R2:W-:Y:S04]  /*2ad0*/  STL.64 [R4+UR20+0x8], R12 ;  /* 0x0000080c04007987 */ /* 0x0005e80008100a14 */
[----:B------:R-:W-:Y:S04]  /*2ae0*/  STL.U8 [R9+0x7a], RZ ;  /* 0x00007aff09007387 */ /* 0x000fe80000100000 */
[----:B------:R-:W3:Y:S02]  /*2af0*/  LDL.64 R6, [R3+UR20+0x10] ;  /* 0x0000101403067983 */ /* 0x000ee40008100a00 */
[----:B---3--:R-:W-:-:S07]  /*2b00*/  DADD R14, -RZ, |R6| ;  /* 0x00000000ff0e7229 */ /* 0x008fce0000000506 */
[----:B------:R3:W-:Y:S04]  /*2b10*/  STL.64 [R4+UR20+0x10], R14 ;  /* 0x0000100e04007987 */ /* 0x0007e80008100a14 */
[----:B------:R-:W-:Y:S04]  /*2b20*/  STL.U8 [R9+0x7b], RZ ;  /* 0x00007bff09007387 */ /* 0x000fe80000100000 */
[----:B------:R-:W1:Y:S02]  /*2b30*/  LDL.64 R6, [R3+UR20+0x18] ;  /* 0x0000181403067983 */ /* 0x000e640008100a00 */
[----:B-1----:R-:W-:-:S07]  /*2b40*/  DADD R10, -RZ, |R6| ;  /* 0x00000000ff0a7229 */ /* 0x002fce0000000506 */
[----:B------:R1:W-:Y:S04]  /*2b50*/  STL.64 [R4+UR20+0x18], R10 ;  /* 0x0000180a04007987 */ /* 0x0003e80008100a14 */
        /* <DEDUP_REMOVED lines=32> */
[----:B------:R4:W-:Y:S04]  /*2d60*/  STL.U8 [R9+0x84], RZ ;  /* 0x000084ff09007387 */ /* 0x0009e80000100000 */
[----:B------:R-:W1:Y:S02]  /*2d70*/  LDL.64 R6, [R3+UR20+0x60] ;  /* 0x0000601403067983 */ /* 0x000e640008100a00 */
[----:B-1----:R-:W-:-:S07]  /*2d80*/  DADD R10, -RZ, |R6| ;  /* 0x00000000ff0a7229 */ /* 0x002fce0000000506 */
[----:B------:R4:W-:Y:S04]  /*2d90*/  STL.64 [R4+UR20+0x60], R10 ;  /* 0x0000600a04007987 */ /* 0x0009e80008100a14 */
[----:B------:R4:W-:Y:S04]  /*2da0*/  STL.U8 [R9+0x85], RZ ;  /* 0x000085ff09007387 */ /* 0x0009e80000100000 */
[----:B------:R-:W2:Y:S02]  /*2db0*/  LDL.64 R6, [R3+UR20+0x68] ;  /* 0x0000681403067983 */ /* 0x000ea40008100a00 */
[----:B--2---:R-:W-:-:S07]  /*2dc0*/  DADD R12, -RZ, |R6| ;  /* 0x00000000ff0c7229 */ /* 0x004fce0000000506 */
[----:B------:R4:W-:Y:S04]  /*2dd0*/  STL.64 [R4+UR20+0x68], R12 ;  /* 0x0000680c04007987 */ /* 0x0009e80008100a14 */
[----:B------:R4:W-:Y:S04]  /*2de0*/  STL.U8 [R9+0x86], RZ ;  /* 0x000086ff09007387 */ /* 0x0009e80000100000 */
[----:B------:R-:W3:Y:S02]  /*2df0*/  LDL.64 R6, [R3+UR20+0x70] ;  /* 0x0000701403067983 */ /* 0x000ee40008100a00 */
[----:B---3--:R-:W-:-:S07]  /*2e00*/  DADD R14, -RZ, |R6| ;  /* 0x00000000ff0e7229 */ /* 0x008fce0000000506 */
[----:B------:R4:W-:Y:S04]  /*2e10*/  STL.64 [R4+UR20+0x70], R14 ;  /* 0x0000700e04007987 */ /* 0x0009e80008100a14 */
[----:B------:R4:W-:Y:S04]  /*2e20*/  STL.U8 [R9+0x87], RZ ;  /* 0x000087ff09007387 */ /* 0x0009e80000100000 */
[----:B------:R-:W2:Y:S01]  /*2e30*/  LDL.64 R6, [R3+UR20+0x78] ;  /* 0x0000781403067983 */ /* 0x000ea20008100a00 */
[----:B------:R-:W-:-:S04]  /*2e40*/  UIADD3 UR4, UP0, UPT, UR4, 0x10, URZ ;  /* 0x0000001004047890 */ /* 0x000fc8000ff1e0ff */
[----:B------:R-:W-:Y:S02]  /*2e50*/  UIADD3.X UR5, UPT, UPT, URZ, UR5, URZ, UP0, !UPT ;  /* 0x00000005ff057290 */ /* 0x000fe400087fe4ff */
[----:B------:R-:W-:-:S04]  /*2e60*/  UISETP.NE.U32.AND UP0, UPT, UR4, UR6, UPT ;  /* 0x000000060400728c */ /* 0x000fc8000bf05070 */
[----:B------:R-:W-:Y:S01]  /*2e70*/  UISETP.NE.AND.EX UP0, UPT, UR5, UR7, UPT, UP0 ;  /* 0x000000070500728c */ /* 0x000fe2000bf05300 */
[----:B--2---:R-:W-:-:S07]  /*2e80*/  DADD R6, -RZ, |R6| ;  /* 0x00000000ff067229 */ /* 0x004fce0000000506 */
[----:B------:R4:W-:Y:S01]  /*2e90*/  STL.64 [R4+UR20+0x78], R6 ;  /* 0x0000780604007987 */ /* 0x0009e20008100a14 */
[----:B------:R-:W-:Y:S05]  /*2ea0*/  BRA.U UP0, `(.L_x_80) ;  /* 0xfffffff900e47547 */ /* 0x000fea000b83ffff */
.L_x_79:
[----:B----4-:R-:W-:Y:S01]  /*2eb0*/  LOP3.LUT R6, R8, 0x1, RZ, 0xc0, !PT ;  /* 0x0000000108067812 */ /* 0x010fe200078ec0ff */
[----:B------:R-:W-:Y:S06]  /*2ec0*/  @!P0 BRA `(.L_x_81) ;  /* 0x0000000400488947 */ /* 0x000fec0003800000 */
[----:B------:R-:W-:Y:S01]  /*2ed0*/  ISETP.GE.U32.AND P0, PT, R2, 0x8, PT ;  /* 0x000000080200780c */ /* 0x000fe20003f06070 */
[----:B------:R-:W-:-:S03]  /*2ee0*/  ULOP3.LUT UR5, UR13, 0x7, URZ, 0xc0, !UPT ;  /* 0x000000070d057892 */ /* 0x000fc6000f8ec0ff */
[----:B------:R-:W-:Y:S01]  /*2ef0*/  ISETP.GE.U32.AND.EX P0, PT, RZ, RZ, PT, P0 ;  /* 0x000000ffff00720c */ /* 0x000fe20003f06100 */
[----:B------:R-:W-:-:S04]  /*2f00*/  UISETP.NE.U32.AND UP0, UPT, UR5, URZ, UPT ;  /* 0x000000ff0500728c */ /* 0x000fc8000bf05070 */
[----:B------:R-:W-:-:S08]  /*2f10*/  UISETP.NE.AND.EX UP0, UPT, URZ, URZ, UPT, UP0 ;  /* 0x000000ffff00728c */ /* 0x000fd0000bf05300 */
[----:B------:R-:W-:Y:S05]  /*2f20*/  @!P0 BRA `(.L_x_82) ;  /* 0x00000000008c8947 */ /* 0x000fea0003800000 */
[----:B------:R-:W-:Y:S02]  /*2f30*/  USHF.L.U32 UR4, UR6, 0x3, URZ ;  /* 0x0000000306047899 */ /* 0x000fe400080006ff */
[----:B------:R-:W-:-:S05]  /*2f40*/  VIADD R7, R1, UR6 ;  /* 0x0000000601077c36 */ /* 0x000fca0008000000 */
        /* <DEDUP_REMOVED lines=29> */
[----:B------:R-:W2:Y:S01]  /*3120*/  LDL.64 R8, [R3+UR4+0x38] ;  /* 0x0000380403087983 */ /* 0x000ea20008100a00 */
[----:B------:R-:W-:Y:S01]  /*3130*/  UIADD3 UR6, UPT, UPT, UR6, 0x8, URZ ;  /* 0x0000000806067890 */ /* 0x000fe2000fffe0ff */
[----:B--2---:R-:W-:-:S07]  /*3140*/  DADD R8, -RZ, |R8| ;  /* 0x00000000ff087229 */ /* 0x004fce0000000508 */
[----:B------:R4:W-:Y:S04]  /*3150*/  STL.64 [R4+UR4+0x38], R8 ;  /* 0x0000380804007987 */ /* 0x0009e80008100a04 */
.L_x_82:
[----:B------:R-:W-:Y:S05]  /*3160*/  BRA.U !UP0, `(.L_x_81) ;  /* 0x0000000108a07547 */ /* 0x000fea000b800000 */
[----:B------:R-:W-:Y:S02]  /*3170*/  UISETP.GE.U32.AND UP0, UPT, UR5, 0x4, UPT ;  /* 0x000000040500788c */ /* 0x000fe4000bf06070 */
[----:B------:R-:W-:Y:S02]  /*3180*/  ULOP3.LUT UR20, UR13, 0x3, URZ, 0xc0, !UPT ;  /* 0x000000030d147892 */ /* 0x000fe4000f8ec0ff */
[----:B------:R-:W-:Y:S02]  /*3190*/  UISETP.GE.U32.AND.EX UP0, UPT, URZ, URZ, UPT, UP0 ;  /* 0x000000ffff00728c */ /* 0x000fe4000bf06100 */
[----:B------:R-:W-:-:S04]  /*31a0*/  UISETP.NE.U32.AND UP1, UPT, UR20, URZ, UPT ;  /* 0x000000ff1400728c */ /* 0x000fc8000bf25070 */
[----:B------:R-:W-:-:S03]  /*31b0*/  UISETP.NE.AND.EX UP1, UPT, URZ, URZ, UPT, UP1 ;  /* 0x000000ffff00728c */ /* 0x000fc6000bf25310 */
[----:B------:R-:W-:Y:S08]  /*31c0*/  BRA.U !UP0, `(.L_x_83) ;  /* 0x00000001084c7547 */ /* 0x000ff0000b800000 */
[----:B------:R-:W-:Y:S02]  /*31d0*/  USHF.L.U32 UR4, UR6, 0x3, URZ ;  /* 0x0000000306047899 */ /* 0x000fe400080006ff */
[----:B----4-:R-:W-:-:S05]  /*31e0*/  VIADD R7, R1, UR6 ;  /* 0x0000000601077c36 */ /* 0x010fca0008000000 */
[----:B------:R1:W-:Y:S04]  /*31f0*/  STL.U8 [R7+0x78], RZ ;  /* 0x000078ff07007387 */ /* 0x0003e80000100000 */
[----:B------:R-:W2:Y:S02]  /*3200*/  LDL.64 R8, [R3+UR4] ;  /* 0x0000000403087983 */ /* 0x000ea40008100a00 */
[----:B--2---:R-:W-:-:S07]  /*3210*/  DADD R10, -RZ, |R8| ;  /* 0x00000000ff0a7229 */ /* 0x004fce0000000508 */
[----:B------:R1:W-:Y:S04]  /*3220*/  STL.64 [R4+UR4], R10 ;  /* 0x0000000a04007987 */ /* 0x0003e80008100a04 */
[----:B------:R1:W-:Y:S04]  /*3230*/  STL.U8 [R7+0x79], RZ ;  /* 0x000079ff07007387 */ /* 0x0003e80000100000 */
[----:B------:R-:W2:Y:S02]  /*3240*/  LDL.64 R8, [R3+UR4+0x8] ;  /* 0x0000080403087983 */ /* 0x000ea40008100a00 */
[----:B--2---:R-:W-:-:S07]  /*3250*/  DADD R12, -RZ, |R8| ;  /* 0x00000000ff0c7229 */ /* 0x004fce0000000508 */
[----:B------:R1:W-:Y:S04]  /*3260*/  STL.64 [R4+UR4+0x8], R12 ;  /* 0x0000080c04007987 */ /* 0x0003e80008100a04 */
[----:B------:R1:W-:Y:S04]  /*3270*/  STL.U8 [R7+0x7a], RZ ;  /* 0x00007aff07007387 */ /* 0x0003e80000100000 */
[----:B------:R-:W2:Y:S02]  /*3280*/  LDL.64 R8, [R3+UR4+0x10] ;  /* 0x0000100403087983 */ /* 0x000ea40008100a00 */
[----:B--2---:R-:W-:-:S07]  /*3290*/  DADD R14, -RZ, |R8| ;  /* 0x00000000ff0e7229 */ /* 0x004fce0000000508 */
[----:B------:R1:W-:Y:S04]  /*32a0*/  STL.64 [R4+UR4+0x10], R14 ;  /* 0x0000100e04007987 */ /* 0x0003e80008100a04 */
[----:B------:R1:W-:Y:S04]  /*32b0*/  STL.U8 [R7+0x7b], RZ ;  /* 0x00007bff07007387 */ /* 0x0003e80000100000 */
[----:B------:R-:W2:Y:S01]  /*32c0*/  LDL.64 R8, [R3+UR4+0x18] ;  /* 0x0000180403087983 */ /* 0x000ea20008100a00 */
[----:B------:R-:W-:Y:S01]  /*32d0*/  UIADD3 UR6, UPT, UPT, UR6, 0x4, URZ ;  /* 0x0000000406067890 */ /* 0x000fe2000fffe0ff */
[----:B--2---:R-:W-:-:S07]  /*32e0*/  DADD R8, -RZ, |R8| ;  /* 0x00000000ff087229 */ /* 0x004fce0000000508 */
[----:B------:R1:W-:Y:S04]  /*32f0*/  STL.64 [R4+UR4+0x18], R8 ;  /* 0x0000180804007987 */ /* 0x0003e80008100a04 */
.L_x_83:
[----:B------:R-:W-:Y:S05]  /*3300*/  BRA.U !UP1, `(.L_x_81) ;  /* 0x0000000109387547 */ /* 0x000fea000b800000 */
[----:B------:R-:W-:Y:S01]  /*3310*/  UMOV UR4, URZ ;  /* 0x000000ff00047c82 */ /* 0x000fe20008000000 */
[----:B------:R-:W-:-:S05]  /*3320*/  UMOV UR5, URZ ;  /* 0x000000ff00057c82 */ /* 0x000fca0008000000 */
.L_x_84:
[----:B------:R-:W-:Y:S02]  /*3330*/  USHF.L.U32 UR7, UR6, 0x3, URZ ;  /* 0x0000000306077899 */ /* 0x000fe400080006ff */
[----:B-12-4-:R-:W-:-:S05]  /*3340*/  IADD3 R7, PT, PT, R1, UR6, RZ ;  /* 0x0000000601077c10 */ /* 0x016fca000fffe0ff */
[----:B------:R2:W-:Y:S04]  /*3350*/  STL.U8 [R7+0x78], RZ ;  /* 0x000078ff07007387 */ /* 0x0005e80000100000 */
[----:B------:R-:W3:Y:S01]  /*3360*/  LDL.64 R8, [R3+UR7] ;  /* 0x0000000703087983 */ /* 0x000ee20008100a00 */
[----:B------:R-:W-:Y:S02]  /*3370*/  UIADD3 UR4, UP0, UPT, UR4, 0x1, URZ ;  /* 0x0000000104047890 */ /* 0x000fe4000ff1e0ff */
[----:B------:R-:W-:Y:S02]  /*3380*/  UIADD3 UR6, UPT, UPT, UR6, 0x1, URZ ;  /* 0x0000000106067890 */ /* 0x000fe4000fffe0ff */
[----:B------:R-:W-:Y:S02]  /*3390*/  UIADD3.X UR5, UPT, UPT, URZ, UR5, URZ, UP0, !UPT ;  /* 0x00000005ff057290 */ /* 0x000fe400087fe4ff */
[----:B------:R-:W-:-:S04]  /*33a0*/  UISETP.NE.U32.AND UP0, UPT, UR4, UR20, UPT ;  /* 0x000000140400728c */ /* 0x000fc8000bf05070 */
[----:B------:R-:W-:Y:S01]  /*33b0*/  UISETP.NE.AND.EX UP0, UPT, UR5, URZ, UPT, UP0 ;  /* 0x000000ff0500728c */ /* 0x000fe2000bf05300 */
[----:B---3--:R-:W-:-:S07]  /*33c0*/  DADD R8, -RZ, |R8| ;  /* 0x00000000ff087229 */ /* 0x008fce0000000508 */
[----:B------:R2:W-:Y:S01]  /*33d0*/  STL.64 [R4+UR7], R8 ;  /* 0x0000000804007987 */ /* 0x0005e20008100a07 */
[----:B------:R-:W-:Y:S05]  /*33e0*/  BRA.U UP0, `(.L_x_84) ;  /* 0xfffffffd00d07547 */ /* 0x000fea000b83ffff */
.L_x_81:
[----:B------:R-:W3:Y:S01]  /*33f0*/  LDCU UR4, c[0x0][0x3c0] ;  /* 0x00007800ff0477ac */ /* 0x000ee20008000800 */
[----:B------:R-:W-:Y:S02]  /*3400*/  IMAD.MOV.U32 R20, RZ, RZ, 0x0 ;  /* 0x00000000ff147424 */ /* 0x000fe400078e00ff */
[----:B------:R-:W-:Y:S01]  /*3410*/  IMAD.MOV.U32 R21, RZ, RZ, 0x3ff00000 ;  /* 0x3ff00000ff157424 */ /* 0x000fe200078e00ff */
[----:B---3--:R-:W-:-:S09]  /*3420*/  UISETP.NE.AND UP0, UPT, UR4, 0x1, UPT ;  /* 0x000000010400788c */ /* 0x008fd2000bf05270 */
[----:B------:R-:W-:Y:S05]  /*3430*/  BRA.U UP0, `(.L_x_85) ;  /* 0x0000001100887547 */ /* 0x000fea000b800000 */
[----:B-12-4-:R-:W-:Y:S01]  /*3440*/  IMAD.U32 R7, RZ, RZ, UR13 ;  /* 0x0000000dff077e24 */ /* 0x016fe2000f8e00ff */
[----:B------:R-:W-:Y:S01]  /*3450*/  UMOV UR6, URZ ;  /* 0x000000ff00067c82 */ /* 0x000fe20008000000 */
[----:B------:R-:W-:Y:S02]  /*3460*/  IMAD.MOV.U32 R12, RZ, RZ, 0x0 ;  /* 0x00000000ff0c7424 */ /* 0x000fe400078e00ff */
[----:B------:R-:W-:Y:S01]  /*3470*/  IMAD.MOV.U32 R13, RZ, RZ, 0x3ff00000 ;  /* 0x3ff00000ff0d7424 */ /* 0x000fe200078e00ff */
[----:B------:R-:W-:-:S13]  /*3480*/  ISETP.NE.AND P0, PT, R7, 0x1, PT ;  /* 0x000000010700780c */ /* 0x000fda0003f05270 */
[----:B------:R-:W-:Y:S05]  /*3490*/  @!P0 BRA `(.L_x_86) ;  /* 0x0000000800e48947 */ /* 0x000fea0003800000 */
[----:B------:R-:W-:Y:S01]  /*34a0*/  IMAD.MOV.U32 R12, RZ, RZ, 0x0 ;  /* 0x00000000ff0c7424 */ /* 0x000fe200078e00ff */
[----:B------:R-:W-:Y:S01]  /*34b0*/  ULOP3.LUT UR6, UR13, 0x7ffffffe, URZ, 0xc0, !UPT ;  /* 0x7ffffffe0d067892 */ /* 0x000fe2000f8ec0ff */
[----:B------:R-:W-:Y:S01]  /*34c0*/  IMAD.MOV.U32 R13, RZ, RZ, 0x3ff00000 ;  /* 0x3ff00000ff0d7424 */ /* 0x000fe200078e00ff */
[----:B------:R-:W-:Y:S01]  /*34d0*/  UMOV UR7, URZ ;  /* 0x000000ff00077c82 */ /* 0x000fe20008000000 */
[----:B------:R-:W-:Y:S01]  /*34e0*/  UMOV UR4, URZ ;  /* 0x000000ff00047c82 */ /* 0x000fe20008000000 */
[----:B------:R-:W-:-:S08]  /*34f0*/  UMOV UR5, URZ ;  /* 0x000000ff00057c82 */ /* 0x000fd00008000000 */
.L_x_95:
[----:B------:R-:W-:-:S04]  /*3500*/  IMAD.U32 R7, RZ, RZ, UR4 ;  /* 0x00000004ff077e24 */ /* 0x000fc8000f8e00ff */
[----:B------:R-:W-:-:S05]  /*3510*/  IMAD.U32 R7, R7, 0x8, R4 ;  /* 0x0000000807077824 */ /* 0x000fca00078e0004 */
[----:B------:R-:W2:Y:S01]  /*3520*/  LDL.64 R14, [R7] ;  /* 0x00000000070e7983 */ /* 0x000ea20000100a00 */
[----:B------:R-:W-:Y:S02]  /*3530*/  HFMA2 R9, -RZ, RZ, 1.9912109375, 0.00128841400146484375 ;  /* 0x3ff71547ff097431 */ /* 0x000fe400000001ff */
[----:B------:R-:W-:Y:S01]  /*3540*/  IMAD.MOV.U32 R8, RZ, RZ, 0x652b82fe ;  /* 0x652b82feff087424 */ /* 0x000fe200078e00ff */
[----:B------:R-:W-:Y:S01]  /*3550*/  UMOV UR20, 0xfefa39ef ;  /* 0xfefa39ef00147882 */ /* 0x000fe20000000000 */
[----:B------:R-:W-:Y:S01]  /*3560*/  UMOV UR21, 0x3fe62e42 ;  /* 0x3fe62e4200157882 */ /* 0x000fe20000000000 */
[----:B------:R-:W-:Y:S01]  /*3570*/  UIADD3 UR4, UP0, UPT, UR4, 0x2, URZ ;  /* 0x0000000204047890 */ /* 0x000fe2000ff1e0ff */
[----:B------:R-:W-:Y:S03]  /*3580*/  BSSY.RECONVERGENT B0, `(.L_x_87) ;  /* 0x000003a000007945 */ /* 0x000fe60003800200 */
[----:B------:R-:W-:-:S02]  /*3590*/  UIADD3.X UR5, UPT, UPT, URZ, UR5, URZ, UP0, !UPT ;  /* 0x00000005ff057290 */ /* 0x000fc400087fe4ff */
[----:B------:R-:W-:-:S04]  /*35a0*/  UISETP.NE.U32.AND UP0, UPT, UR4, UR6, UPT ;  /* 0x000000060400728c */ /* 0x000fc8000bf05070 */
[----:B------:R-:W-:Y:S01]  /*35b0*/  UISETP.NE.AND.EX UP0, UPT, UR5, UR7, UPT, UP0 ;  /* 0x000000070500728c */ /* 0x000fe2000bf05300 */
[----:B--2---:R-:W-:Y:S02]  /*35c0*/  DFMA R16, R14, -R8, 6.75539944105574400000e+15 ;  /* 0x433800000e10742b */ /* 0x004fe40000000808 */
[----:B------:R-:W-:-:S06]  /*35d0*/  DADD R18, -RZ, -R14 ;  /* 0x00000000ff127229 */ /* 0x000fcc000000090e */
[----:B------:R-:W-:-:S04]  /*35e0*/  DADD R8, R16, -6.75539944105574400000e+15 ;  /* 0xc338000010087429 */ /* 0x000fc80000000000 */
[----:B------:R-:W-:-:S04]  /*35f0*/  FSETP.GEU.AND P0, PT, |R19|, 4.1917929649353027344, PT ;  /* 0x4086232b1300780b */ /* 0x000fc80003f0e200 */
[----:B------:R-:W-:Y:S01]  /*3600*/  DFMA R10, R8, -UR20, -R14 ;  /* 0x80000014080a7c2b */ /* 0x000fe2000800080e */
[----:B------:R-:W-:Y:S01]  /*3610*/  UMOV UR20, 0x3b39803f ;  /* 0x3b39803f00147882 */ /* 0x000fe20000000000 */
[----:B------:R-:W-:-:S06]  /*3620*/  UMOV UR21, 0x3c7abc9e ;  /* 0x3c7abc9e00157882 */ /* 0x000fcc0000000000 */
[----:B------:R-:W-:Y:S01]  /*3630*/  DFMA R10, R8, -UR20, R10 ;  /* 0x80000014080a7c2b */ /* 0x000fe2000800000a */
[----:B------:R-:W-:Y:S01]  /*3640*/  UMOV UR20, 0x69ce2bdf ;  /* 0x69ce2bdf00147882 */ /* 0x000fe20000000000 */
[----:B------:R-:W-:Y:S01]  /*3650*/  IMAD.MOV.U32 R8, RZ, RZ, -0x35dec16 ;  /* 0xfca213eaff087424 */ /* 0x000fe200078e00ff */
[----:B------:R-:W-:Y:S01]  /*3660*/  UMOV UR21, 0x3e5ade15 ;  /* 0x3e5ade1500157882 */ /* 0x000fe20000000000 */
[----:B------:R-:W-:-:S06]  /*3670*/  IMAD.MOV.U32 R9, RZ, RZ, 0x3e928af3 ;  /* 0x3e928af3ff097424 */ /* 0x000fcc00078e00ff */
[----:B------:R-:W-:Y:S01]  /*3680*/  DFMA R8, R10, UR20, R8 ;  /* 0x000000140a087c2b */ /* 0x000fe20008000008 */
[----:B------:R-:W-:Y:S01]  /*3690*/  UMOV UR20, 0x62401315 ;  /* 0x6240131500147882 */ /* 0x000fe20000000000 */
[----:B------:R-:W-:-:S06]  /*36a0*/  UMOV UR21, 0x3ec71dee ;  /* 0x3ec71dee00157882 */ /* 0x000fcc0000000000 */
[----:B------:R-:W-:Y:S01]  /*36b0*/  DFMA R8, R10, R8, UR20 ;  /* 0x000000140a087e2b */ /* 0x000fe20008000008 */
        /* <DEDUP_REMOVED lines=20> */
[----:B------:R-:W-:-:S08]  /*3800*/  DFMA R8, R10, R8, UR20 ;  /* 0x000000140a087e2b */ /* 0x000fd00008000008 */
[----:B------:R-:W-:-:S08]  /*3810*/  DFMA R8, R10, R8, 1 ;  /* 0x3ff000000a08742b */ /* 0x000fd00000000008 */
[----:B------:R-:W-:-:S10]  /*3820*/  DFMA R10, R10, R8, 1 ;  /* 0x3ff000000a0a742b */ /* 0x000fd40000000008 */
[----:B------:R-:W-:Y:S02]  /*3830*/  IMAD R9, R16, 0x100000, R11 ;  /* 0x0010000010097824 */ /* 0x000fe400078e020b */
[----:B------:R-:W-:Y:S01]  /*3840*/  IMAD.MOV.U32 R8, RZ, RZ, R10 ;  /* 0x000000ffff087224 */ /* 0x000fe200078e000a */
[----:B------:R-:W-:Y:S06]  /*3850*/  @!P0 BRA `(.L_x_88) ;  /* 0x0000000000308947 */ /* 0x000fec0003800000 */
[----:B------:R-:W-:Y:S01]  /*3860*/  FSETP.GEU.AND P1, PT, |R19|, 4.2275390625, PT ;  /* 0x408748001300780b */ /* 0x000fe20003f2e200 */
[C---:B------:R-:W-:Y:S02]  /*3870*/  DADD R18, -R14.reuse, +INF ;  /* 0x7ff000000e127429 */ /* 0x040fe40000000100 */
[----:B------:R-:W-:-:S08]  /*3880*/  DSETP.GT.AND P0, PT, R14, RZ, PT ;  /* 0x000000ff0e00722a */ /* 0x000fd00003f04000 */
[----:B------:R-:W-:Y:S02]  /*3890*/  FSEL R9, R19, RZ, !P0 ;  /* 0x000000ff13097208 */ /* 0x000fe40004000000 */
[----:B------:R-:W-:-:S04]  /*38a0*/  @!P1 LEA.HI R8, R16, R16, RZ, 0x1 ;  /* 0x0000001010089211 */ /* 0x000fc800078f08ff */
[----:B------:R-:W-:Y:S02]  /*38b0*/  @!P1 SHF.R.S32.HI R15, RZ, 0x1, R8 ;  /* 0x00000001ff0f9819 */ /* 0x000fe40000011408 */
[----:B------:R-:W-:-:S03]  /*38c0*/  FSEL R8, R18, RZ, !P0 ;  /* 0x000000ff12087208 */ /* 0x000fc60004000000 */
[----:B------:R-:W-:Y:S02]  /*38d0*/  @!P1 IMAD.IADD R14, R16, 0x1, -R15 ;  /* 0x00000001100e9824 */ /* 0x000fe400078e0a0f */
[----:B------:R-:W-:-:S03]  /*38e0*/  @!P1 IMAD R11, R15, 0x100000, R11 ;  /* 0x001000000f0b9824 */ /* 0x000fc600078e020b */
[----:B------:R-:W-:Y:S01]  /*38f0*/  @!P1 LEA R15, R14, 0x3ff00000, 0x14 ;  /* 0x3ff000000e0f9811 */ /* 0x000fe200078ea0ff */
[----:B------:R-:W-:-:S06]  /*3900*/  @!P1 IMAD.MOV.U32 R14, RZ, RZ, RZ ;  /* 0x000000ffff0e9224 */ /* 0x000fcc00078e00ff */
[----:B------:R-:W-:-:S11]  /*3910*/  @!P1 DMUL R8, R10, R14 ;  /* 0x0000000e0a089228 */ /* 0x000fd60000000000 */
.L_x_88:
[----:B0-----:R-:W-:Y:S05]  /*3920*/  BSYNC.RECONVERGENT B0 ;  /* 0x0000000000007941 */ /* 0x001fea0003800200 */
.L_x_87:
[C---:B------:R-:W-:Y:S01]  /*3930*/  DADD R38, R8.reuse, 1 ;  /* 0x3ff0000008267429 */ /* 0x040fe20000000000 */
[----:B------:R-:W-:Y:S01]  /*3940*/  IMAD.MOV.U32 R10, RZ, RZ, 0x1 ;  /* 0x00000001ff0a7424 */ /* 0x000fe200078e00ff */
[----:B------:R-:W-:Y:S01]  /*3950*/  DADD R44, R8, R8 ;  /* 0x00000000082c7229 */ /* 0x000fe20000000008 */
[----:B------:R-:W-:Y:S03]  /*3960*/  BSSY.RECONVERGENT B0, `(.L_x_89) ;  /* 0x0000013000007945 */ /* 0x000fe60003800200 */
[----:B------:R-:W0:Y:S06]  /*3970*/  MUFU.RCP64H R11, R39 ;  /* 0x00000027000b7308 */ /* 0x000e2c0000001800 */
[----:B------:R-:W-:Y:S01]  /*3980*/  FSETP.GEU.AND P1, PT, |R45|, 6.5827683646048100446e-37, PT ;  /* 0x036000002d00780b */ /* 0x000fe20003f2e200 */
[----:B0-----:R-:W-:-:S08]  /*3990*/  DFMA R14, -R38, R10, 1 ;  /* 0x3ff00000260e742b */ /* 0x001fd0000000010a */
[----:B------:R-:W-:-:S08]  /*39a0*/  DFMA R14, R14, R14, R14 ;  /* 0x0000000e0e0e722b */ /* 0x000fd0000000000e */
[----:B------:R-:W-:-:S08]  /*39b0*/  DFMA R14, R10, R14, R10 ;  /* 0x0000000e0a0e722b */ /* 0x000fd0000000000a */
[----:B------:R-:W-:-:S08]  /*39c0*/  DFMA R10, -R38, R14, 1 ;  /* 0x3ff00000260a742b */ /* 0x000fd0000000010e */
[----:B------:R-:W-:-:S08]  /*39d0*/  DFMA R10, R14, R10, R14 ;  /* 0x0000000a0e0a722b */ /* 0x000fd0000000000e */
[----:B------:R-:W-:-:S08]  /*39e0*/  DMUL R8, R44, R10 ;  /* 0x0000000a2c087228 */ /* 0x000fd00000000000 */
[----:B------:R-:W-:-:S08]  /*39f0*/  DFMA R14, -R38, R8, R44 ;  /* 0x00000008260e722b */ /* 0x000fd0000000012c */
[----:B------:R-:W-:-:S10]  /*3a00*/  DFMA R8, R10, R14, R8 ;  /* 0x0000000e0a08722b */ /* 0x000fd40000000008 */
[----:B------:R-:W-:-:S05]  /*3a10*/  FFMA R10, RZ, R39, R9 ;  /* 0x00000027ff0a7223 */ /* 0x000fca0000000009 */
[----:B------:R-:W-:-:S13]  /*3a20*/  FSETP.GT.AND P0, PT, |R10|, 1.469367938527859385e-39, PT ;  /* 0x001000000a00780b */ /* 0x000fda0003f04200 */
[----:B------:R-:W-:Y:S05]  /*3a30*/  @P0 BRA P1, `(.L_x_90) ;  /* 0x0000000000140947 */ /* 0x000fea0000800000 */
[----:B------:R-:W-:Y:S01]  /*3a40*/  IMAD.MOV.U32 R46, RZ, RZ, R44 ;  /* 0x000000ffff2e7224 */ /* 0x000fe200078e002c */
[----:B------:R-:W-:-:S07]  /*3a50*/  MOV R56, 0x3a70 ;  /* 0x00003a7000387802 */ /* 0x000fce0000000f00 */
[----:B------:R-:W-:Y:S05]  /*3a60*/  CALL.REL.NOINC `($__internal_1_$__cuda_sm20_div_rn_f64_full) ;  /* 0x0000018c000c7944 */ /* 0x000fea0003c00000 */
[----:B------:R-:W-:Y:S01]  /*3a70*/  IMAD.MOV.U32 R8, RZ, RZ, R38 ;  /* 0x000000ffff087224 */ /* 0x000fe200078e0026 */
[----:B------:R-:W-:-:S07]  /*3a80*/  MOV R9, R39 ;  /* 0x0000002700097202 */ /* 0x000fce0000000f00 */
.L_x_90:
[----:B------:R-:W-:Y:S05]  /*3a90*/  BSYNC.RECONVERGENT B0 ;  /* 0x0000000000007941 */ /* 0x000fea0003800200 */
.L_x_89:
[----:B------:R-:W2:Y:S01]  /*3aa0*/  LDL.64 R16, [R7+0x8] ;  /* 0x0000080007107983 */ /* 0x000ea20000100a00 */
[----:B------:R-:W-:Y:S01]  /*3ab0*/  IMAD.MOV.U32 R18, RZ, RZ, 0x652b82fe ;  /* 0x652b82feff127424 */ /* 0x000fe200078e00ff */
[----:B------:R-:W-:Y:S01]  /*3ac0*/  UMOV UR20, 0xfefa39ef ;  /* 0xfefa39ef00147882 */ /* 0x000fe20000000000 */
[----:B------:R-:W-:Y:S01]  /*3ad0*/  IMAD.MOV.U32 R19, RZ, RZ, 0x3ff71547 ;  /* 0x3ff71547ff137424 */ /* 0x000fe200078e00ff */
[----:B------:R-:W-:Y:S01]  /*3ae0*/  UMOV UR21, 0x3fe62e42 ;  /* 0x3fe62e4200157882 */ /* 0x000fe20000000000 */
[----:B------:R-:W-:Y:S04]  /*3af0*/  BSSY.RECONVERGENT B0, `(.L_x_91) ;  /* 0x0000037000007945 */ /* 0x000fe80003800200 */
        /* <DEDUP_REMOVED lines=46> */
[----:B------:R-:W-:Y:S02]  /*3de0*/  @!P1 LEA.HI R7, R18, R18, RZ, 0x1 ;  /* 0x0000001212079211 */ /* 0x000fe400078f08ff */
[----:B------:R-:W-:Y:S02]  /*3df0*/  FSEL R11, R11, RZ, !P0 ;  /* 0x000000ff0b0b7208 */ /* 0x000fe40004000000 */
[----:B------:R-:W-:-:S05]  /*3e00*/  @!P1 SHF.R.S32.HI R7, RZ, 0x1, R7 ;  /* 0x00000001ff079819 */ /* 0x000fca0000011407 */
[----:B------:R-:W-:Y:S02]  /*3e10*/  @!P1 IMAD.IADD R16, R18, 0x1, -R7 ;  /* 0x0000000112109824 */ /* 0x000fe400078e0a07 */
[----:B------:R-:W-:-:S03]  /*3e20*/  @!P1 IMAD R15, R7, 0x100000, R15 ;  /* 0x00100000070f9824 */ /* 0x000fc600078e020f */
[----:B------:R-:W-:Y:S01]  /*3e30*/  @!P1 LEA R17, R16, 0x3ff00000, 0x14 ;  /* 0x3ff0000010119811 */ /* 0x000fe200078ea0ff */
[----:B------:R-:W-:-:S06]  /*3e40*/  @!P1 IMAD.MOV.U32 R16, RZ, RZ, RZ ;  /* 0x000000ffff109224 */ /* 0x000fcc00078e00ff */
[----:B------:R-:W-:-:S11]  /*3e50*/  @!P1 DMUL R10, R14, R16 ;  /* 0x000000100e0a9228 */ /* 0x000fd60000000000 */
.L_x_92:
[----:B------:R-:W-:Y:S05]  /*3e60*/  BSYNC.RECONVERGENT B0 ;  /* 0x0000000000007941 */ /* 0x000fea0003800200 */
.L_x_91:
[C---:B------:R-:W-:Y:S01]  /*3e70*/  DADD R38, R10.reuse, 1 ;  /* 0x3ff000000a267429 */ /* 0x040fe20000000000 */
[----:B------:R-:W-:Y:S01]  /*3e80*/  IMAD.MOV.U32 R14, RZ, RZ, 0x1 ;  /* 0x00000001ff0e7424 */ /* 0x000fe200078e00ff */
[----:B------:R-:W-:Y:S01]  /*3e90*/  DADD R44, R10, R10 ;  /* 0x000000000a2c7229 */ /* 0x000fe2000000000a */
[----:B------:R-:W-:Y:S01]  /*3ea0*/  BSSY.RECONVERGENT B0, `(.L_x_93) ;  /* 0x0000015000007945 */ /* 0x000fe20003800200 */
[----:B------:R-:W-:Y:S02]  /*3eb0*/  DADD R8, -R8, 1 ;  /* 0x3ff0000008087429 */ /* 0x000fe40000000100 */
[----:B------:R-:W0:Y:S06]  /*3ec0*/  MUFU.RCP64H R15, R39 ;  /* 0x00000027000f7308 */ /* 0x000e2c0000001800 */
[----:B------:R-:W-:Y:S01]  /*3ed0*/  FSETP.GEU.AND P1, PT, |R45|, 6.5827683646048100446e-37, PT ;  /* 0x036000002d00780b */ /* 0x000fe20003f2e200 */
[----:B------:R-:W-:-:S02]  /*3ee0*/  DMUL R12, R8, R12 ;  /* 0x0000000c080c7228 */ /* 0x000fc40000000000 */
        /* <DEDUP_REMOVED lines=11> */
[----:B------:R-:W-:Y:S02]  /*3fa0*/  MOV R46, R44 ;  /* 0x0000002c002e7202 */ /* 0x000fe40000000f00 */
[----:B------:R-:W-:-:S07]  /*3fb0*/  MOV R56, 0x3fd0 ;  /* 0x00003fd000387802 */ /* 0x000fce0000000f00 */
[----:B------:R-:W-:Y:S05]  /*3fc0*/  CALL.REL.NOINC `($__internal_1_$__cuda_sm20_div_rn_f64_full) ;  /* 0x0000018400b47944 */ /* 0x000fea0003c00000 */
[----:B------:R-:W-:Y:S02]  /*3fd0*/  IMAD.MOV.U32 R10, RZ, RZ, R38 ;  /* 0x000000ffff0a7224 */ /* 0x000fe400078e0026 */
[----:B------:R-:W-:-:S07]  /*3fe0*/  IMAD.MOV.U32 R11, RZ, RZ, R39 ;  /* 0x000000ffff0b7224 */ /* 0x000fce00078e0027 */
.L_x_94:
[----:B------:R-:W-:Y:S05]  /*3ff0*/  BSYNC.RECONVERGENT B0 ;  /* 0x0000000000007941 */ /* 0x000fea0003800200 */
.L_x_93:
[----:B------:R-:W-:-:S08]  /*4000*/  DADD R10, -R10, 1 ;  /* 0x3ff000000a0a7429 */ /* 0x000fd00000000100 */
[----:B------:R-:W-:Y:S01]  /*4010*/  DMUL R12, R12, R10 ;  /* 0x0000000a0c0c7228 */ /* 0x000fe20000000000 */
[----:B------:R-:W-:Y:S10]  /*4020*/  BRA.U UP0, `(.L_x_95) ;  /* 0xfffffff500347547 */ /* 0x000ff4000b83ffff */
.L_x_86:
[----:B------:R-:W1:Y:S02]  /*4030*/  LDCU UR4, c[0x0][0x3a0] ;  /* 0x00007400ff0477ac */ /* 0x000e640008000800 */
[----:B-1----:R-:W-:-:S04]  /*4040*/  ULOP3.LUT UR4, UR4, 0x1, URZ, 0xc0, !UPT ;  /* 0x0000000104047892 */ /* 0x002fc8000f8ec0ff */
[----:B------:R-:W-:-:S04]  /*4050*/  UISETP.NE.U32.AND UP0, UPT, UR4, 0x1, UPT ;  /* 0x000000010400788c */ /* 0x000fc8000bf05070 */
[----:B------:R-:W-:-:S09]  /*4060*/  UISETP.NE.U32.AND.EX UP0, UPT, URZ, URZ, UPT, UP0 ;  /* 0x000000ffff00728c */ /* 0x000fd2000bf05100 */
[----:B------:R-:W-:Y:S05]  /*4070*/  BRA.U UP0, `(.L_x_96) ;  /* 0x0000000500607547 */ /* 0x000fea000b800000 */
[----:B------:R-:W-:-:S04]  /*4080*/  IMAD.U32 R7, RZ, RZ, UR6 ;  /* 0x00000006ff077e24 */ /* 0x000fc8000f8e00ff */
[----:B------:R-:W-:-:S06]  /*4090*/  IMAD.U32 R14, R7, 0x8, R4 ;  /* 0x00000008070e7824 */ /* 0x000fcc00078e0004 */
[----:B------:R-:W2:Y:S01]  /*40a0*/  LDL.64 R14, [R14] ;  /* 0x000000000e0e7983 */ /* 0x000ea20000100a00 */
        /* <DEDUP_REMOVED lines=53> */
[----:B------:R-:W-:-:S04]  /*4400*/  @!P1 SHF.R.S32.HI R7, RZ, 0x1, R7 ;  /* 0x00000001ff079819 */ /* 0x000fc80000011407 */
[----:B------:R-:W-:Y:S01]  /*4410*/  @!P1 IADD3 R14, PT, PT, R16, -R7, RZ ;  /* 0x80000007100e9210 */ /* 0x000fe20007ffe0ff */
[----:B------:R-:W-:-:S03]  /*4420*/  @!P1 IMAD R11, R7, 0x100000, R11 ;  /* 0x00100000070b9824 */ /* 0x000fc600078e020b */
[----:B------:R-:W-:Y:S01]  /*4430*/  @!P1 LEA R15, R14, 0x3ff00000, 0x14 ;  /* 0x3ff000000e0f9811 */ /* 0x000fe200078ea0ff */
[----:B------:R-:W-:-:S06]  /*4440*/  @!P1 IMAD.MOV.U32 R14, RZ, RZ, RZ ;  /* 0x000000ffff0e9224 */ /* 0x000fcc00078e00ff */
[----:B------:R-:W-:-:S11]  /*4450*/  @!P1 DMUL R8, R10, R14 ;  /* 0x0000000e0a089228 */ /* 0x000fd60000000000 */
.L_x_98:
[----:B0-----:R-:W-:Y:S05]  /*4460*/  BSYNC.RECONVERGENT B0 ;  /* 0x0000000000007941 */ /* 0x001fea0003800200 */
.L_x_97:
        /* <DEDUP_REMOVED lines=20> */
[----:B------:R-:W-:Y:S02]  /*45b0*/  IMAD.MOV.U32 R8, RZ, RZ, R38 ;  /* 0x000000ffff087224 */ /* 0x000fe400078e0026 */
[----:B------:R-:W-:-:S07]  /*45c0*/  IMAD.MOV.U32 R9, RZ, RZ, R39 ;  /* 0x000000ffff097224 */ /* 0x000fce00078e0027 */
.L_x_100:
[----:B------:R-:W-:Y:S05]  /*45d0*/  BSYNC.RECONVERGENT B0 ;  /* 0x0000000000007941 */ /* 0x000fea0003800200 */
.L_x_99:
[----:B------:R-:W-:-:S08]  /*45e0*/  DADD R8, -R8, 1 ;  /* 0x3ff0000008087429 */ /* 0x000fd00000000100 */
[----:B------:R-:W-:-:S11]  /*45f0*/  DMUL R12, R12, R8 ;  /* 0x000000080c0c7228 */ /* 0x000fd60000000000 */
.L_x_96:
[----:B------:R-:W-:Y:S01]  /*4600*/  DADD R12, R12, 1 ;  /* 0x3ff000000c0c7429 */ /* 0x000fe20000000000 */
[----:B------:R-:W-:-:S07]  /*4610*/  ISETP.NE.AND P0, PT, R6, RZ, PT ;  /* 0x000000ff0600720c */ /* 0x000fce0003f05270 */
[----:B------:R-:W-:-:S08]  /*4620*/  DMUL R12, R12, 0.5 ;  /* 0x3fe000000c0c7828 */ /* 0x000fd00000000000 */
[----:B------:R-:W-:-:S10]  /*4630*/  DADD R8, -R12, 1 ;  /* 0x3ff000000c087429 */ /* 0x000fd40000000100 */
[----:B------:R-:W-:Y:S02]  /*4640*/  FSEL R20, R12, R8, !P0 ;  /* 0x000000080c147208 */ /* 0x000fe40004000000 */
[----:B------:R-:W-:-:S07]  /*4650*/  FSEL R21, R13, R9, !P0 ;  /* 0x000000090d157208 */ /* 0x000fce0004000000 */
.L_x_85:
[----:B-12-4-:R-:W-:Y:S01]  /*4660*/  IMAD.MOV.U32 R7, RZ, RZ, RZ ;  /* 0x000000ffff077224 */ /* 0x016fe200078e00ff */
[----:B------:R-:W-:Y:S01]  /*4670*/  CS2R R22, SRZ ;  /* 0x0000000000167805 */ /* 0x000fe2000001ff00 */
[----:B------:R-:W-:Y:S01]  /*4680*/  IMAD.MOV.U32 R10, RZ, RZ, RZ ;  /* 0x000000ffff0a7224 */ /* 0x000fe200078e00ff */
[----:B------:R-:W1:Y:S06]  /*4690*/  LDCU UR13, c[0x0][0x3a0] ;  /* 0x00007400ff0d77ac */ /* 0x000e6c0008000800 */
.L_x_106:
[----:B------:R-:W-:-:S06]  /*46a0*/  IMAD.U32 R18, R7, 0x8, R4 ;  /* 0x0000000807127824 */ /* 0x000fcc00078e0004 */
[----:B------:R-:W2:Y:S01]  /*46b0*/  LDL.64 R18, [R18] ;  /* 0x0000000012127983 */ /* 0x000ea20000100a00 */
[----:B------:R-:W-:Y:S01]  /*46c0*/  IADD3 R7, P0, PT, R7, 0x1, RZ ;  /* 0x0000000107077810 */ /* 0x000fe20007f1e0ff */
[----:B------:R-:W-:Y:S04]  /*46d0*/  BSSY.RECONVERGENT B0, `(.L_x_101) ;  /* 0x0000098000007945 */ /* 0x000fe80003800200 */
[----:B------:R-:W-:Y:S01]  /*46e0*/  IMAD.X R10, RZ, RZ, R10, P0 ;  /* 0x000000ffff0a7224 */ /* 0x000fe200000e060a */
[----:B-1----:R-:W-:-:S04]  /*46f0*/  ISETP.NE.U32.AND P0, PT, R7, UR13, PT ;  /* 0x0000000d07007c0c */ /* 0x002fc8000bf05070 */
[----:B------:R-:W-:Y:S01]  /*4700*/  ISETP.NE.AND.EX P0, PT, R10, RZ, PT, P0 ;  /* 0x000000ff0a00720c */ /* 0x000fe20003f05300 */
[----:B--2---:R-:W-:Y:S02]  /*4710*/  DSETP.GEU.AND P1, PT, R18, -30, PT ;  /* 0xc03e00001200742a */ /* 0x004fe40003f2e000 */
[----:B------:R-:W-:-:S10]  /*4720*/  DADD R16, -RZ, -R18 ;  /* 0x00000000ff107229 */ /* 0x000fd40000000912 */
[----:B------:R-:W-:Y:S01]  /*4730*/  MOV R8, R16 ;  /* 0x0000001000087202 */ /* 0x000fe20000000f00 */
[----:B------:R-:W-:Y:S01]  /*4740*/  IMAD.MOV.U32 R9, RZ, RZ, R17 ;  /* 0x000000ffff097224 */ /* 0x000fe200078e0011 */
[----:B------:R-:W-:Y:S06]  /*4750*/  @!P1 BRA `(.L_x_102) ;  /* 0x00000008003c9947 */ /* 0x000fec0003800000 */
[----:B------:R-:W-:Y:S01]  /*4760*/  DSETP.GT.AND P1, PT, R18, 30, PT ;  /* 0x403e00001200742a */ /* 0x000fe20003f24000 */
[----:B------:R-:W-:-:S13]  /*4770*/  CS2R R8, SRZ ;  /* 0x0000000000087805 */ /* 0x000fda000001ff00 */
[----:B------:R-:W-:Y:S05]  /*4780*/  @P1 BRA `(.L_x_102) ;  /* 0x0000000800301947 */ /* 0x000fea0003800000 */
[----:B------:R-:W-:Y:S01]  /*4790*/  IMAD.MOV.U32 R8, RZ, RZ, 0x652b82fe ;  /* 0x652b82feff087424 */ /* 0x000fe200078e00ff */
[----:B------:R-:W-:Y:S01]  /*47a0*/  UMOV UR4, 0x3b39803f ;  /* 0x3b39803f00047882 */ /* 0x000fe20000000000 */
[----:B------:R-:W-:Y:S01]  /*47b0*/  IMAD.MOV.U32 R9, RZ, RZ, 0x3ff71547 ;  /* 0x3ff71547ff097424 */ /* 0x000fe200078e00ff */
[----:B------:R-:W-:Y:S01]  /*47c0*/  UMOV UR5, 0x3c7abc9e ;  /* 0x3c7abc9e00057882 */ /* 0x000fe20000000000 */
[----:B------:R-:W-:Y:S01]  /*47d0*/  FSETP.GEU.AND P1, PT, |R17|, 4.1917929649353027344, PT ;  /* 0x4086232b1100780b */ /* 0x000fe20003f2e200 */
[----:B------:R-:W-:Y:S03]  /*47e0*/  BSSY.RECONVERGENT B1, `(.L_x_103) ;  /* 0x0000035000017945 */ /* 0x000fe60003800200 */
[----:B------:R-:W-:Y:S01]  /*47f0*/  DFMA R24, -R18, R8, 6.75539944105574400000e+15 ;  /* 0x433800001218742b */ /* 0x000fe20000000108 */
[----:B------:R-:W-:Y:S02]  /*4800*/  IMAD.MOV.U32 R8, RZ, RZ, -0x105c611 ;  /* 0xfefa39efff087424 */ /* 0x000fe400078e00ff */
[----:B------:R-:W-:-:S05]  /*4810*/  IMAD.MOV.U32 R9, RZ, RZ, 0x3fe62e42 ;  /* 0x3fe62e42ff097424 */ /* 0x000fca00078e00ff */
[----:B------:R-:W-:-:S08]  /*4820*/  DADD R12, R24, -6.75539944105574400000e+15 ;  /* 0xc3380000180c7429 */ /* 0x000fd00000000000 */
[----:B------:R-:W-:-:S08]  /*4830*/  DFMA R14, R12, -R8, -R18 ;  /* 0x800000080c0e722b */ /* 0x000fd00000000812 */
        /* <DEDUP_REMOVED lines=42> */
[----:B------:R-:W-:Y:S01]  /*4ae0*/  @!P2 LEA R15, R11, R15, 0x14 ;  /* 0x0000000f0b0fa211 */ /* 0x000fe200078ea0ff */
[----:B------:R-:W-:-:S05]  /*4af0*/  @!P2 IMAD.IADD R16, R24, 0x1, -R11 ;  /* 0x000000011810a824 */ /* 0x000fca00078e0a0b */
[----:B------:R-:W-:Y:S01]  /*4b00*/  @!P2 LEA R17, R16, 0x3ff00000, 0x14 ;  /* 0x3ff000001011a811 */ /* 0x000fe200078ea0ff */
[----:B------:R-:W-:-:S06]  /*4b10*/  @!P2 IMAD.MOV.U32 R16, RZ, RZ, RZ ;  /* 0x000000ffff10a224 */ /* 0x000fcc00078e00ff */
[----:B------:R-:W-:-:S11]  /*4b20*/  @!P2 DMUL R12, R14, R16 ;  /* 0x000000100e0ca228 */ /* 0x000fd60000000000 */
.L_x_104:
[----:B0-----:R-:W-:Y:S05]  /*4b30*/  BSYNC.RECONVERGENT B1 ;  /* 0x0000000000017941 */ /* 0x001fea0003800200 */
.L_x_103:
[----:B------:R-:W-:Y:S01]  /*4b40*/  DADD R12, R12, 1 ;  /* 0x3ff000000c0c7429 */ /* 0x000fe20000000000 */
[----:B------:R-:W-:-:S09]  /*4b50*/  IMAD.MOV.U32 R28, RZ, RZ, -0x3ff ;  /* 0xfffffc01ff1c7424 */ /* 0x000fd200078e00ff */
[----:B------:R-:W-:Y:S01]  /*4b60*/  ISETP.GT.AND P1, PT, R13, 0xfffff, PT ;  /* 0x000fffff0d00780c */ /* 0x000fe20003f24270 */
[----:B------:R-:W-:Y:S02]  /*4b70*/  IMAD.MOV.U32 R14, RZ, RZ, R12 ;  /* 0x000000ffff0e7224 */ /* 0x000fe400078e000c */
[--C-:B------:R-:W-:Y:S02]  /*4b80*/  IMAD.MOV.U32 R15, RZ, RZ, R13.reuse ;  /* 0x000000ffff0f7224 */ /* 0x100fe400078e000d */
[----:B------:R-:W-:-:S08]  /*4b90*/  IMAD.MOV.U32 R11, RZ, RZ, R13 ;  /* 0x000000ffff0b7224 */ /* 0x000fd000078e000d */
[----:B------:R-:W-:Y:S01]  /*4ba0*/  @!P1 DMUL R14, R14, 1.80143985094819840000e+16 ;  /* 0x435000000e0e9828 */ /* 0x000fe20000000000 */
[----:B------:R-:W-:-:S09]  /*4bb0*/  @!P1 IMAD.MOV.U32 R28, RZ, RZ, -0x435 ;  /* 0xfffffbcbff1c9424 */ /* 0x000fd200078e00ff */
[----:B------:R-:W-:Y:S02]  /*4bc0*/  @!P1 IMAD.MOV.U32 R11, RZ, RZ, R15 ;  /* 0x000000ffff0b9224 */ /* 0x000fe400078e000f */
[----:B------:R-:W-:Y:S02]  /*4bd0*/  @!P1 IMAD.MOV.U32 R12, RZ, RZ, R14 ;  /* 0x000000ffff0c9224 */ /* 0x000fe400078e000e */
[----:B------:R-:W-:-:S05]  /*4be0*/  VIADD R13, R11, 0xffffffff ;  /* 0xffffffff0b0d7836 */ /* 0x000fca0000000000 */
[----:B------:R-:W-:-:S13]  /*4bf0*/  ISETP.GT.U32.AND P2, PT, R13, 0x7feffffe, PT ;  /* 0x7feffffe0d00780c */ /* 0x000fda0003f44070 */
[----:B------:R-:W-:Y:S05]  /*4c00*/  @P2 BRA `(.L_x_105) ;  /* 0x0000000000f82947 */ /* 0x000fea0003800000 */
[----:B------:R-:W-:Y:S01]  /*4c10*/  LOP3.LUT R13, R11, 0xfffff, RZ, 0xc0, !PT ;  /* 0x000fffff0b0d7812 */ /* 0x000fe200078ec0ff */
[----:B------:R-:W-:Y:S01]  /*4c20*/  IMAD.MOV.U32 R16, RZ, RZ, RZ ;  /* 0x000000ffff107224 */ /* 0x000fe200078e00ff */
[----:B------:R-:W-:Y:S01]  /*4c30*/  UMOV UR4, 0x3ae80f1e ;  /* 0x3ae80f1e00047882 */ /* 0x000fe20000000000 */
[----:B------:R-:W-:Y:S01]  /*4c40*/  IMAD.MOV.U32 R26, RZ, RZ, -0x748574fc ;  /* 0x8b7a8b04ff1a7424 */ /* 0x000fe200078e00ff */
[----:B------:R-:W-:Y:S01]  /*4c50*/  LOP3.LUT R13, R13, 0x3ff00000, RZ, 0xfc, !PT ;  /* 0x3ff000000d0d7812 */ /* 0x000fe200078efcff */
[----:B------:R-:W-:Y:S01]  /*4c60*/  IMAD.MOV.U32 R27, RZ, RZ, 0x3ed0ee25 ;  /* 0x3ed0ee25ff1b7424 */ /* 0x000fe200078e00ff */
[----:B------:R-:W-:Y:S01]  /*4c70*/  UMOV UR5, 0x3eb1380b ;  /* 0x3eb1380b00057882 */ /* 0x000fe20000000000 */
[----:B------:R-:W-:Y:S01]  /*4c80*/  LEA.HI R28, R11, R28, RZ, 0xc ;  /* 0x0000001c0b1c7211 */ /* 0x000fe200078f60ff */
[----:B------:R-:W-:Y:S01]  /*4c90*/  IMAD.MOV.U32 R29, RZ, RZ, 0x43300000 ;  /* 0x43300000ff1d7424 */ /* 0x000fe200078e00ff */
[----:B------:R-:W-:Y:S01]  /*4ca0*/  ISETP.GE.U32.AND P1, PT, R13, 0x3ff6a09f, PT ;  /* 0x3ff6a09f0d00780c */ /* 0x000fe20003f26070 */
[----:B------:R-:W-:Y:S01]  /*4cb0*/  UMOV UR6, 0x80000000 ;  /* 0x8000000000067882 */ /* 0x000fe20000000000 */
[----:B------:R-:W-:-:S11]  /*4cc0*/  UMOV UR7, 0x43300000 ;  /* 0x4330000000077882 */ /* 0x000fd60000000000 */
[----:B------:R-:W-:Y:S02]  /*4cd0*/  @P1 VIADD R15, R13, 0xfff00000 ;  /* 0xfff000000d0f1836 */ /* 0x000fe40000000000 */
[----:B------:R-:W-:-:S03]  /*4ce0*/  @P1 VIADD R28, R28, 0x1 ;  /* 0x000000011c1c1836 */ /* 0x000fc60000000000 */
[----:B------:R-:W-:Y:S02]  /*4cf0*/  @P1 MOV R13, R15 ;  /* 0x0000000f000d1202 */ /* 0x000fe40000000f00 */
[----:B------:R-:W-:-:S04]  /*4d00*/  LOP3.LUT R28, R28, 0x80000000, RZ, 0x3c, !PT ;  /* 0x800000001c1c7812 */ /* 0x000fc800078e3cff */
[C---:B------:R-:W-:Y:S02]  /*4d10*/  DADD R14, R12.reuse, 1 ;  /* 0x3ff000000c0e7429 */ /* 0x040fe40000000000 */
[----:B------:R-:W-:Y:S02]  /*4d20*/  DADD R12, R12, -1 ;  /* 0xbff000000c0c7429 */ /* 0x000fe40000000000 */
[----:B------:R-:W-:Y:S01]  /*4d30*/  DADD R28, R28, -UR6 ;  /* 0x800000061c1c7e29 */ /* 0x000fe20008000000 */
[----:B------:R-:W-:Y:S01]  /*4d40*/  UMOV UR6, 0xfefa39ef ;  /* 0xfefa39ef00067882 */ /* 0x000fe20000000000 */
[----:B------:R-:W0:Y:S01]  /*4d50*/  MUFU.RCP64H R17, R15 ;  /* 0x0000000f00117308 */ /* 0x000e220000001800 */
[----:B------:R-:W-:Y:S01]  /*4d60*/  UMOV UR7, 0x3fe62e42 ;  /* 0x3fe62e4200077882 */ /* 0x000fe20000000000 */
[----:B0-----:R-:W-:-:S08]  /*4d70*/  DFMA R18, -R14, R16, 1 ;  /* 0x3ff000000e12742b */ /* 0x001fd00000000110 */
[----:B------:R-:W-:-:S08]  /*4d80*/  DFMA R18, R18, R18, R18 ;  /* 0x000000121212722b */ /* 0x000fd00000000012 */
[----:B------:R-:W-:-:S08]  /*4d90*/  DFMA R18, R16, R18, R16 ;  /* 0x000000121012722b */ /* 0x000fd00000000010 */
[----:B------:R-:W-:-:S08]  /*4da0*/  DMUL R16, R12, R18 ;  /* 0x000000120c107228 */ /* 0x000fd00000000000 */
[----:B------:R-:W-:-:S08]  /*4db0*/  DFMA R16, R12, R18, R16 ;  /* 0x000000120c10722b */ /* 0x000fd00000000010 */
[----:B------:R-:W-:-:S08]  /*4dc0*/  DMUL R24, R16, R16 ;  /* 0x0000001010187228 */ /* 0x000fd00000000000 */
[----:B------:R-:W-:Y:S01]  /*4dd0*/  DFMA R14, R24, UR4, R26 ;  /* 0x00000004180e7c2b */ /* 0x000fe2000800001a */
[----:B------:R-:W-:Y:S01]  /*4de0*/  UMOV UR4, 0x9f02676f ;  /* 0x9f02676f00047882 */ /* 0x000fe20000000000 */
[----:B------:R-:W-:Y:S01]  /*4df0*/  UMOV UR5, 0x3ef3b266 ;  /* 0x3ef3b26600057882 */ /* 0x000fe20000000000 */
[----:B------:R-:W-:-:S05]  /*4e00*/  DADD R26, R12, -R16 ;  /* 0x000000000c1a7229 */ /* 0x000fca0000000810 */
[----:B------:R-:W-:Y:S01]  /*4e10*/  DFMA R14, R24, R14, UR4 ;  /* 0x00000004180e7e2b */ /* 0x000fe2000800000e */
[----:B------:R-:W-:Y:S01]  /*4e20*/  UMOV UR4, 0xa9ab0956 ;  /* 0xa9ab095600047882 */ /* 0x000fe20000000000 */
[----:B------:R-:W-:Y:S01]  /*4e30*/  UMOV UR5, 0x3f1745cb ;  /* 0x3f1745cb00057882 */ /* 0x000fe20000000000 */
[----:B------:R-:W-:-:S05]  /*4e40*/  DADD R26, R26, R26 ;  /* 0x000000001a1a7229 */ /* 0x000fca000000001a */
[----:B------:R-:W-:Y:S01]  /*4e50*/  DFMA R14, R24, R14, UR4 ;  /* 0x00000004180e7e2b */ /* 0x000fe2000800000e */
[----:B------:R-:W-:Y:S01]  /*4e60*/  UMOV UR4, 0x2d1b5154 ;  /* 0x2d1b515400047882 */ /* 0x000fe20000000000 */
[----:B------:R-:W-:Y:S01]  /*4e70*/  UMOV UR5, 0x3f3c71c7 ;  /* 0x3f3c71c700057882 */ /* 0x000fe20000000000 */
[----:B------:R-:W-:Y:S02]  /*4e80*/  DFMA R26, R12, -R16, R26 ;  /* 0x800000100c1a722b */ /* 0x000fe4000000001a */
[----:B------:R-:W-:-:S03]  /*4e90*/  DFMA R12, R28, UR6, R16 ;  /* 0x000000061c0c7c2b */ /* 0x000fc60008000010 */
[----:B------:R-:W-:Y:S01]  /*4ea0*/  DFMA R14, R24, R14, UR4 ;  /* 0x00000004180e7e2b */ /* 0x000fe2000800000e */
[----:B------:R-:W-:Y:S01]  /*4eb0*/  UMOV UR4, 0x923be72d ;  /* 0x923be72d00047882 */ /* 0x000fe20000000000 */
[----:B------:R-:W-:Y:S01]  /*4ec0*/  UMOV UR5, 0x3f624924 ;  /* 0x3f62492400057882 */ /* 0x000fe20000000000 */
[----:B------:R-:W-:Y:S02]  /*4ed0*/  DMUL R26, R18, R26 ;  /* 0x0000001a121a7228 */ /* 0x000fe40000000000 */
[----:B------:R-:W-:-:S03]  /*4ee0*/  DFMA R8, R28, -R8, R12 ;  /* 0x800000081c08722b */ /* 0x000fc6000000000c */
[----:B------:R-:W-:Y:S01]  /*4ef0*/  DFMA R14, R24, R14, UR4 ;  /* 0x00000004180e7e2b */ /* 0x000fe2000800000e */
[----:B------:R-:W-:Y:S01]  /*4f00*/  UMOV UR4, 0x9999a3c4 ;  /* 0x9999a3c400047882 */ /* 0x000fe20000000000 */
[----:B------:R-:W-:-:S03]  /*4f10*/  UMOV UR5, 0x3f899999 ;  /* 0x3f89999900057882 */ /* 0x000fc60000000000 */
[----:B------:R-:W-:-:S03]  /*4f20*/  DADD R8, -R16, R8 ;  /* 0x0000000010087229 */ /* 0x000fc60000000108 */
[----:B------:R-:W-:Y:S01]  /*4f30*/  DFMA R14, R24, R14, UR4 ;  /* 0x00000004180e7e2b */ /* 0x000fe2000800000e */
[----:B------:R-:W-:Y:S01]  /*4f40*/  UMOV UR4, 0x55555554 ;  /* 0x5555555400047882 */ /* 0x000fe20000000000 */
[----:B------:R-:W-:-:S06]  /*4f50*/  UMOV UR5, 0x3fb55555 ;  /* 0x3fb5555500057882 */ /* 0x000fcc0000000000 */
[----:B------:R-:W-:Y:S01]  /*4f60*/  DFMA R14, R24, R14, UR4 ;  /* 0x00000004180e7e2b */ /* 0x000fe2000800000e */
[----:B------:R-:W-:Y:S01]  /*4f70*/  UMOV UR4, 0x3b39803f ;  /* 0x3b39803f00047882 */ /* 0x000fe20000000000 */
[----:B------:R-:W-:-:S06]  /*4f80*/  UMOV UR5, 0x3c7abc9e ;  /* 0x3c7abc9e00057882 */ /* 0x000fcc0000000000 */
[----:B------:R-:W-:-:S08]  /*4f90*/  DMUL R14, R24, R14 ;  /* 0x0000000e180e7228 */ /* 0x000fd00000000000 */
[----:B------:R-:W-:-:S08]  /*4fa0*/  DFMA R14, R16, R14, R26 ;  /* 0x0000000e100e722b */ /* 0x000fd0000000001a */
[----:B------:R-:W-:-:S08]  /*4fb0*/  DADD R8, R14, -R8 ;  /* 0x000000000e087229 */ /* 0x000fd00000000808 */
[----:B------:R-:W-:-:S08]  /*4fc0*/  DFMA R8, R28, UR4, R8 ;  /* 0x000000041c087c2b */ /* 0x000fd00008000008 */
[----:B------:R-:W-:Y:S01]  /*4fd0*/  DADD R8, R12, R8 ;  /* 0x000000000c087229 */ /* 0x000fe20000000008 */
[----:B------:R-:W-:Y:S10]  /*4fe0*/  BRA `(.L_x_102) ;  /* 0x0000000000187947 */ /* 0x000ff40003800000 */
.L_x_105:
[----:B------:R-:W-:Y:S01]  /*4ff0*/  IMAD.MOV.U32 R8, RZ, RZ, 0x0 ;  /* 0x00000000ff087424 */ /* 0x000fe200078e00ff */
[----:B------:R-:W-:Y:S01]  /*5000*/  LOP3.LUT P1, RZ, R15, 0x7fffffff, RZ, 0xc0, !PT ;  /* 0x7fffffff0fff7812 */ /* 0x000fe2000782c0ff */
[----:B------:R-:W-:-:S06]  /*5010*/  IMAD.MOV.U32 R9, RZ, RZ, 0x7ff00000 ;  /* 0x7ff00000ff097424 */ /* 0x000fcc00078e00ff */
[----:B------:R-:W-:-:S10]  /*5020*/  DFMA R8, R14, R8, +INF ;  /* 0x7ff000000e08742b */ /* 0x000fd40000000008 */
[----:B------:R-:W-:Y:S02]  /*5030*/  FSEL R8, R8, RZ, P1 ;  /* 0x000000ff08087208 */ /* 0x000fe40000800000 */
[----:B------:R-:W-:-:S07]  /*5040*/  FSEL R9, R9, -QNAN , P1 ;  /* 0xfff0000009097808 */ /* 0x000fce0000800000 */
.L_x_102:
[----:B0-----:R-:W-:Y:S05]  /*5050*/  BSYNC.RECONVERGENT B0 ;  /* 0x0000000000007941 */ /* 0x001fea0003800200 */
.L_x_101:
[----:B------:R-:W-:Y:S01]  /*5060*/  DADD R22, R8, R22 ;  /* 0x0000000008167229 */ /* 0x000fe20000000016 */
[----:B------:R-:W-:Y:S10]  /*5070*/  @P0 BRA `(.L_x_106) ;  /* 0xfffffff400880947 */ /* 0x000ff4000383ffff */
[----:B------:R-:W-:-:S09]  /*5080*/  UISETP.GE.U32.AND UP0, UPT, UR13, 0x2, UPT ;  /* 0x000000020d00788c */ /* 0x000fd2000bf06070 */
[----:B------:R-:W-:Y:S05]  /*5090*/  BRA.U !UP0, `(.L_x_107) ;  /* 0x00000001087c7547 */ /* 0x000fea000b800000 */
[----:B------:R-:W-:Y:S01]  /*50a0*/  UMOV UR6, 0x1 ;  /* 0x0000000100067882 */ /* 0x000fe20000000000 */
[----:B------:R-:W-:-:S05]  /*50b0*/  UMOV UR4, URZ ;  /* 0x000000ff00047c82 */ /* 0x000fca0008000000 */
.L_x_111:
[----:B------:R-:W-:-:S06]  /*50c0*/  USHF.L.U32 UR5, UR6, 0x3, URZ ;  /* 0x0000000306057899 */ /* 0x000fcc00080006ff */
[----:B0-----:R-:W-:-:S03]  /*50d0*/  VIADD R12, R1, UR5 ;  /* 0x00000005010c7c36 */ /* 0x001fc60008000000 */
[----:B------:R0:W5:Y:S02]  /*50e0*/  LDL.64 R10, [R4+UR5] ;  /* 0x00000005040a7983 */ /* 0x0001640008100a00 */
[----:B------:R-:W1:Y:S02]  /*50f0*/  LDCU UR5, c[0x0][0x3a0] ;  /* 0x00007400ff0577ac */ /* 0x000e640008000800 */
[----:B------:R-:W5:Y:S01]  /*5100*/  LDL.64 R12, [R12] ;  /* 0x000000000c0c7983 */ /* 0x000f620000100a00 */
[----:B------:R-:W-:Y:S01]  /*5110*/  IMAD.U32 R7, RZ, RZ, UR6 ;  /* 0x00000006ff077e24 */ /* 0x000fe2000f8e00ff */
[----:B------:R-:W-:Y:S01]  /*5120*/  UIADD3 UR6, UP0, UPT, UR6, 0x1, URZ ;  /* 0x0000000106067890 */ /* 0x000fe2000ff1e0ff */
[----:B------:R-:W-:Y:S03]  /*5130*/  BSSY.RECONVERGENT B0, `(.L_x_108) ;  /* 0x0000010000007945 */ /* 0x000fe60003800200 */
[----:B------:R-:W-:-:S02]  /*5140*/  UIADD3.X UR4, UPT, UPT, URZ, UR4, URZ, UP0, !UPT ;  /* 0x00000004ff047290 */ /* 0x000fc400087fe4ff */
[----:B-1----:R-:W-:-:S04]  /*5150*/  UISETP.NE.U32.AND UP0, UPT, UR6, UR5, UPT ;  /* 0x000000050600728c */ /* 0x002fc8000bf05070 */
[----:B0-----:R-:W-:-:S11]  /*5160*/  UISETP.NE.AND.EX UP0, UPT, UR4, URZ, UPT, UP0 ;  /* 0x000000ff0400728c */ /* 0x001fd6000bf05300 */
.L_x_110:
[----:B------:R-:W-:-:S05]  /*5170*/  VIADD R16, R7, 0xffffffff ;  /* 0xffffffff07107836 */ /* 0x000fca0000000000 */
[----:B0-----:R-:W-:-:S05]  /*5180*/  LEA R17, R16, R4, 0x3 ;  /* 0x0000000410117211 */ /* 0x001fca00078e18ff */
[----:B------:R-:W2:Y:S02]  /*5190*/  LDL.64 R14, [R17] ;  /* 0x00000000110e7983 */ /* 0x000ea40000100a00 */
[----:B--2--5:R-:W-:-:S14]  /*51a0*/  DSETP.GT.AND P0, PT, R14, R10, PT ;  /* 0x0000000a0e00722a */ /* 0x024fdc0003f04000 */
[----:B------:R-:W-:Y:S05]  /*51b0*/  @!P0 BRA `(.L_x_109) ;  /* 0x00000000001c8947 */ /* 0x000fea0003800000 */
[----:B------:R-:W-:Y:S01]  /*51c0*/  IMAD R19, R16, 0x8, R1 ;  /* 0x0000000810137824 */ /* 0x000fe200078e0201 */
[----:B------:R0:W-:Y:S04]  /*51d0*/  STL.64 [R17+0x8], R14 ;  /* 0x0000080e11007387 */ /* 0x0001e80000100a00 */
[----:B------:R-:W2:Y:S01]  /*51e0*/  LDL.64 R8, [R19] ;  /* 0x0000000013087983 */ /* 0x000ea20000100a00 */
[----:B------:R-:W-:Y:S01]  /*51f0*/  ISETP.GT.AND P0, PT, R7, 0x1, PT ;  /* 0x000000010700780c */ /* 0x000fe20003f04270 */
[----:B------:R-:W-:Y:S02]  /*5200*/  IMAD.MOV.U32 R7, RZ, RZ, R16 ;  /* 0x000000ffff077224 */ /* 0x000fe400078e0010 */
[----:B--2---:R0:W-:Y:S10]  /*5210*/  STL.64 [R19+0x8], R8 ;  /* 0x0000080813007387 */ /* 0x0041f40000100a00 */
[----:B------:R-:W-:Y:S05]  /*5220*/  @P0 BRA `(.L_x_110) ;  /* 0xfffffffc00d00947 */ /* 0x000fea000383ffff */
.L_x_109:
[----:B------:R-:W-:Y:S05]  /*5230*/  BSYNC.RECONVERGENT B0 ;  /* 0x0000000000007941 */ /* 0x000fea0003800200 */
.L_x_108:
[C---:B0-----:R-:W-:Y:S02]  /*5240*/  IMAD R9, R7.reuse, 0x8, R4 ;  /* 0x0000000807097824 */ /* 0x041fe400078e0204 */
[----:B------:R-:W-:-:S03]  /*5250*/  IMAD R7, R7, 0x8, R1 ;  /* 0x0000000807077824 */ /* 0x000fc600078e0201 */
[----:B------:R0:W-:Y:S04]  /*5260*/  STL.64 [R9], R10 ;  /* 0x0000000a09007387 */ /* 0x0001e80000100a00 */
[----:B------:R0:W-:Y:S01]  /*5270*/  STL.64 [R7], R12 ;  /* 0x0000000c07007387 */ /* 0x0001e20000100a00 */
[----:B------:R-:W-:Y:S05]  /*5280*/  BRA.U UP0, `(.L_x_111) ;  /* 0xfffffffd008c7547 */ /* 0x000fea000b83ffff */
.L_x_107:
[----:B------:R-:W1:Y:S01]  /*5290*/  LDCU UR4, c[0x0][0x3a0] ;  /* 0x00007400ff0477ac */ /* 0x000e620008000800 */
[----:B0-----:R-:W-:Y:S01]  /*52a0*/  IMAD.MOV.U32 R7, RZ, RZ, RZ ;  /* 0x000000ffff077224 */ /* 0x001fe200078e00ff */
[----:B-1----:R-:W0:Y:S02]  /*52b0*/  I2F.F64.U32 R10, UR4 ;  /* 0x00000004000a7d12 */ /* 0x002e240008201800 */
[----:B0-----:R-:W-:-:S08]  /*52c0*/  DMUL R8, R10, 0.5 ;  /* 0x3fe000000a087828 */ /* 0x001fd00000000000 */
[----:B------:R-:W-:-:S06]  /*52d0*/  DADD.RZ R8, R8, 0.5 ;  /* 0x3fe0000008087429 */ /* 0x000fcc000000c000 */
[----:B------:R-:W0:Y:S02]  /*52e0*/  FRND.F64.TRUNC R12, R8 ;  /* 0x00000008000c7313 */ /* 0x000e24000030d800 */
[----:B0-----:R-:W-:-:S14]  /*52f0*/  DSETP.GT.AND P0, PT, R12, 1, PT ;  /* 0x3ff000000c00742a */ /* 0x001fdc0003f04000 */
[----:B------:R-:W-:Y:S05]  /*5300*/  @!P0 BRA `(.L_x_112) ;  /* 0x0000000400008947 */ /* 0x000fea0003800000 */
[----:B------:R-:W0:Y:S01]  /*5310*/  F2I.U64.F64.TRUNC R8, R8 ;  /* 0x0000000800087311 */ /* 0x000e22000030d800 */
[----:B------:R-:W2:Y:S01]  /*5320*/  LDL.64 R14, [R4] ;  /* 0x00000000040e7983 */ /* 0x000ea20000100a00 */
[----:B0-----:R-:W-:-:S06]  /*5330*/  IMAD.U32 R16, R8, 0x8, R4 ;  /* 0x0000000808107824 */ /* 0x001fcc00078e0004 */
[----:B------:R-:W2:Y:S01]  /*5340*/  LDL.64 R16, [R16+-0x8] ;  /* 0xfffff80010107983 */ /* 0x000ea20000100a00 */
[----:B------:R-:W-:-:S06]  /*5350*/  DADD R38, R12, -1 ;  /* 0xbff000000c267429 */ /* 0x000fcc0000000000 */
[----:B------:R-:W0:Y:S01]  /*5360*/  MUFU.RCP64H R13, R39 ;  /* 0x00000027000d7308 */ /* 0x000e220000001800 */
[----:B------:R-:W-:-:S06]  /*5370*/  IMAD.MOV.U32 R12, RZ, RZ, 0x1 ;  /* 0x00000001ff0c7424 */ /* 0x000fcc00078e00ff */
[----:B0-----:R-:W-:-:S08]  /*5380*/  DFMA R18, -R38, R12, 1 ;  /* 0x3ff000002612742b */ /* 0x001fd0000000010c */
[----:B------:R-:W-:-:S08]  /*5390*/  DFMA R18, R18, R18, R18 ;  /* 0x000000121212722b */ /* 0x000fd00000000012 */
[----:B------:R-:W-:-:S08]  /*53a0*/  DFMA R18, R12, R18, R12 ;  /* 0x000000120c12722b */ /* 0x000fd0000000000c */
[----:B------:R-:W-:-:S08]  /*53b0*/  DFMA R12, -R38, R18, 1 ;  /* 0x3ff00000260c742b */ /* 0x000fd00000000112 */
[----:B------:R-:W-:Y:S01]  /*53c0*/  DFMA R12, R18, R12, R18 ;  /* 0x0000000c120c722b */ /* 0x000fe20000000012 */
[----:B------:R-:W-:Y:S01]  /*53d0*/  BSSY.RECONVERGENT B0, `(.L_x_113) ;  /* 0x000000e000007945 */ /* 0x000fe20003800200 */
[----:B--2---:R-:W-:-:S08]  /*53e0*/  DADD R44, R16, -R14 ;  /* 0x00000000102c7229 */ /* 0x004fd0000000080e */
[----:B------:R-:W-:-:S08]  /*53f0*/  DMUL R8, R44, R12 ;  /* 0x0000000c2c087228 */ /* 0x000fd00000000000 */
[----:B------:R-:W-:-:S08]  /*5400*/  DFMA R16, -R38, R8, R44 ;  /* 0x000000082610722b */ /* 0x000fd0000000012c */
[----:B------:R-:W-:Y:S01]  /*5410*/  DFMA R8, R12, R16, R8 ;  /* 0x000000100c08722b */ /* 0x000fe20000000008 */
[----:B------:R-:W-:-:S09]  /*5420*/  FSETP.GEU.AND P1, PT, |R45|, 6.5827683646048100446e-37, PT ;  /* 0x036000002d00780b */ /* 0x000fd20003f2e200 */
        /* <DEDUP_REMOVED lines=8> */
.L_x_114:
[----:B------:R-:W-:Y:S05]  /*54b0*/  BSYNC.RECONVERGENT B0 ;  /* 0x0000000000007941 */ /* 0x000fea0003800200 */
.L_x_113:
[----:B------:R-:W-:Y:S01]  /*54c0*/  UMOV UR4, 0xe826d695 ;  /* 0xe826d69500047882 */ /* 0x000fe20000000000 */
[----:B------:R-:W-:Y:S01]  /*54d0*/  UMOV UR5, 0x3e112e0b ;  /* 0x3e112e0b00057882 */ /* 0x000fe20000000000 */
[----:B------:R-:W-:Y:S01]  /*54e0*/  BSSY.RECONVERGENT B0, `(.L_x_112) ;  /* 0x0000022000007945 */ /* 0x000fe20003800200 */
[----:B------:R-:W-:-:S14]  /*54f0*/  DSETP.GT.AND P0, PT, R8, UR4, PT ;  /* 0x0000000408007e2a */ /* 0x000fdc000bf04000 */
[----:B------:R-:W-:Y:S05]  /*5500*/  @!P0 BRA `(.L_x_115) ;  /* 0x00000000007c8947 */ /* 0x000fea0003800000 */
[----:B------:R-:W0:Y:S01]  /*5510*/  MUFU.RCP64H R13, R9 ;  /* 0x00000009000d7308 */ /* 0x000e220000001800 */
[----:B------:R-:W-:Y:S01]  /*5520*/  MOV R12, 0x1 ;  /* 0x00000001000c7802 */ /* 0x000fe20000000f00 */
[----:B------:R-:W-:Y:S01]  /*5530*/  BSSY.RECONVERGENT B1, `(.L_x_116) ;  /* 0x0000015000017945 */ /* 0x000fe20003800200 */
[----:B------:R-:W-:-:S04]  /*5540*/  FSETP.GEU.AND P1, PT, |R15|, 6.5827683646048100446e-37, PT ;  /* 0x036000000f00780b */ /* 0x000fc80003f2e200 */
[----:B0-----:R-:W-:-:S08]  /*5550*/  DFMA R16, R12, -R8, 1 ;  /* 0x3ff000000c10742b */ /* 0x001fd00000000808 */
[----:B------:R-:W-:-:S08]  /*5560*/  DFMA R16, R16, R16, R16 ;  /* 0x000000101010722b */ /* 0x000fd00000000010 */
[----:B------:R-:W-:-:S08]  /*5570*/  DFMA R16, R12, R16, R12 ;  /* 0x000000100c10722b */ /* 0x000fd0000000000c */
[----:B------:R-:W-:-:S08]  /*5580*/  DFMA R12, R16, -R8, 1 ;  /* 0x3ff00000100c742b */ /* 0x000fd00000000808 */
[----:B------:R-:W-:-:S08]  /*5590*/  DFMA R12, R16, R12, R16 ;  /* 0x0000000c100c722b */ /* 0x000fd00000000010 */
[----:B------:R-:W-:-:S08]  /*55a0*/  DMUL R16, R14, R12 ;  /* 0x0000000c0e107228 */ /* 0x000fd00000000000 */
[----:B------:R-:W-:-:S08]  /*55b0*/  DFMA R18, R16, -R8, R14 ;  /* 0x800000081012722b */ /* 0x000fd0000000000e */
[----:B------:R-:W-:-:S10]  /*55c0*/  DFMA R12, R12, R18, R16 ;  /* 0x000000120c0c722b */ /* 0x000fd40000000010 */
[----:B------:R-:W-:-:S05]  /*55d0*/  FFMA R7, RZ, R9, R13 ;  /* 0x00000009ff077223 */ /* 0x000fca000000000d */
[----:B------:R-:W-:-:S13]  /*55e0*/  FSETP.GT.AND P0, PT, |R7|, 1.469367938527859385e-39, PT ;  /* 0x001000000700780b */ /* 0x000fda0003f04200 */
[----:B------:R-:W-:Y:S05]  /*55f0*/  @P0 BRA P1, `(.L_x_117) ;  /* 0x0000000000200947 */ /* 0x000fea0000800000 */
[----:B------:R-:W-:Y:S01]  /*5600*/  IMAD.MOV.U32 R46, RZ, RZ, R14 ;  /* 0x000000ffff2e7224 */ /* 0x000fe200078e000e */
[----:B------:R-:W-:Y:S01]  /*5610*/  MOV R56, 0x5660 ;  /* 0x0000566000387802 */ /* 0x000fe20000000f00 */
[----:B------:R-:W-:Y:S02]  /*5620*/  IMAD.MOV.U32 R45, RZ, RZ, R15 ;  /* 0x000000ffff2d7224 */ /* 0x000fe400078e000f */
[----:B------:R-:W-:Y:S02]  /*5630*/  IMAD.MOV.U32 R38, RZ, RZ, R8 ;  /* 0x000000ffff267224 */ /* 0x000fe400078e0008 */
[----:B------:R-:W-:-:S07]  /*5640*/  IMAD.MOV.U32 R39, RZ, RZ, R9 ;  /* 0x000000ffff277224 */ /* 0x000fce00078e0009 */
[----:B------:R-:W-:Y:S05]  /*5650*/  CALL.REL.NOINC `($__internal_1_$__cuda_sm20_div_rn_f64_full) ;  /* 0x0000017000107944 */ /* 0x000fea0003c00000 */
[----:B------:R-:W-:Y:S02]  /*5660*/  IMAD.MOV.U32 R12, RZ, RZ, R38 ;  /* 0x000000ffff0c7224 */ /* 0x000fe400078e0026 */
[----:B------:R-:W-:-:S07]  /*5670*/  IMAD.MOV.U32 R13, RZ, RZ, R39 ;  /* 0x000000ffff0d7224 */ /* 0x000fce00078e0027 */
.L_x_117:
[----:B------:R-:W-:Y:S05]  /*5680*/  BSYNC.RECONVERGENT B1 ;  /* 0x0000000000017941 */ /* 0x000fea0003800200 */
.L_x_116:
[----:B------:R-:W-:Y:S01]  /*5690*/  DADD R12, R12, -1 ;  /* 0xbff000000c0c7429 */ /* 0x000fe20000000000 */
[----:B------:R-:W-:Y:S02]  /*56a0*/  IMAD.MOV.U32 R9, RZ, RZ, 0x3fe00000 ;  /* 0x3fe00000ff097424 */ /* 0x000fe400078e00ff */
[----:B------:R-:W-:-:S07]  /*56b0*/  IMAD.MOV.U32 R8, RZ, RZ, RZ ;  /* 0x000000ffff087224 */ /* 0x000fce00078e00ff */
[----:B------:R-:W-:-:S06]  /*56c0*/  LOP3.LUT R9, R9, 0x80000000, R13, 0xb8, !PT ;  /* 0x8000000009097812 */ /* 0x000fcc00078eb80d */
[----:B------:R-:W-:-:S10]  /*56d0*/  DADD.RZ R8, R12, R8 ;  /* 0x000000000c087229 */ /* 0x000fd4000000c008 */
[----:B------:R-:W0:Y:S02]  /*56e0*/  F2I.F64.TRUNC R8, R8 ;  /* 0x0000000800087311 */ /* 0x000e24000030d100 */
[----:B0-----:R-:W-:-:S07]  /*56f0*/  VIMNMX R7, PT, PT, RZ, R8, !PT ;  /* 0x00000008ff077248 */ /* 0x001fce0007fe0100 */
.L_x_115:
[----:B------:R-:W-:Y:S05]  /*5700*/  BSYNC.RECONVERGENT B0 ;  /* 0x0000000000007941 */ /* 0x000fea0003800200 */
.L_x_112:
[----:B------:R-:W-:Y:S01]  /*5710*/  UISETP.GE.U32.AND UP0, UPT, UR17, 0xf, UPT ;  /* 0x0000000f1100788c */ /* 0x000fe2000bf06070 */
[----:B------:R-:W-:Y:S01]  /*5720*/  ISETP.NE.U32.AND P0, PT, R2, RZ, PT ;  /* 0x000000ff0200720c */ /* 0x000fe20003f05070 */
[----:B------:R-:W-:-:S03]  /*5730*/  IMAD.MOV.U32 R8, RZ, RZ, RZ ;  /* 0x000000ffff087224 */ /* 0x000fc600078e00ff */
[----:B------:R-:W-:-:S04]  /*5740*/  ISETP.NE.AND.EX P1, PT, RZ, RZ, PT, P0 ;  /* 0x000000ffff00720c */ /* 0x000fc80003f25300 */
[----:B------:R-:W-:Y:S09]  /*5750*/  BRA.U !UP0, `(.L_x_118) ;  /* 0x0000000508b07547 */ /* 0x000ff2000b800000 */
[----:B------:R-:W0:Y:S01]  /*5760*/  LDC R8, c[0x0][0x3a0] ;  /* 0x0000e800ff087b82 */ /* 0x000e220000000800 */
[----:B------:R-:W-:Y:S01]  /*5770*/  IMAD.MOV.U32 R12, RZ, RZ, RZ ;  /* 0x000000ffff0c7224 */ /* 0x000fe200078e00ff */
[----:B------:R-:W-:Y:S01]  /*5780*/  MOV R9, RZ ;  /* 0x000000ff00097202 */ /* 0x000fe20000000f00 */
[----:B------:R-:W-:Y:S01]  /*5790*/  UMOV UR4, URZ ;  /* 0x000000ff00047c82 */ /* 0x000fe20008000000 */
[----:B0-----:R-:W-:-:S07]  /*57a0*/  LOP3.LUT R8, R8, 0x7ffffff0, RZ, 0xc0, !PT ;  /* 0x7ffffff008087812 */ /* 0x001fce00078ec0ff */
.L_x_119:
[----:B------:R-:W-:-:S05]  /*57b0*/  IMAD.U32 R26, R12, 0x8, R1 ;  /* 0x000000080c1a7824 */ /* 0x000fca00078e0001 */
[----:B-1----:R-:W2:Y:S01]  /*57c0*/  LDL R14, [R26] ;  /* 0x000000001a0e7983 */ /* 0x002ea20000100800 */
[----:B------:R-:W-:-:S05]  /*57d0*/  IMAD.IADD R13, R1, 0x1, R12 ;  /* 0x00000001010d7824 */ /* 0x000fca00078e020c */
[----:B------:R-:W3:Y:S01]  /*57e0*/  LDL.U8 R15, [R13+0x78] ;  /* 0x000078000d0f7983 */ /* 0x000ee20000100000 */
[----:B--2---:R-:W-:-:S05]  /*57f0*/  IMAD.IADD R24, R1, 0x1, R14 ;  /* 0x0000000101187824 */ /* 0x004fca00078e020e */
[----:B------:R-:W3:Y:S02]  /*5800*/  LDL.U8 R14, [R24+0x96] ;  /* 0x00009600180e7983 */ /* 0x000ee40000100000 */
[----:B---3--:R-:W-:-:S05]  /*5810*/  LOP3.LUT R15, R15, R14, RZ, 0x3c, !PT ;  /* 0x0000000e0f0f7212 */ /* 0x008fca00078e3cff */
[----:B------:R0:W-:Y:S04]  /*5820*/  STL.U8 [R24+0x87], R15 ;  /* 0x0000870f18007387 */ /* 0x0001e80000100000 */
[----:B------:R-:W2:Y:S04]  /*5830*/  LDL R14, [R26+0x8] ;  /* 0x000008001a0e7983 */ /* 0x000ea80000100800 */
        /* <DEDUP_REMOVED lines=11> */
[----:B------:R-:W3:Y:S04]  /*58f0*/  LDL R14, [R26+0x18] ;  /* 0x000018001a0e7983 */ /* 0x000ee80000100800 */
[----:B0-----:R-:W4:Y:S01]  /*5900*/  LDL.U8 R15, [R13+0x7b] ;  /* 0x00007b000d0f7983 */ /* 0x001f220000100000 */
[----:B---3--:R-:W-:-:S05]  /*5910*/  IMAD.IADD R24, R1, 0x1, R14 ;  /* 0x0000000101187824 */ /* 0x008fca00078e020e */
[----:B------:R-:W4:Y:S02]  /*5920*/  LDL.U8 R14, [R24+0x96] ;  /* 0x00009600180e7983 */ /* 0x000f240000100000 */
[----:B----4-:R-:W-:-:S05]  /*5930*/  LOP3.LUT R15, R15, R14, RZ, 0x3c, !PT ;  /* 0x0000000e0f0f7212 */ /* 0x010fca00078e3cff */
[----:B------:R0:W-:Y:S04]  /*5940*/  STL.U8 [R24+0x87], R15 ;  /* 0x0000870f18007387 */ /* 0x0001e80000100000 */
[----:B------:R-:W3:Y:S04]  /*5950*/  LDL R14, [R26+0x20] ;  /* 0x000020001a0e7983 */ /* 0x000ee80000100800 */
[----:B-1----:R-:W4:Y:S01]  /*5960*/  LDL.U8 R17, [R13+0x7c] ;  /* 0x00007c000d117983 */ /* 0x002f220000100000 */
[----:B---3--:R-:W-:-:S05]  /*5970*/  IMAD.IADD R18, R1, 0x1, R14 ;  /* 0x0000000101127824 */ /* 0x008fca00078e020e */
[----:B------:R-:W4:Y:S02]  /*5980*/  LDL.U8 R14, [R18+0x96] ;  /* 0x00009600120e7983 */ /* 0x000f240000100000 */
[----:B----4-:R-:W-:-:S05]  /*5990*/  LOP3.LUT R17, R17, R14, RZ, 0x3c, !PT ;  /* 0x0000000e11117212 */ /* 0x010fca00078e3cff */
[----:B------:R1:W-:Y:S04]  /*59a0*/  STL.U8 [R18+0x87], R17 ;  /* 0x0000871112007387 */ /* 0x0003e80000100000 */
[----:B------:R-:W3:Y:S04]  /*59b0*/  LDL R14, [R26+0x28] ;  /* 0x000028001a0e7983 */ /* 0x000ee80000100800 */
[----:B--2---:R-:W2:Y:S01]  /*59c0*/  LDL.U8 R19, [R13+0x7d] ;  /* 0x00007d000d137983 */ /* 0x004ea20000100000 */
[----:B---3--:R-:W-:-:S05]  /*59d0*/  IMAD.IADD R16, R1, 0x1, R14 ;  /* 0x0000000101107824 */ /* 0x008fca00078e020e */
[----:B------:R-:W2:Y:S02]  /*59e0*/  LDL.U8 R14, [R16+0x96] ;  /* 0x00009600100e7983 */ /* 0x000ea40000100000 */
[----:B--2---:R-:W-:-:S05]  /*59f0*/  LOP3.LUT R19, R19, R14, RZ, 0x3c, !PT ;  /* 0x0000000e13137212 */ /* 0x004fca00078e3cff */
        /* <DEDUP_REMOVED lines=15> */
[----:B---3--:R-:W-:-:S05]  /*5af0*/  IADD3 R16, PT, PT, R1, R14, RZ ;  /* 0x0000000e01107210 */ /* 0x008fca0007ffe0ff */
        /* <DEDUP_REMOVED lines=39> */
[----:B------:R-:W2:Y:S04]  /*5d70*/  LDL R14, [R26+0x78] ;  /* 0x000078001a0e7983 */ /* 0x000ea80000100800 */
[----:B0-----:R-:W3:Y:S01]  /*5d80*/  LDL.U8 R15, [R13+0x87] ;  /* 0x000087000d0f7983 */ /* 0x001ee20000100000 */
[----:B--2---:R-:W-:-:S05]  /*5d90*/  IMAD.IADD R25, R1, 0x1, R14 ;  /* 0x0000000101197824 */ /* 0x004fca00078e020e */
[----:B------:R-:W3:Y:S01]  /*5da0*/  LDL.U8 R14, [R25+0x96] ;  /* 0x00009600190e7983 */ /* 0x000ee20000100000 */
[----:B------:R-:W-:-:S05]  /*5db0*/  IADD3 R12, P0, PT, R12, 0x10, RZ ;  /* 0x000000100c0c7810 */ /* 0x000fca0007f1e0ff */
[----:B------:R-:W-:Y:S01]  /*5dc0*/  IMAD.X R9, RZ, RZ, R9, P0 ;  /* 0x000000ffff097224 */ /* 0x000fe200000e0609 */
[----:B------:R-:W-:-:S04]  /*5dd0*/  ISETP.NE.U32.AND P0, PT, R12, R8, PT ;  /* 0x000000080c00720c */ /* 0x000fc80003f05070 */
[----:B------:R-:W-:Y:S02]  /*5de0*/  ISETP.NE.AND.EX P0, PT, R9, UR4, PT, P0 ;  /* 0x0000000409007c0c */ /* 0x000fe4000bf05300 */
[----:B---3--:R-:W-:-:S05]  /*5df0*/  LOP3.LUT R14, R15, R14, RZ, 0x3c, !PT ;  /* 0x0000000e0f0e7212 */ /* 0x008fca00078e3cff */
[----:B------:R1:W-:Y:S06]  /*5e00*/  STL.U8 [R25+0x87], R14 ;  /* 0x0000870e19007387 */ /* 0x0003ec0000100000 */
[----:B------:R-:W-:Y:S05]  /*5e10*/  @P0 BRA `(.L_x_119) ;  /* 0xfffffff800640947 */ /* 0x000fea000383ffff */
.L_x_118:
[----:B------:R-:W-:Y:S05]  /*5e20*/  @!P1 BRA `(.L_x_120) ;  /* 0x0000000400b49947 */ /* 0x000fea0003800000 */
[----:B------:R-:W0:Y:S01]  /*5e30*/  LDCU UR4, c[0x0][0x3a0] ;  /* 0x00007400ff0477ac */ /* 0x000e220008000800 */
[----:B------:R-:W-:-:S04]  /*5e40*/  ISETP.GE.U32.AND P0, PT, R2, 0x8, PT ;  /* 0x000000080200780c */ /* 0x000fc80003f06070 */
[----:B------:R-:W-:Y:S01]  /*5e50*/  ISETP.GE.U32.AND.EX P0, PT, RZ, RZ, PT, P0 ;  /* 0x000000ffff00720c */ /* 0x000fe20003f06100 */
[----:B0-----:R-:W-:-:S04]  /*5e60*/  ULOP3.LUT UR5, UR4, 0x7, URZ, 0xc0, !UPT ;  /* 0x0000000704057892 */ /* 0x001fc8000f8ec0ff */
[----:B------:R-:W-:-:S04]  /*5e70*/  UISETP.NE.U32.AND UP0, UPT, UR5, URZ, UPT ;  /* 0x000000ff0500728c */ /* 0x000fc8000bf05070 */
[----:B------:R-:W-:-:S04]  /*5e80*/  UISETP.NE.AND.EX UP0, UPT, URZ, URZ, UPT, UP0 ;  /* 0x000000ffff00728c */ /* 0x000fc8000bf05300 */
[----:B------:R-:W-:Y:S07]  /*5e90*/  @!P0 BRA `(.L_x_121) ;  /* 0x0000000000cc8947 */ /* 0x000fee0003800000 */
[----:B------:R-:W-:-:S05]  /*5ea0*/  IMAD.U32 R24, R8, 0x8, R1 ;  /* 0x0000000808187824 */ /* 0x000fca00078e0001 */
[----:B------:R-:W2:Y:S01]  /*5eb0*/  LDL R12, [R24] ;  /* 0x00000000180c7983 */ /* 0x000ea20000100800 */
[C---:B-1----:R-:W-:Y:S01]  /*5ec0*/  IMAD.IADD R19, R1.reuse, 0x1, R8 ;  /* 0x0000000101137824 */ /* 0x042fe200078e0208 */
[----:B--2---:R-:W-:-:S04]  /*5ed0*/  IADD3 R14, PT, PT, R1, R12, RZ ;  /* 0x0000000c010e7210 */ /* 0x004fc80007ffe0ff */
[----:B------:R-:W2:Y:S04]  /*5ee0*/  LDL.U8 R12, [R19+0x78] ;  /* 0x00007800130c7983 */ /* 0x000ea80000100000 */
[----:B------:R-:W2:Y:S02]  /*5ef0*/  LDL.U8 R9, [R14+0x96] ;  /* 0x000096000e097983 */ /* 0x000ea40000100000 */
[----:B--2---:R-:W-:-:S05]  /*5f00*/  LOP3.LUT R9, R12, R9, RZ, 0x3c, !PT ;  /* 0x000000090c097212 */ /* 0x004fca00078e3cff */
        /* <DEDUP_REMOVED lines=13> */
[----:B------:R-:W0:Y:S02]  /*5fe0*/  LDL R12, [R24+0x18] ;  /* 0x00001800180c7983 */ /* 0x000e240000100800 */
[----:B0-----:R-:W-:Y:S02]  /*5ff0*/  IMAD.IADD R14, R1, 0x1, R12 ;  /* 0x00000001010e7824 */ /* 0x001fe400078e020c */
[----:B------:R-:W3:Y:S04]  /*6000*/  LDL.U8 R12, [R19+0x7b] ;  /* 0x00007b00130c7983 */ /* 0x000ee80000100000 */
[----:B------:R-:W3:Y:S02]  /*6010*/  LDL.U8 R9, [R14+0x96] ;  /* 0x000096000e097983 */ /* 0x000ee40000100000 */
[----:B---3--:R-:W-:-:S05]  /*6020*/  LOP3.LUT R9, R12, R9, RZ, 0x3c, !PT ;  /* 0x000000090c097212 */ /* 0x008fca00078e3cff */
        /* <DEDUP_REMOVED lines=22> */
[----:B------:R-:W4:Y:S01]  /*6190*/  LDL.U8 R12, [R17+0x96] ;  /* 0x00009600110c7983 */ /* 0x000f220000100000 */
[----:B------:R-:W-:Y:S01]  /*61a0*/  VIADD R8, R8, 0x8 ;  /* 0x0000000808087836 */ /* 0x000fe20000000000 */
[----:B----4-:R-:W-:-:S05]  /*61b0*/  LOP3.LUT R12, R13, R12, RZ, 0x3c, !PT ;  /* 0x0000000c0d0c7212 */ /* 0x010fca00078e3cff */
[----:B------:R2:W-:Y:S02]  /*61c0*/  STL.U8 [R17+0x87], R12 ;  /* 0x0000870c11007387 */ /* 0x0005e40000100000 */
.L_x_121:
[----:B------:R-:W-:Y:S05]  /*61d0*/  BRA.U !UP0, `(.L_x_120) ;  /* 0x0000000108c87547 */ /* 0x000fea000b800000 */
[----:B------:R-:W-:Y:S02]  /*61e0*/  UISETP.GE.U32.AND UP0, UPT, UR5, 0x4, UPT ;  /* 0x000000040500788c */ /* 0x000fe4000bf06070 */
[----:B------:R-:W-:Y:S02]  /*61f0*/  ULOP3.LUT UR6, UR4, 0x3, URZ, 0xc0, !UPT ;  /* 0x0000000304067892 */ /* 0x000fe4000f8ec0ff */
[----:B------:R-:W-:Y:S02]  /*6200*/  UISETP.GE.U32.AND.EX UP0, UPT, URZ, URZ, UPT, UP0 ;  /* 0x000000ffff00728c */ /* 0x000fe4000bf06100 */
[----:B------:R-:W-:-:S04]  /*6210*/  UISETP.NE.U32.AND UP1, UPT, UR6, URZ, UPT ;  /* 0x000000ff0600728c */ /* 0x000fc8000bf25070 */
[----:B------:R-:W-:-:S03]  /*6220*/  UISETP.NE.AND.EX UP1, UPT, URZ, URZ, UPT, UP1 ;  /* 0x000000ffff00728c */ /* 0x000fc6000bf25310 */
[----:B------:R-:W-:Y:S08]  /*6230*/  BRA.U !UP0, `(.L_x_122) ;  /* 0x00000001086c7547 */ /* 0x000ff0000b800000 */
[----:B-12---:R-:W-:-:S05]  /*6240*/  IMAD.U32 R17, R8, 0x8, R1 ;  /* 0x0000000808117824 */ /* 0x006fca00078e0001 */
[----:B------:R-:W2:Y:S01]  /*6250*/  LDL R12, [R17] ;  /* 0x00000000110c7983 */ /* 0x000ea20000100800 */
[C---:B------:R-:W-:Y:S01]  /*6260*/  IMAD.IADD R19, R1.reuse, 0x1, R8 ;  /* 0x0000000101137824 */ /* 0x040fe200078e0208 */
        /* <DEDUP_REMOVED lines=12> */
[----:B------:R-:W4:Y:S01]  /*6330*/  LDL.U8 R15, [R19+0x7a] ;  /* 0x00007a00130f7983 */ /* 0x000f220000100000 */
[----:B--2---:R-:W-:-:S05]  /*6340*/  IMAD.IADD R16, R1, 0x1, R12 ;  /* 0x0000000101107824 */ /* 0x004fca00078e020c */
[----:B------:R-:W4:Y:S02]  /*6350*/  LDL.U8 R12, [R16+0x96] ;  /* 0x00009600100c7983 */ /* 0x000f240000100000 */
[----:B----4-:R-:W-:-:S05]  /*6360*/  LOP3.LUT R15, R15, R12, RZ, 0x3c, !PT ;  /* 0x0000000c0f0f7212 */ /* 0x010fca00078e3cff */
[----:B------:R3:W-:Y:S04]  /*6370*/  STL.U8 [R16+0x87], R15 ;  /* 0x0000870f10007387 */ /* 0x0007e80000100000 */
[----:B------:R-:W0:Y:S02]  /*6380*/  LDL R12, [R17+0x18] ;  /* 0x00001800110c7983 */ /* 0x000e240000100800 */
[----:B0-----:R-:W-:Y:S02]  /*6390*/  IMAD.IADD R14, R1, 0x1, R12 ;  /* 0x00000001010e7824 */ /* 0x001fe400078e020c */
[----:B------:R-:W2:Y:S04]  /*63a0*/  LDL.U8 R12, [R19+0x7b] ;  /* 0x00007b00130c7983 */ /* 0x000ea80000100000 */
[----:B------:R-:W2:Y:S01]  /*63b0*/  LDL.U8 R9, [R14+0x96] ;  /* 0x000096000e097983 */ /* 0x000ea20000100000 */
[----:B------:R-:W-:Y:S01]  /*63c0*/  VIADD R8, R8, 0x4 ;  /* 0x0000000408087836 */ /* 0x000fe20000000000 */
[----:B--2---:R-:W-:-:S05]  /*63d0*/  LOP3.LUT R9, R12, R9, RZ, 0x3c, !PT ;  /* 0x000000090c097212 */ /* 0x004fca00078e3cff */
[----:B------:R3:W-:Y:S02]  /*63e0*/  STL.U8 [R14+0x87], R9 ;  /* 0x000087090e007387 */ /* 0x0007e40000100000 */
.L_x_122:
[----:B------:R-:W-:Y:S05]  /*63f0*/  BRA.U !UP1, `(.L_x_120) ;  /* 0x0000000109407547 */ /* 0x000fea000b800000 */
[----:B------:R-:W-:Y:S01]  /*6400*/  UMOV UR4, URZ ;  /* 0x000000ff00047c82 */ /* 0x000fe20008000000 */
[----:B------:R-:W-:-:S05]  /*6410*/  UMOV UR5, URZ ;  /* 0x000000ff00057c82 */ /* 0x000fca0008000000 */
.L_x_123:
[----:B--23--:R-:W-:-:S05]  /*6420*/  IMAD.U32 R15, R8, 0x8, R1 ;  /* 0x00000008080f7824 */ /* 0x00cfca00078e0001 */
[----:B------:R-:W1:Y:S01]  /*6430*/  LDL R12, [R15] ;  /* 0x000000000f0c7983 */ /* 0x000e620000100800 */
[C---:B------:R-:W-:Y:S02]  /*6440*/  IMAD.IADD R13, R1.reuse, 0x1, R8 ;  /* 0x00000001010d7824 */ /* 0x040fe400078e0208 */
[----:B01----:R-:W-:-:S03]  /*6450*/  IMAD.IADD R14, R1, 0x1, R12 ;  /* 0x00000001010e7824 */ /* 0x003fc600078e020c */
[----:B------:R-:W2:Y:S04]  /*6460*/  LDL.U8 R12, [R13+0x78] ;  /* 0x000078000d0c7983 */ /* 0x000ea80000100000 */
[----:B------:R-:W2:Y:S01]  /*6470*/  LDL.U8 R9, [R14+0x96] ;  /* 0x000096000e097983 */ /* 0x000ea20000100000 */
[----:B------:R-:W-:Y:S01]  /*6480*/  UIADD3 UR4, UP0, UPT, UR4, 0x1, URZ ;  /* 0x0000000104047890 */ /* 0x000fe2000ff1e0ff */
[----:B------:R-:W-:-:S03]  /*6490*/  VIADD R8, R8, 0x1 ;  /* 0x0000000108087836 */ /* 0x000fc60000000000 */
[----:B------:R-:W-:Y:S02]  /*64a0*/  UIADD3.X UR5, UPT, UPT, URZ, UR5, URZ, UP0, !UPT ;  /* 0x00000005ff057290 */ /* 0x000fe400087fe4ff */
[----:B------:R-:W-:-:S04]  /*64b0*/  UISETP.NE.U32.AND UP0, UPT, UR4, UR6, UPT ;  /* 0x000000060400728c */ /* 0x000fc8000bf05070 */
[----:B------:R-:W-:Y:S01]  /*64c0*/  UISETP.NE.AND.EX UP0, UPT, UR5, URZ, UPT, UP0 ;  /* 0x000000ff0500728c */ /* 0x000fe2000bf05300 */
[----:B--2---:R-:W-:-:S05]  /*64d0*/  LOP3.LUT R9, R12, R9, RZ, 0x3c, !PT ;  /* 0x000000090c097212 */ /* 0x004fca00078e3cff */
[----:B------:R0:W-:Y:S03]  /*64e0*/  STL.U8 [R14+0x87], R9 ;  /* 0x000087090e007387 */ /* 0x0001e60000100000 */
[----:B------:R-:W-:Y:S05]  /*64f0*/  BRA.U UP0, `(.L_x_123) ;  /* 0xfffffffd00c87547 */ /* 0x000fea000b83ffff */
.L_x_120:
[----:B------:R-:W1:Y:S01]  /*6500*/  LDCU.64 UR6, c[0x0][0x3a0] ;  /* 0x00007400ff0677ac */ /* 0x000e620008000a00 */
[----:B------:R-:W-:Y:S01]  /*6510*/  ISETP.NE.AND P0, PT, R6, RZ, PT ;  /* 0x000000ff0600720c */ /* 0x000fe20003f05270 */
[----:B------:R-:W-:Y:S01]  /*6520*/  BSSY.RECONVERGENT B0, `(.L_x_124) ;  /* 0x0000184000007945 */ /* 0x000fe20003800200 */
[----:B------:R-:W4:Y:S01]  /*6530*/  LDCU UR5, c[0x0][0x3c0] ;  /* 0x00007800ff0577ac */ /* 0x000f220008000800 */
[----:B------:R-:W0:Y:S01]  /*6540*/  LDCU UR4, c[0x0][0x3a0] ;  /* 0x00007400ff0477ac */ /* 0x000e220008000800 */
[----:B-1----:R-:W-:Y:S01]  /*6550*/  IMAD.U32 R25, RZ, RZ, UR6 ;  /* 0x00000006ff197e24 */ /* 0x002fe2000f8e00ff */
[----:B----4-:R-:W-:-:S04]  /*6560*/  ISETP.NE.AND P1, PT, RZ, UR5, PT ;  /* 0x00000005ff007c0c */ /* 0x010fc8000bf25270 */
[----:B------:R-:W-:-:S13]  /*6570*/  R2UR UR13, R25 ;  /* 0x00000000190d72ca */ /* 0x000fda00000e0000 */
[----:B------:R-:W-:Y:S01]  /*6580*/  UIADD3 UR13, UPT, UPT, UR13, -UR7, URZ ;  /* 0x800000070d0d7290 */ /* 0x000fe2000fffe0ff */
[----:B0-----:R-:W-:Y:S11]  /*6590*/  @P0 BRA P1, `(.L_x_125) ;  /* 0x0000001400f00947 */ /* 0x001ff60000800000 */
[----:B--23--:R-:W-:Y:S01]  /*65a0*/  CS2R R8, SRZ ;  /* 0x0000000000087805 */ /* 0x00cfe2000001ff00 */
[----:B------:R-:W-:Y:S01]  /*65b0*/  IMAD.MOV.U32 R12, RZ, RZ, R22 ;  /* 0x000000ffff0c7224 */ /* 0x000fe200078e0016 */
[----:B------:R-:W-:-:S07]  /*65c0*/  MOV R13, R23 ;  /* 0x00000017000d7202 */ /* 0x000fce0000000f00 */
.L_x_138:
[----:B------:R-:W-:-:S06]  /*65d0*/  IMAD.IADD R14, R1, 0x1, R8 ;  /* 0x00000001010e7824 */ /* 0x000fcc00078e0208 */
[----:B------:R-:W2:Y:S01]  /*65e0*/  LDL.U8 R14, [R14+0x78] ;  /* 0x000078000e0e7983 */ /* 0x000ea20000100000 */
[----:B------:R-:W-:Y:S01]  /*65f0*/  BSSY.RECONVERGENT B1, `(.L_x_126) ;  /* 0x0000132000017945 */ /* 0x000fe20003800200 */
[----:B--2---:R-:W-:-:S13]  /*6600*/  ISETP.NE.AND P0, PT, R14, 0x1, PT ;  /* 0x000000010e00780c */ /* 0x004fda0003f05270 */
[----:B------:R-:W-:Y:S05]  /*6610*/  @P0 BRA `(.L_x_127) ;  /* 0x0000001000bc0947 */ /* 0x000fea0003800000 */
[----:B------:R-:W-:-:S06]  /*6620*/  IMAD.U32 R14, R8, 0x8, R4 ;  /* 0x00000008080e7824 */ /* 0x000fcc00078e0004 */
[----:B------:R-:W2:Y:S01]  /*6630*/  LDL.64 R14, [R14] ;  /* 0x000000000e0e7983 */ /* 0x000ea20000100a00 */
[----:B------:R-:W-:Y:S01]  /*6640*/  BSSY.RECONVERGENT B2, `(.L_x_128) ;  /* 0x0000094000027945 */ /* 0x000fe20003800200 */
[----:B--2---:R-:W-:Y:S01]  /*6650*/  DSETP.GT.AND P0, PT, R14, 30, PT ;  /* 0x403e00000e00742a */ /* 0x004fe20003f04000 */
[----:B------:R-:W-:Y:S02]  /*6660*/  IMAD.MOV.U32 R16, RZ, RZ, R14 ;  /* 0x000000ffff107224 */ /* 0x000fe400078e000e */
[----:B------:R-:W-:-:S11]  /*6670*/  IMAD.MOV.U32 R17, RZ, RZ, R15 ;  /* 0x000000ffff117224 */ /* 0x000fd600078e000f */
[----:B------:R-:W-:Y:S05]  /*6680*/  @P0 BRA `(.L_x_129) ;  /* 0x00000008003c0947 */ /* 0x000fea0003800000 */
[----:B------:R-:W-:Y:S01]  /*6690*/  DSETP.GEU.AND P0, PT, R14, -30, PT ;  /* 0xc03e00000e00742a */ /* 0x000fe20003f0e000 */
[----:B------:R-:W-:-:S13]  /*66a0*/  CS2R R16, SRZ ;  /* 0x0000000000107805 */ /* 0x000fda000001ff00 */
[----:B------:R-:W-:Y:S05]  /*66b0*/  @!P0 BRA `(.L_x_129) ;  /* 0x0000000800308947 */ /* 0x000fea0003800000 */
[----:B------:R-:W-:Y:S01]  /*66c0*/  IMAD.MOV.U32 R26, RZ, RZ, 0x652b82fe ;  /* 0x652b82feff1a7424 */ /* 0x000fe200078e00ff */
[----:B------:R-:W-:Y:S01]  /*66d0*/  UMOV UR6, 0x3b39803f ;  /* 0x3b39803f00067882 */ /* 0x000fe20000000000 */
[----:B------:R-:W-:Y:S01]  /*66e0*/  IMAD.MOV.U32 R27, RZ, RZ, 0x3ff71547 ;  /* 0x3ff71547ff1b7424 */ /* 0x000fe200078e00ff */
[----:B------:R-:W-:Y:S01]  /*66f0*/  UMOV UR7, 0x3c7abc9e ;  /* 0x3c7abc9e00077882 */ /* 0x000fe20000000000 */
[----:B------:R-:W-:Y:S01]  /*6700*/  IMAD.MOV.U32 R16, RZ, RZ, -0x105c611 ;  /* 0xfefa39efff107424 */ /* 0x000fe200078e00ff */
[----:B------:R-:W-:Y:S01]  /*6710*/  FSETP.GEU.AND P0, PT, |R15|, 4.1917929649353027344, PT ;  /* 0x4086232b0f00780b */ /* 0x000fe20003f0e200 */
[----:B------:R-:W-:Y:S01]  /*6720*/  IMAD.MOV.U32 R17, RZ, RZ, 0x3fe62e42 ;  /* 0x3fe62e42ff117424 */ /* 0x000fe200078e00ff */
[----:B------:R-:W-:Y:S01]  /*6730*/  BSSY.RECONVERGENT B3, `(.L_x_130) ;  /* 0x0000033000037945 */ /* 0x000fe20003800200 */
[----:B------:R-:W-:-:S08]  /*6740*/  DFMA R26, R14, R26, 6.75539944105574400000e+15 ;  /* 0x433800000e1a742b */ /* 0x000fd0000000001a */
[----:B------:R-:W-:-:S08]  /*6750*/  DADD R18, R26, -6.75539944105574400000e+15 ;  /* 0xc33800001a127429 */ /* 0x000fd00000000000 */
[----:B------:R-:W-:-:S08]  /*6760*/  DFMA R24, R18, -R16, R14 ;  /* 0x800000101218722b */ /* 0x000fd0000000000e */
        /* <DEDUP_REMOVED lines=32> */
[----:B------:R-:W-:Y:S01]  /*6970*/  LEA R19, R26, R25, 0x14 ;  /* 0x000000191a137211 */ /* 0x000fe200078ea0ff */
[----:B------:R-:W-:Y:S01]  /*6980*/  IMAD.MOV.U32 R18, RZ, RZ, R24 ;  /* 0x000000ffff127224 */ /* 0x000fe200078e0018 */
[----:B------:R-:W-:Y:S06]  /*6990*/  @!P0 BRA `(.L_x_131) ;  /* 0x0000000000308947 */ /* 0x000fec0003800000 */
[----:B------:R-:W-:Y:S01]  /*69a0*/  FSETP.GEU.AND P1, PT, |R15|, 4.2275390625, PT ;  /* 0x408748000f00780b */ /* 0x000fe20003f2e200 */
[C---:B------:R-:W-:Y:S02]  /*69b0*/  DADD R28, R14.reuse, +INF ;  /* 0x7ff000000e1c7429 */ /* 0x040fe40000000000 */
[----:B------:R-:W-:-:S08]  /*69c0*/  DSETP.GEU.AND P0, PT, R14, RZ, PT ;  /* 0x000000ff0e00722a */ /* 0x000fd00003f0e000 */
[----:B------:R-:W-:Y:S02]  /*69d0*/  FSEL R19, R29, RZ, P0 ;  /* 0x000000ff1d137208 */ /* 0x000fe40000000000 */
[----:B------:R-:W-:-:S04]  /*69e0*/  @!P1 LEA.HI R18, R26, R26, RZ, 0x1 ;  /* 0x0000001a1a129211 */ /* 0x000fc800078f08ff */
[----:B------:R-:W-:Y:S02]  /*69f0*/  @!P1 SHF.R.S32.HI R27, RZ, 0x1, R18 ;  /* 0x00000001ff1b9819 */ /* 0x000fe40000011412 */
[----:B------:R-:W-:-:S03]  /*6a00*/  FSEL R18, R28, RZ, P0 ;  /* 0x000000ff1c127208 */ /* 0x000fc60000000000 */
[----:B------:R-:W-:Y:S02]  /*6a10*/  @!P1 IMAD.IADD R26, R26, 0x1, -R27 ;  /* 0x000000011a1a9824 */ /* 0x000fe400078e0a1b */
[----:B------:R-:W-:-:S03]  /*6a20*/  @!P1 IMAD R25, R27, 0x100000, R25 ;  /* 0x001000001b199824 */ /* 0x000fc600078e0219 */
[----:B------:R-:W-:Y:S01]  /*6a30*/  @!P1 LEA R27, R26, 0x3ff00000, 0x14 ;  /* 0x3ff000001a1b9811 */ /* 0x000fe200078ea0ff */
[----:B------:R-:W-:-:S06]  /*6a40*/  @!P1 IMAD.MOV.U32 R26, RZ, RZ, RZ ;  /* 0x000000ffff1a9224 */ /* 0x000fcc00078e00ff */
[----:B------:R-:W-:-:S11]  /*6a50*/  @!P1 DMUL R18, R24, R26 ;  /* 0x0000001a18129228 */ /* 0x000fd60000000000 */
.L_x_131:
[----:B------:R-:W-:Y:S05]  /*6a60*/  BSYNC.RECONVERGENT B3 ;  /* 0x0000000000037941 */ /* 0x000fea0003800200 */
.L_x_130:
[----:B------:R-:W-:Y:S01]  /*6a70*/  DADD R18, R18, 1 ;  /* 0x3ff0000012127429 */ /* 0x000fe20000000000 */
[----:B------:R-:W-:-:S09]  /*6a80*/  IMAD.MOV.U32 R35, RZ, RZ, -0x3ff ;  /* 0xfffffc01ff237424 */ /* 0x000fd200078e00ff */
[----:B------:R-:W-:Y:S01]  /*6a90*/  ISETP.GT.AND P0, PT, R19, 0xfffff, PT ;  /* 0x000fffff1300780c */ /* 0x000fe20003f04270 */
[----:B------:R-:W-:Y:S02]  /*6aa0*/  IMAD.MOV.U32 R24, RZ, RZ, R18 ;  /* 0x000000ffff187224 */ /* 0x000fe400078e0012 */
[--C-:B------:R-:W-:Y:S02]  /*6ab0*/  IMAD.MOV.U32 R25, RZ, RZ, R19.reuse ;  /* 0x000000ffff197224 */ /* 0x100fe400078e0013 */
[----:B------:R-:W-:-:S08]  /*6ac0*/  IMAD.MOV.U32 R34, RZ, RZ, R19 ;  /* 0x000000ffff227224 */ /* 0x000fd000078e0013 */
[----:B------:R-:W-:Y:S01]  /*6ad0*/  @!P0 DMUL R24, R24, 1.80143985094819840000e+16 ;  /* 0x4350000018188828 */ /* 0x000fe20000000000 */
[----:B------:R-:W-:-:S09]  /*6ae0*/  @!P0 MOV R35, 0xfffffbcb ;  /* 0xfffffbcb00238802 */ /* 0x000fd20000000f00 */
[----:B------:R-:W-:Y:S02]  /*6af0*/  @!P0 IMAD.MOV.U32 R34, RZ, RZ, R25 ;  /* 0x000000ffff228224 */ /* 0x000fe400078e0019 */
[----:B------:R-:W-:Y:S02]  /*6b00*/  @!P0 IMAD.MOV.U32 R18, RZ, RZ, R24 ;  /* 0x000000ffff128224 */ /* 0x000fe400078e0018 */
[----:B------:R-:W-:-:S05]  /*6b10*/  VIADD R19, R34, 0xffffffff ;  /* 0xffffffff22137836 */ /* 0x000fca0000000000 */
[----:B------:R-:W-:-:S13]  /*6b20*/  ISETP.GT.U32.AND P1, PT, R19, 0x7feffffe, PT ;  /* 0x7feffffe1300780c */ /* 0x000fda0003f24070 */
[----:B------:R-:W-:Y:S05]  /*6b30*/  @P1 BRA `(.L_x_132) ;  /* 0x0000000000f81947 */ /* 0x000fea0003800000 */
[C---:B------:R-:W-:Y:S01]  /*6b40*/  LOP3.LUT R19, R34.reuse, 0xfffff, RZ, 0xc0, !PT ;  /* 0x000fffff22137812 */ /* 0x040fe200078ec0ff */
        /* <DEDUP_REMOVED lines=12> */
[----:B------:R-:W-:Y:S02]  /*6c10*/  @P0 VIADD R34, R34, 0x1 ;  /* 0x0000000122220836 */ /* 0x000fe40000000000 */
[----:B------:R-:W-:-:S03]  /*6c20*/  @P0 IMAD.MOV.U32 R19, RZ, RZ, R25 ;  /* 0x000000ffff130224 */ /* 0x000fc600078e0019 */
[----:B------:R-:W-:-:S03]  /*6c30*/  LOP3.LUT R34, R34, 0x80000000, RZ, 0x3c, !PT ;  /* 0x8000000022227812 */ /* 0x000fc600078e3cff */
        /* <DEDUP_REMOVED lines=46> */
.L_x_132:
[----:B------:R-:W-:Y:S01]  /*6f20*/  IMAD.MOV.U32 R16, RZ, RZ, 0x0 ;  /* 0x00000000ff107424 */ /* 0x000fe200078e00ff */
[----:B------:R-:W-:Y:S01]  /*6f30*/  LOP3.LUT P0, RZ, R25, 0x7fffffff, RZ, 0xc0, !PT ;  /* 0x7fffffff19ff7812 */ /* 0x000fe2000780c0ff */
[----:B------:R-:W-:-:S06]  /*6f40*/  IMAD.MOV.U32 R17, RZ, RZ, 0x7ff00000 ;  /* 0x7ff00000ff117424 */ /* 0x000fcc00078e00ff */
[----:B------:R-:W-:-:S10]  /*6f50*/  DFMA R16, R24, R16, +INF ;  /* 0x7ff000001810742b */ /* 0x000fd40000000010 */
[----:B------:R-:W-:Y:S02]  /*6f60*/  FSEL R16, R16, RZ, P0 ;  /* 0x000000ff10107208 */ /* 0x000fe40000000000 */
[----:B------:R-:W-:-:S07]  /*6f70*/  FSEL R17, R17, -QNAN , P0 ;  /* 0xfff0000011117808 */ /* 0x000fce0000000000 */
.L_x_129:
[----:B------:R-:W-:Y:S05]  /*6f80*/  BSYNC.RECONVERGENT B2 ;  /* 0x0000000000027941 */ /* 0x000fea0003800200 */
.L_x_128:
[----:B------:R-:W-:Y:S01]  /*6f90*/  DSETP.GEU.AND P1, PT, R14, -30, PT ;  /* 0xc03e00000e00742a */ /* 0x000fe20003f2e000 */
[----:B------:R-:W-:Y:S01]  /*6fa0*/  BSSY.RECONVERGENT B2, `(.L_x_133) ;  /* 0x0000094000027945 */ /* 0x000fe20003800200 */
[----:B------:R-:W-:-:S04]  /*6fb0*/  DADD R30, -RZ, -R14 ;  /* 0x00000000ff1e7229 */ /* 0x000fc8000000090e */
[----:B------:R-:W-:-:S06]  /*6fc0*/  DSETP.GT.OR P0, PT, R14, 30, !P1 ;  /* 0x403e00000e00742a */ /* 0x000fcc0004f04400 */
[----:B------:R-:W-:Y:S02]  /*6fd0*/  FSEL R18, R30, RZ, !P1 ;  /* 0x000000ff1e127208 */ /* 0x000fe40004800000 */
[----:B------:R-:W-:-:S06]  /*6fe0*/  FSEL R19, R31, RZ, !P1 ;  /* 0x000000ff1f137208 */ /* 0x000fcc0004800000 */
[----:B------:R-:W-:Y:S05]  /*6ff0*/  @P0 BRA `(.L_x_134) ;  /* 0x0000000800380947 */ /* 0x000fea0003800000 */
[----:B------:R-:W-:Y:S01]  /*7000*/  MOV R28, 0x652b82fe ;  /* 0x652b82fe001c7802 */ /* 0x000fe20000000f00 */
[----:B------:R-:W-:Y:S01]  /*7010*/  IMAD.MOV.U32 R29, RZ, RZ, 0x3ff71547 ;  /* 0x3ff71547ff1d7424 */ /* 0x000fe200078e00ff */
[----:B------:R-:W-:Y:S01]  /*7020*/  UMOV UR6, 0x3b39803f ;  /* 0x3b39803f00067882 */ /* 0x000fe20000000000 */
[----:B------:R-:W-:Y:S01]  /*7030*/  IMAD.MOV.U32 R18, RZ, RZ, -0x105c611 ;  /* 0xfefa39efff127424 */ /* 0x000fe200078e00ff */
[----:B------:R-:W-:Y:S01]  /*7040*/  UMOV UR7, 0x3c7abc9e ;  /* 0x3c7abc9e00077882 */ /* 0x000fe20000000000 */
[----:B------:R-:W-:Y:S01]  /*7050*/  IMAD.MOV.U32 R19, RZ, RZ, 0x3fe62e42 ;  /* 0x3fe62e42ff137424 */ /* 0x000fe200078e00ff */
[----:B------:R-:W-:Y:S01]  /*7060*/  FSETP.GEU.AND P0, PT, |R31|, 4.1917929649353027344, PT ;  /* 0x4086232b1f00780b */ /* 0x000fe20003f0e200 */
[----:B------:R-:W-:Y:S01]  /*7070*/  DFMA R28, -R14, R28, 6.75539944105574400000e+15 ;  /* 0x433800000e1c742b */ /* 0x000fe2000000011c */
[----:B------:R-:W-:Y:S07]  /*7080*/  BSSY.RECONVERGENT B3, `(.L_x_135) ;  /* 0x0000033000037945 */ /* 0x000fee0003800200 */
        /* <DEDUP_REMOVED lines=41> */
[----:B------:R-:W-:Y:S01]  /*7320*/  @!P1 LEA.HI R24, R28, R28, RZ, 0x1 ;  /* 0x0000001c1c189211 */ /* 0x000fe200078f08ff */
[----:B------:R-:W-:Y:S01]  /*7330*/  @!P1 IMAD.MOV.U32 R14, RZ, RZ, R26 ;  /* 0x000000ffff0e9224 */ /* 0x000fe200078e001a */
[----:B------:R-:W-:Y:S02]  /*7340*/  @!P1 MOV R26, RZ ;  /* 0x000000ff001a9202 */ /* 0x000fe40000000f00 */
[----:B------:R-:W-:Y:S02]  /*7350*/  @!P1 SHF.R.S32.HI R15, RZ, 0x1, R24 ;  /* 0x00000001ff0f9819 */ /* 0x000fe40000011418 */
[----:B------:R-:W-:-:S03]  /*7360*/  FSEL R24, R30, RZ, !P0 ;  /* 0x000000ff1e187208 */ /* 0x000fc60004000000 */
[----:B------:R-:W-:Y:S02]  /*7370*/  @!P1 IMAD.IADD R28, R28, 0x1, -R15 ;  /* 0x000000011c1c9824 */ /* 0x000fe400078e0a0f */
[----:B------:R-:W-:-:S03]  /*7380*/  @!P1 IMAD R15, R15, 0x100000, R27 ;  /* 0x001000000f0f9824 */ /* 0x000fc600078e021b */
[----:B------:R-:W-:-:S06]  /*7390*/  @!P1 LEA R27, R28, 0x3ff00000, 0x14 ;  /* 0x3ff000001c1b9811 */ /* 0x000fcc00078ea0ff */
[----:B------:R-:W-:-:S11]  /*73a0*/  @!P1 DMUL R24, R14, R26 ;  /* 0x0000001a0e189228 */ /* 0x000fd60000000000 */
.L_x_136:
[----:B------:R-:W-:Y:S05]  /*73b0*/  BSYNC.RECONVERGENT B3 ;  /* 0x0000000000037941 */ /* 0x000fea0003800200 */
.L_x_135:
        /* <DEDUP_REMOVED lines=18> */
[----:B------:R-:W-:Y:S01]  /*74e0*/  IMAD.MOV.U32 R14, RZ, RZ, R24 ;  /* 0x000000ffff0e7224 */ /* 0x000fe200078e0018 */
[----:B------:R-:W-:Y:S01]  /*74f0*/  UMOV UR7, 0x3eb1380b ;  /* 0x3eb1380b00077882 */ /* 0x000fe20000000000 */
[----:B------:R-:W-:Y:S01]  /*7500*/  IMAD.MOV.U32 R33, RZ, RZ, 0x3ed0ee25 ;  /* 0x3ed0ee25ff217424 */ /* 0x000fe200078e00ff */
[----:B------:R-:W-:Y:S01]  /*7510*/  ISETP.GE.U32.AND P0, PT, R15, 0x3ff6a09f, PT ;  /* 0x3ff6a09f0f00780c */ /* 0x000fe20003f06070 */
[----:B------:R-:W-:Y:S01]  /*7520*/  UMOV UR20, 0x80000000 ;  /* 0x8000000000147882 */ /* 0x000fe20000000000 */
[----:B------:R-:W-:Y:S01]  /*7530*/  LEA.HI R34, R34, R35, RZ, 0xc ;  /* 0x0000002322227211 */ /* 0x000fe200078f60ff */
[----:B------:R-:W-:Y:S01]  /*7540*/  IMAD.MOV.U32 R35, RZ, RZ, 0x43300000 ;  /* 0x43300000ff237424 */ /* 0x000fe200078e00ff */
[----:B------:R-:W-:-:S09]  /*7550*/  UMOV UR21, 0x43300000 ;  /* 0x4330000000157882 */ /* 0x000fd20000000000 */
        /* <DEDUP_REMOVED lines=50> */
.L_x_137:
[----:B------:R-:W-:Y:S01]  /*7880*/  IMAD.MOV.U32 R18, RZ, RZ, 0x0 ;  /* 0x00000000ff127424 */ /* 0x000fe200078e00ff */
[----:B------:R-:W-:Y:S01]  /*7890*/  LOP3.LUT P0, RZ, R15, 0x7fffffff, RZ, 0xc0, !PT ;  /* 0x7fffffff0fff7812 */ /* 0x000fe2000780c0ff */
[----:B------:R-:W-:-:S06]  /*78a0*/  IMAD.MOV.U32 R19, RZ, RZ, 0x7ff00000 ;  /* 0x7ff00000ff137424 */ /* 0x000fcc00078e00ff */
[----:B------:R-:W-:-:S10]  /*78b0*/  DFMA R18, R14, R18, +INF ;  /* 0x7ff000000e12742b */ /* 0x000fd40000000012 */
[----:B------:R-:W-:Y:S02]  /*78c0*/  FSEL R18, R18, RZ, P0 ;  /* 0x000000ff12127208 */ /* 0x000fe40000000000 */
[----:B------:R-:W-:-:S07]  /*78d0*/  FSEL R19, R19, -QNAN , P0 ;  /* 0xfff0000013137808 */ /* 0x000fce0000000000 */
.L_x_134:
[----:B------:R-:W-:Y:S05]  /*78e0*/  BSYNC.RECONVERGENT B2 ;  /* 0x0000000000027941 */ /* 0x000fea0003800200 */
.L_x_133:
[----:B------:R-:W-:-:S08]  /*78f0*/  DADD R16, -R18, R16 ;  /* 0x0000000012107229 */ /* 0x000fd00000000110 */
[----:B------:R-:W-:-:S11]  /*7900*/  DADD R12, R12, R16 ;  /* 0x000000000c0c7229 */ /* 0x000fd60000000010 */
.L_x_127:
[----:B------:R-:W-:Y:S05]  /*7910*/  BSYNC.RECONVERGENT B1 ;  /* 0x0000000000017941 */ /* 0x000fea0003800200 */
.L_x_126:
[----:B------:R-:W-:Y:S01]  /*7920*/  IADD3 R8, P0, PT, R8, 0x1, RZ ;  /* 0x0000000108087810 */ /* 0x000fe20007f1e0ff */
[----:B------:R-:W-:-:S04]  /*7930*/  IMAD.U32 R25, RZ, RZ, UR4 ;  /* 0x00000004ff197e24 */ /* 0x000fc8000f8e00ff */
[----:B------:R-:W-:Y:S01]  /*7940*/  IMAD.X R9, RZ, RZ, R9, P0 ;  /* 0x000000ffff097224 */ /* 0x000fe200000e0609 */
[----:B------:R-:W-:-:S04]  /*7950*/  ISETP.NE.U32.AND P0, PT, R8, R25, PT ;  /* 0x000000190800720c */ /* 0x000fc80003f05070 */
[----:B------:R-:W-:-:S13]  /*7960*/  ISETP.NE.AND.EX P0, PT, R9, RZ, PT, P0 ;  /* 0x000000ff0900720c */ /* 0x000fda0003f05300 */
[----:B------:R-:W-:Y:S05]  /*7970*/  @P0 BRA `(.L_x_138) ;  /* 0xffffffec00140947 */ /* 0x000fea000383ffff */
[----:B------:R-:W-:Y:S01]  /*7980*/  IMAD.MOV.U32 R16, RZ, RZ, 0x652b82fe ;  /* 0x652b82feff107424 */ /* 0x000fe200078e00ff */
[----:B------:R-:W-:Y:S01]  /*7990*/  MOV R17, 0x3ff71547 ;  /* 0x3ff7154700117802 */ /* 0x000fe20000000f00 */
[----:B------:R-:W-:Y:S01]  /*79a0*/  UMOV UR6, 0xfefa39ef ;  /* 0xfefa39ef00067882 */ /* 0x000fe20000000000 */
[----:B------:R-:W-:Y:S01]  /*79b0*/  UMOV UR7, 0x3fe62e42 ;  /* 0x3fe62e4200077882 */ /* 0x000fe20000000000 */
[----:B------:R-:W-:Y:S01]  /*79c0*/  DADD R18, -RZ, -R12 ;  /* 0x00000000ff127229 */ /* 0x000fe2000000090c */
[----:B------:R-:W-:Y:S02]  /*79d0*/  BSSY.RECONVERGENT B1, `(.L_x_139) ;  /* 0x0000037000017945 */ /* 0x000fe40003800200 */
[----:B------:R-:W-:-:S07]  /*79e0*/  DFMA R16, R12, -R16, 6.75539944105574400000e+15 ;  /* 0x433800000c10742b */ /* 0x000fce0000000810 */
[----:B------:R-:W-:Y:S01]  /*79f0*/  FSETP.GEU.AND P0, PT, |R19|, 4.1917929649353027344, PT ;  /* 0x4086232b1300780b */ /* 0x000fe20003f0e200 */
[----:B------:R-:W-:-:S08]  /*7a00*/  DADD R8, R16, -6.75539944105574400000e+15 ;  /* 0xc338000010087429 */ /* 0x000fd00000000000 */
        /* <DEDUP_REMOVED lines=43> */
[----:B------:R-:W-:Y:S02]  /*7cc0*/  @!P1 IMAD.MOV.U32 R12, RZ, RZ, R14 ;  /* 0x000000ffff0c9224 */ /* 0x000fe400078e000e */
[----:B------:R-:W-:Y:S01]  /*7cd0*/  @!P1 IMAD.MOV.U32 R14, RZ, RZ, RZ ;  /* 0x000000ffff0e9224 */ /* 0x000fe200078e00ff */
[----:B------:R-:W-:Y:S02]  /*7ce0*/  @!P1 SHF.R.S32.HI R13, RZ, 0x1, R8 ;  /* 0x00000001ff0d9819 */ /* 0x000fe40000011408 */
[----:B------:R-:W-:-:S03]  /*7cf0*/  FSEL R8, R18, RZ, !P0 ;  /* 0x000000ff12087208 */ /* 0x000fc60004000000 */
[----:B------:R-:W-:Y:S02]  /*7d00*/  @!P1 IMAD.IADD R16, R16, 0x1, -R13 ;  /* 0x0000000110109824 */ /* 0x000fe400078e0a0d */
[----:B------:R-:W-:-:S03]  /*7d10*/  @!P1 IMAD R13, R13, 0x100000, R15 ;  /* 0x001000000d0d9824 */ /* 0x000fc600078e020f */
[----:B------:R-:W-:-:S06]  /*7d20*/  @!P1 LEA R15, R16, 0x3ff00000, 0x14 ;  /* 0x3ff00000100f9811 */ /* 0x000fcc00078ea0ff */
[----:B------:R-:W-:-:S11]  /*7d30*/  @!P1 DMUL R8, R12, R14 ;  /* 0x0000000e0c089228 */ /* 0x000fd60000000000 */
.L_x_140:
[----:B------:R-:W-:Y:S05]  /*7d40*/  BSYNC.RECONVERGENT B1 ;  /* 0x0000000000017941 */ /* 0x000fea0003800200 */
.L_x_139:
[----:B------:R-:W-:-:S11]  /*7d50*/  DADD R20, R20, -R8 ;  /* 0x0000000014147229 */ /* 0x000fd60000000808 */
.L_x_125:
[----:B------:R-:W-:Y:S05]  /*7d60*/  BSYNC.RECONVERGENT B0 ;  /* 0x0000000000007941 */ /* 0x000fea0003800200 */
.L_x_124:
[----:B------:R-:W-:Y:S01]  /*7d70*/  UIADD3 UR6, UP0, UPT, UR12, 0xa8, URZ ;  /* 0x000000a80c067890 */ /* 0x000fe2000ff1e0ff */
[----:B------:R-:W-:Y:S01]  /*7d80*/  BSSY.RECONVERGENT B0, `(.L_x_141) ;  /* 0x0000da8000007945 */ /* 0x000fe20003800200 */
[----:B------:R-:W0:Y:S02]  /*7d90*/  LDCU UR22, c[0x0][0x3a0] ;  /* 0x00007400ff1677ac */ /* 0x000e240008000800 */
[----:B------:R-:W-:Y:S02]  /*7da0*/  UIADD3.X UR7, UPT, UPT, URZ, URZ, URZ, UP0, !UPT ;  /* 0x000000ffff077290 */ /* 0x000fe400087fe4ff */
[----:B------:R-:W-:Y:S02]  /*7db0*/  UISETP.NE.AND UP0, UPT, UR13, URZ, UPT ;  /* 0x000000ff0d00728c */ /* 0x000fe4000bf05270 */
[----:B------:R-:W-:-:S07]  /*7dc0*/  USHF.R.S32.HI UR12, URZ, 0x1f, UR13 ;  /* 0x0000001fff0c7899 */ /* 0x000fce000801140d */
[----:B------:R-:W-:Y:S05]  /*7dd0*/  BRA.U !UP0, `(.L_x_142) ;  /* 0x0000000908f07547 */ /* 0x000fea000b800000 */
[C---:B------:R-:W-:Y:S01]  /*7de0*/  LOP3.LUT R55, R25.reuse, 0x7, RZ, 0xc0, !PT ;  /* 0x0000000719377812 */ /* 0x040fe200078ec0ff */
[----:B------:R-:W-:Y:S01]  /*7df0*/  VIADD R8, R2, 0xffffffff ;  /* 0xffffffff02087836 */ /* 0x000fe20000000000 */
[----:B--23--:R-:W-:Y:S02]  /*7e00*/  LOP3.LUT R16, R25, 0x3, RZ, 0xc0, !PT ;  /* 0x0000000319107812 */ /* 0x00cfe400078ec0ff */
[----:B------:R-:W-:Y:S01]  /*7e10*/  CS2R R56, SRZ ;  /* 0x0000000000387805 */ /* 0x000fe2000001ff00 */
[----:B------:R-:W1:Y:S01]  /*7e20*/  LDCU.64 UR20, c[0x0][0x398] ;  /* 0x00007300ff1477ac */ /* 0x000e620008000a00 */
[----:B------:R-:W-:Y:S01]  /*7e30*/  VIADD R9, R55, 0xffffffff ;  /* 0xffffffff37097836 */ /* 0x000fe20000000000 */
[----:B------:R-:W-:-:S04]  /*7e40*/  ISETP.GE.U32.AND P1, PT, R8, 0x7, PT ;  /* 0x000000070800780c */ /* 0x000fc80003f26070 */
[----:B------:R-:W-:Y:S02]  /*7e50*/  ISETP.GE.U32.AND P2, PT, R9, 0x3, PT ;  /* 0x000000030900780c */ /* 0x000fe40003f46070 */
[----:B------:R-:W-:-:S11]  /*7e60*/  LOP3.LUT R9, R25, 0x7ffffff0, RZ, 0xc0, !PT ;  /* 0x7ffffff019097812 */ /* 0x000fd600078ec0ff */
.L_x_152:
[----:B------:R-:W2:Y:S01]  /*7e70*/  LDCU UR4, c[0x0][0x3a0] ;  /* 0x00007400ff0477ac */ /* 0x000ea20008000800 */
[----:B------:R-:W-:Y:S01]  /*7e80*/  PRMT R18, RZ, 0x7610, R18 ;  /* 0x00007610ff127816 */ /* 0x000fe20000000012 */
[----:B------:R-:W-:Y:S01]  /*7e90*/  IMAD.MOV.U32 R40, RZ, RZ, RZ ;  /* 0x000000ffff287224 */ /* 0x000fe200078e00ff */
[----:B------:R-:W-:Y:S01]  /*7ea0*/  MOV R8, RZ ;  /* 0x000000ff00087202 */ /* 0x000fe20000000f00 */
[----:B--2---:R-:W-:Y:S02]  /*7eb0*/  UISETP.GE.U32.AND UP0, UPT, UR4, 0x10, UPT ;  /* 0x000000100400788c */ /* 0x004fe4000bf06070 */
[----:B------:R-:W-:Y:S02]  /*7ec0*/  IMAD R17, R57, UR4, RZ ;  /* 0x0000000439117c24 */ /* 0x000fe4000f8e02ff */
[----:B------:R-:W-:-:S04]  /*7ed0*/  IMAD.WIDE.U32 R12, R56, UR4, RZ ;  /* 0x00000004380c7c25 */ /* 0x000fc8000f8e00ff */
[----:B------:R-:W-:Y:S01]  /*7ee0*/  IMAD.IADD R17, R13, 0x1, R17 ;  /* 0x000000010d117824 */ /* 0x000fe200078e0211 */
[----:B------:R-:W-:Y:S06]  /*7ef0*/  BRA.U !UP0, `(.L_x_143) ;  /* 0x0000000508207547 */ /* 0x000fec000b800000 */
[----:B------:R-:W-:Y:S01]  /*7f00*/  BSSY.RECONVERGENT B1, `(.L_x_144) ;  /* 0x0000045000017945 */ /* 0x000fe20003800200 */
[----:B------:R-:W-:Y:S01]  /*7f10*/  PRMT R18, RZ, 0x7610, R18 ;  /* 0x00007610ff127816 */ /* 0x000fe20000000012 */
[----:B------:R-:W-:Y:S02]  /*7f20*/  IMAD.MOV.U32 R8, RZ, RZ, RZ ;  /* 0x000000ffff087224 */ /* 0x000fe400078e00ff */
[----:B------:R-:W-:-:S07]  /*7f30*/  IMAD.MOV.U32 R60, RZ, RZ, RZ ;  /* 0x000000ffff3c7224 */ /* 0x000fce00078e00ff */
.L_x_145:
[----:B-1----:R-:W-:Y:S01]  /*7f40*/  IADD3 R14, P0, P3, R8, UR20, R12 ;  /* 0x00000014080e7c10 */ /* 0x002fe2000fb1e00c */
[----:B------:R-:W-:-:S03]  /*7f50*/  IMAD.IADD R58, R1, 0x1, R8 ;  /* 0x00000001013a7824 */ /* 0x000fc600078e0208 */
[----:B------:R-:W-:Y:S02]  /*7f60*/  IADD3.X R15, PT, PT, R60, UR21, R17, P0, P3 ;  /* 0x000000153c0f7c10 */ /* 0x000fe400087e6411 */
[----:B------:R-:W2:Y:S04]  /*7f70*/  LDL.U8 R19, [R58+0x87] ;  /* 0x000087003a137983 */ /* 0x000ea80000100000 */
[----:B------:R-:W3:Y:S04]  /*7f80*/  LDL.U8 R25, [R58+0x88] ;  /* 0x000088003a197983 */ /* 0x000ee80000100000 */
[----:B------:R-:W2:Y:S04]  /*7f90*/  LDG.E.U8.CONSTANT R24, desc[UR10][R14.64] ;  /* 0x0000000a0e187981 */ /* 0x000ea8000c1e9100 */
[----:B------:R-:W3:Y:S04]  /*7fa0*/  LDG.E.U8.CONSTANT R26, desc[UR10][R14.64+0x1] ;  /* 0x0000010a0e1a7981 */ /* 0x000ee8000c1e9100 */
[----:B------:R-:W4:Y:S04]  /*7fb0*/  LDL.U8 R27, [R58+0x89] ;  /* 0x000089003a1b7983 */ /* 0x000f280000100000 */
[----:B------:R-:W5:Y:S04]  /*7fc0*/  LDL.U8 R29, [R58+0x8a] ;  /* 0x00008a003a1d7983 */ /* 0x000f680000100000 */
[----:B------:R-:W4:Y:S04]  /*7fd0*/  LDG.E.U8.CONSTANT R28, desc[UR10][R14.64+0x2] ;  /* 0x0000020a0e1c7981 */ /* 0x000f28000c1e9100 */
[----:B------:R-:W5:Y:S04]  /*7fe0*/  LDG.E.U8.CONSTANT R30, desc[UR10][R14.64+0x3] ;  /* 0x0000030a0e1e7981 */ /* 0x000f68000c1e9100 */
[----:B------:R-:W5:Y:S04]  /*7ff0*/  LDL.U8 R31, [R58+0x8b] ;  /* 0x00008b003a1f7983 */ /* 0x000f680000100000 */
[----:B------:R-:W5:Y:S04]  /*8000*/  LDL.U8 R33, [R58+0x8c] ;  /* 0x00008c003a217983 */ /* 0x000f680000100000 */
[----:B------:R-:W5:Y:S04]  /*8010*/  LDG.E.U8.CONSTANT R32, desc[UR10][R14.64+0x4] ;  /* 0x0000040a0e207981 */ /* 0x000f68000c1e9100 */
        /* <DEDUP_REMOVED lines=18> */
[----:B------:R-:W5:Y:S04]  /*8140*/  LDG.E.U8.CONSTANT R52, desc[UR10][R14.64+0xe] ;  /* 0x00000e0a0e347981 */ /* 0x000f68000c1e9100 */
[----:B------:R-:W5:Y:S04]  /*8150*/  LDG.E.U8.CONSTANT R54, desc[UR10][R14.64+0xf] ;  /* 0x00000f0a0e367981 */ /* 0x000f68000c1e9100 */
[----:B------:R-:W5:Y:S01]  /*8160*/  LDL.U8 R53, [R58+0x96] ;  /* 0x000096003a357983 */ /* 0x000f620000100000 */
[----:B------:R-:W-:-:S04]  /*8170*/  IADD3 R8, P3, PT, R8, 0x10, RZ ;  /* 0x0000001008087810 */ /* 0x000fc80007f7e0ff */
[----:B------:R-:W-:Y:S01]  /*8180*/  ISETP.NE.U32.AND P0, PT, R8, R9, PT ;  /* 0x000000090800720c */ /* 0x000fe20003f05070 */
[----:B------:R-:W-:-:S05]  /*8190*/  IMAD.X R60, RZ, RZ, R60, P3 ;  /* 0x000000ffff3c7224 */ /* 0x000fca00018e063c */
[----:B------:R-:W-:Y:S01]  /*81a0*/  ISETP.NE.AND.EX P0, PT, R60, RZ, PT, P0 ;  /* 0x000000ff3c00720c */ /* 0x000fe20003f05300 */
[----:B--2---:R-:W-:Y:S02]  /*81b0*/  IMAD R19, R19, R24, RZ ;  /* 0x0000001813137224 */ /* 0x004fe400078e02ff */
[----:B---3--:R-:W-:-:S05]  /*81c0*/  IMAD R25, R25, R26, RZ ;  /* 0x0000001a19197224 */ /* 0x008fca00078e02ff */
[----:B------:R-:W-:Y:S01]  /*81d0*/  LOP3.LUT R19, R25, R19, R18, 0x96, !PT ;  /* 0x0000001319137212 */ /* 0x000fe200078e9612 */
[----:B----4-:R-:W-:Y:S02]  /*81e0*/  IMAD R28, R27, R28, RZ ;  /* 0x0000001c1b1c7224 */ /* 0x010fe400078e02ff */
[----:B-----5:R-:W-:-:S05]  /*81f0*/  IMAD R29, R29, R30, RZ ;  /* 0x0000001e1d1d7224 */ /* 0x020fca00078e02ff */
[----:B------:R-:W-:Y:S01]  /*8200*/  LOP3.LUT R19, R29, R28, R19, 0x96, !PT ;  /* 0x0000001c1d137212 */ /* 0x000fe200078e9613 */
[----:B------:R-:W-:Y:S02]  /*8210*/  IMAD R32, R31, R32, RZ ;  /* 0x000000201f207224 */ /* 0x000fe400078e02ff */
[----:B------:R-:W-:-:S05]  /*8220*/  IMAD R33, R33, R34, RZ ;  /* 0x0000002221217224 */ /* 0x000fca00078e02ff */
        /* <DEDUP_REMOVED lines=15> */
[----:B------:R-:W-:-:S04]  /*8320*/  LOP3.LUT R19, R53, R52, R19, 0x96, !PT ;  /* 0x0000003435137212 */ /* 0x000fc800078e9613 */
[----:B------:R-:W-:Y:S01]  /*8330*/  PRMT R18, R19, 0x7610, R18 ;  /* 0x0000761013127816 */ /* 0x000fe20000000012 */
[----:B------:R-:W-:Y:S06]  /*8340*/  @P0 BRA `(.L_x_145) ;  /* 0xfffffff800fc0947 */ /* 0x000fec000383ffff */
[----:B0-----:R-:W-:Y:S05]  /*8350*/  BSYNC.RECONVERGENT B1 ;  /* 0x0000000000017941 */ /* 0x001fea0003800200 */
.L_x_144:
[----:B------:R-:W-:Y:S02]  /*8360*/  IMAD.MOV.U32 R8, RZ, RZ, R9 ;  /* 0x000000ffff087224 */ /* 0x000fe400078e0009 */
[----:B------:R-:W-:-:S07]  /*8370*/  IMAD.MOV.U32 R40, RZ, RZ, RZ ;  /* 0x000000ffff287224 */ /* 0x000fce00078e00ff */
.L_x_143:
[----:B------:R-:W-:-:S04]  /*8380*/  ISETP.NE.U32.AND P0, PT, R2, RZ, PT ;  /* 0x000000ff0200720c */ /* 0x000fc80003f05070 */
[----:B------:R-:W-:-:S13]  /*8390*/  ISETP.NE.AND.EX P0, PT, RZ, RZ, PT, P0 ;  /* 0x000000ffff00720c */ /* 0x000fda0003f05300 */
[----:B------:R-:W-:Y:S05]  /*83a0*/  @!P0 BRA `(.L_x_146) ;  /* 0x0000000400588947 */ /* 0x000fea0003800000 */
[----:B------:R-:W-:Y:S01]  /*83b0*/  ISETP.NE.AND P4, PT, R55, RZ, PT ;  /* 0x000000ff3700720c */ /* 0x000fe20003f85270 */
[----:B------:R-:W-:-:S12]  /*83c0*/  @!P1 BRA `(.L_x_147) ;  /* 0x0000000000889947 */ /* 0x000fd80003800000 */
[----:B------:R-:W2:Y:S01]  /*83d0*/  LDCU.64 UR4, c[0x0][0x398] ;  /* 0x00007300ff0477ac */ /* 0x000ea20008000a00 */
[----:B------:R-:W-:-:S05]  /*83e0*/  IMAD.IADD R39, R1, 0x1, R8 ;  /* 0x0000000101277824 */ /* 0x000fca00078e0208 */
[----:B------:R-:W3:Y:S04]  /*83f0*/  LDL.U8 R19, [R39+0x87] ;  /* 0x0000870027137983 */ /* 0x000ee80000100000 */
[----:B------:R-:W4:Y:S04]  /*8400*/  LDL.U8 R25, [R39+0x88] ;  /* 0x0000880027197983 */ /* 0x000f280000100000 */
[----:B------:R-:W5:Y:S01]  /*8410*/  LDL.U8 R27, [R39+0x89] ;  /* 0x00008900271b7983 */ /* 0x000f620000100000 */
[----:B--2---:R-:W-:-:S03]  /*8420*/  IADD3 R14, P0, P3, R8, UR4, R12 ;  /* 0x00000004080e7c10 */ /* 0x004fc6000fb1e00c */
[----:B------:R-:W2:Y:S01]  /*8430*/  LDL.U8 R29, [R39+0x8a] ;  /* 0x00008a00271d7983 */ /* 0x000ea20000100000 */
[----:B------:R-:W-:-:S03]  /*8440*/  IADD3.X R15, PT, PT, R40, UR5, R17, P0, P3 ;  /* 0x00000005280f7c10 */ /* 0x000fc600087e6411 */
[----:B------:R-:W2:Y:S04]  /*8450*/  LDL.U8 R31, [R39+0x8b] ;  /* 0x00008b00271f7983 */ /* 0x000ea80000100000 */
[----:B------:R-:W3:Y:S04]  /*8460*/  LDG.E.U8.CONSTANT R24, desc[UR10][R14.64] ;  /* 0x0000000a0e187981 */ /* 0x000ee8000c1e9100 */
[----:B------:R-:W4:Y:S04]  /*8470*/  LDG.E.U8.CONSTANT R26, desc[UR10][R14.64+0x1] ;  /* 0x0000010a0e1a7981 */ /* 0x000f28000c1e9100 */
[----:B------:R-:W5:Y:S04]  /*8480*/  LDG.E.U8.CONSTANT R28, desc[UR10][R14.64+0x2] ;  /* 0x0000020a0e1c7981 */ /* 0x000f68000c1e9100 */
[----:B------:R-:W2:Y:S04]  /*8490*/  LDG.E.U8.CONSTANT R30, desc[UR10][R14.64+0x3] ;  /* 0x0000030a0e1e7981 */ /* 0x000ea8000c1e9100 */
[----:B------:R-:W2:Y:S04]  /*84a0*/  LDG.E.U8.CONSTANT R32, desc[UR10][R14.64+0x4] ;  /* 0x0000040a0e207981 */ /* 0x000ea8000c1e9100 */
[----:B------:R-:W2:Y:S04]  /*84b0*/  LDL.U8 R33, [R39+0x8c] ;  /* 0x00008c0027217983 */ /* 0x000ea80000100000 */
[----:B------:R-:W2:Y:S04]  /*84c0*/  LDL.U8 R35, [R39+0x8d] ;  /* 0x00008d0027237983 */ /* 0x000ea80000100000 */
[----:B------:R-:W2:Y:S04]  /*84d0*/  LDG.E.U8.CONSTANT R34, desc[UR10][R14.64+0x5] ;  /* 0x0000050a0e227981 */ /* 0x000ea8000c1e9100 */
[----:B------:R-:W2:Y:S04]  /*84e0*/  LDG.E.U8.CONSTANT R36, desc[UR10][R14.64+0x6] ;  /* 0x0000060a0e247981 */ /* 0x000ea8000c1e9100 */
[----:B------:R-:W2:Y:S04]  /*84f0*/  LDG.E.U8.CONSTANT R38, desc[UR10][R14.64+0x7] ;  /* 0x0000070a0e267981 */ /* 0x000ea8000c1e9100 */
[----:B------:R-:W2:Y:S01]  /*8500*/  LDL.U8 R37, [R39+0x8e] ;  /* 0x00008e0027257983 */ /* 0x000ea20000100000 */
[----:B------:R-:W-:-:S05]  /*8510*/  IADD3 R8, P0, PT, R8, 0x8, RZ ;  /* 0x0000000808087810 */ /* 0x000fca0007f1e0ff */
[----:B------:R-:W-:Y:S02]  /*8520*/  IMAD.X R40, RZ, RZ, R40, P0 ;  /* 0x000000ffff287224 */ /* 0x000fe400000e0628 */
[----:B---3--:R-:W-:Y:S02]  /*8530*/  IMAD R19, R19, R24, RZ ;  /* 0x0000001813137224 */ /* 0x008fe400078e02ff */
[----:B----4-:R-:W-:Y:S02]  /*8540*/  IMAD R26, R25, R26, RZ ;  /* 0x0000001a191a7224 */ /* 0x010fe400078e02ff */
[----:B-----5:R-:W-:Y:S02]  /*8550*/  IMAD R27, R27, R28, RZ ;  /* 0x0000001c1b1b7224 */ /* 0x020fe400078e02ff */
[----:B--2---:R-:W-:-:S03]  /*8560*/  IMAD R30, R29, R30, RZ ;  /* 0x0000001e1d1e7224 */ /* 0x004fc600078e02ff */
[----:B------:R-:W-:Y:S01]  /*8570*/  LOP3.LUT R19, R27, R19, R26, 0x96, !PT ;  /* 0x000000131b137212 */ /* 0x000fe200078e961a */
[----:B------:R-:W-:-:S05]  /*8580*/  IMAD R31, R31, R32, RZ ;  /* 0x000000201f1f7224 */ /* 0x000fca00078e02ff */
[----:B------:R-:W-:Y:S01]  /*8590*/  LOP3.LUT R19, R31, R19, R30, 0x96, !PT ;  /* 0x000000131f137212 */ /* 0x000fe200078e961e */
[----:B------:R-:W-:Y:S02]  /*85a0*/  IMAD R34, R33, R34, RZ ;  /* 0x0000002221227224 */ /* 0x000fe400078e02ff */
[----:B------:R-:W-:-:S05]  /*85b0*/  IMAD R35, R35, R36, RZ ;  /* 0x0000002423237224 */ /* 0x000fca00078e02ff */
[----:B------:R-:W-:Y:S01]  /*85c0*/  LOP3.LUT R19, R35, R19, R34, 0x96, !PT ;  /* 0x0000001323137212 */ /* 0x000fe200078e9622 */
[----:B------:R-:W-:-:S05]  /*85d0*/  IMAD R37, R37, R38, RZ ;  /* 0x0000002625257224 */ /* 0x000fca00078e02ff */
[----:B------:R-:W-:-:S07]  /*85e0*/  LOP3.LUT R18, R18, R19, R37, 0x96, !PT ;  /* 0x0000001312127212 */ /* 0x000fce00078e9625 */
.L_x_147:
[----:B------:R-:W-:Y:S04]  /*85f0*/  BSSY.RECONVERGENT B1, `(.L_x_146) ;  /* 0x0000031000017945 */ /* 0x000fe80003800200 */
[----:B------:R-:W-:Y:S05]  /*8600*/  @!P4 BRA `(.L_x_148) ;  /* 0x0000000000bcc947 */ /* 0x000fea0003800000 */
[----:B------:R-:W-:Y:S01]  /*8610*/  BSSY.RECONVERGENT B2, `(.L_x_149) ;  /* 0x0000017000027945 */ /* 0x000fe20003800200 */
[----:B------:R-:W-:-:S03]  /*8620*/  ISETP.NE.AND P4, PT, R16, RZ, PT ;  /* 0x000000ff1000720c */ /* 0x000fc60003f85270 */
[----:B------:R-:W-:Y:S10]  /*8630*/  @!P2 BRA `(.L_x_150) ;  /* 0x000000000050a947 */ /* 0x000ff40003800000 */
[----:B------:R-:W2:Y:S01]  /*8640*/  LDCU.64 UR4, c[0x0][0x398] ;  /* 0x00007300ff0477ac */ /* 0x000ea20008000a00 */
[----:B------:R-:W-:-:S05]  /*8650*/  IADD3 R19, PT, PT, R1, R8, RZ ;  /* 0x0000000801137210 */ /* 0x000fca0007ffe0ff */
[----:B------:R-:W3:Y:S04]  /*8660*/  LDL.U8 R24, [R19+0x87] ;  /* 0x0000870013187983 */ /* 0x000ee80000100000 */
[----:B------:R-:W4:Y:S04]  /*8670*/  LDL.U8 R26, [R19+0x88] ;  /* 0x00008800131a7983 */ /* 0x000f280000100000 */
[----:B------:R-:W5:Y:S01]  /*8680*/  LDL.U8 R28, [R19+0x89] ;  /* 0x00008900131c7983 */ /* 0x000f620000100000 */
[----:B--2---:R-:W-:-:S03]  /*8690*/  IADD3 R14, P0, P3, R8, UR4, R12 ;  /* 0x00000004080e7c10 */ /* 0x004fc6000fb1e00c */
[----:B------:R-:W2:Y:S01]  /*86a0*/  LDL.U8 R30, [R19+0x8a] ;  /* 0x00008a00131e7983 */ /* 0x000ea20000100000 */
[----:B------:R-:W-:-:S05]  /*86b0*/  IADD3.X R15, PT, PT, R40, UR5, R17, P0, P3 ;  /* 0x00000005280f7c10 */ /* 0x000fca00087e6411 */
[----:B------:R-:W3:Y:S04]  /*86c0*/  LDG.E.U8.CONSTANT R25, desc[UR10][R14.64] ;  /* 0x0000000a0e197981 */ /* 0x000ee8000c1e9100 */
[----:B------:R-:W4:Y:S04]  /*86d0*/  LDG.E.U8.CONSTANT R27, desc[UR10][R14.64+0x1] ;  /* 0x0000010a0e1b7981 */ /* 0x000f28000c1e9100 */
[----:B------:R-:W5:Y:S04]  /*86e0*/  LDG.E.U8.CONSTANT R29, desc[UR10][R14.64+0x2] ;  /* 0x0000020a0e1d7981 */ /* 0x000f68000c1e9100 */
[----:B------:R-:W2:Y:S01]  /*86f0*/  LDG.E.U8.CONSTANT R31, desc[UR10][R14.64+0x3] ;  /* 0x0000030a0e1f7981 */ /* 0x000ea2000c1e9100 */
[----:B------:R-:W-:-:S05]  /*8700*/  IADD3 R8, P0, PT, R8, 0x4, RZ ;  /* 0x0000000408087810 */ /* 0x000fca0007f1e0ff */
[----:B------:R-:W-:Y:S02]  /*8710*/  IMAD.X R40, RZ, RZ, R40, P0 ;  /* 0x000000ffff287224 */ /* 0x000fe400000e0628 */
[----:B---3--:R-:W-:Y:S02]  /*8720*/  IMAD R24, R24, R25, RZ ;  /* 0x0000001918187224 */ /* 0x008fe400078e02ff */
[----:B----4-:R-:W-:Y:S02]  /*8730*/  IMAD R27, R26, R27, RZ ;  /* 0x0000001b1a1b7224 */ /* 0x010fe400078e02ff */
[----:B-----5:R-:W-:Y:S02]  /*8740*/  IMAD R28, R28, R29, RZ ;  /* 0x0000001d1c1c7224 */ /* 0x020fe400078e02ff */
[----:B--2---:R-:W-:-:S03]  /*8750*/  IMAD R30, R30, R31, RZ ;  /* 0x0000001f1e1e7224 */ /* 0x004fc600078e02ff */
[----:B------:R-:W-:-:S04]  /*8760*/  LOP3.LUT R27, R28, R24, R27, 0x96, !PT ;  /* 0x000000181c1b7212 */ /* 0x000fc800078e961b */
[----:B------:R-:W-:-:S07]  /*8770*/  LOP3.LUT R18, R18, R27, R30, 0x96, !PT ;  /* 0x0000001b12127212 */ /* 0x000fce00078e961e */
.L_x_150:
[----:B01----:R-:W-:Y:S05]  /*8780*/  BSYNC.RECONVERGENT B2 ;  /* 0x0000000000027941 */ /* 0x003fea0003800200 */
.L_x_149:
[----:B------:R-:W-:Y:S05]  /*8790*/  @!P4 BRA `(.L_x_148) ;  /* 0x000000000058c947 */ /* 0x000fea0003800000 */
[----:B------:R-:W0:Y:S01]  /*87a0*/  LDCU.64 UR4, c[0x0][0x398] ;  /* 0x00007300ff0477ac */ /* 0x000e220008000a00 */
[----:B------:R-:W-:Y:S01]  /*87b0*/  IMAD.IADD R19, R1, 0x1, R8 ;  /* 0x0000000101137824 */ /* 0x000fe200078e0208 */
[----:B0-----:R-:W-:-:S04]  /*87c0*/  IADD3 R12, P0, P3, R8, UR4, R12 ;  /* 0x00000004080c7c10 */ /* 0x001fc8000fb1e00c */
[----:B------:R-:W2:Y:S01]  /*87d0*/  LDL.U8 R8, [R19+0x87] ;  /* 0x0000870013087983 */ /* 0x000ea20000100000 */
[----:B------:R-:W-:-:S05]  /*87e0*/  IADD3.X R13, PT, PT, R40, UR5, R17, P0, P3 ;  /* 0x00000005280d7c10 */ /* 0x000fca00087e6411 */
[----:B------:R-:W2:Y:S01]  /*87f0*/  LDG.E.U8.CONSTANT R15, desc[UR10][R12.64] ;  /* 0x0000000a0c0f7981 */ /* 0x000ea2000c1e9100 */
[----:B------:R-:W-:Y:S01]  /*8800*/  ISETP.NE.AND P0, PT, R16, 0x1, PT ;  /* 0x000000011000780c */ /* 0x000fe20003f05270 */
[----:B--2---:R-:W-:-:S05]  /*8810*/  IMAD R15, R8, R15, RZ ;  /* 0x0000000f080f7224 */ /* 0x004fca00078e02ff */
[----:B------:R-:W-:-:S04]  /*8820*/  LOP3.LUT R15, R15, R18, RZ, 0x3c, !PT ;  /* 0x000000120f0f7212 */ /* 0x000fc800078e3cff */
[----:B------:R-:W-:-:S03]  /*8830*/  PRMT R18, R15, 0x7610, R18 ;  /* 0x000076100f127816 */ /* 0x000fc60000000012 */
[----:B------:R-:W-:Y:S05]  /*8840*/  @!P0 BRA `(.L_x_148) ;  /* 0x00000000002c8947 */ /* 0x000fea0003800000 */
[----:B------:R-:W-:Y:S01]  /*8850*/  ISETP.NE.AND P0, PT, R16, 0x2, PT ;  /* 0x000000021000780c */ /* 0x000fe20003f05270 */
[----:B------:R-:W2:Y:S04]  /*8860*/  LDL.U8 R8, [R19+0x88] ;  /* 0x0000880013087983 */ /* 0x000ea80000100000 */
[----:B------:R-:W2:Y:S08]  /*8870*/  LDG.E.U8.CONSTANT R15, desc[UR10][R12.64+0x1] ;  /* 0x0000010a0c0f7981 */ /* 0x000eb0000c1e9100 */
[----:B------:R-:W3:Y:S04]  /*8880*/  @P0 LDG.E.U8.CONSTANT R17, desc[UR10][R12.64+0x2] ;  /* 0x0000020a0c110981 */ /* 0x000ee8000c1e9100 */
[----:B------:R-:W3:Y:S01]  /*8890*/  @P0 LDL.U8 R14, [R19+0x89] ;  /* 0x00008900130e0983 */ /* 0x000ee20000100000 */
[----:B--2---:R-:W-:-:S05]  /*88a0*/  IMAD R15, R8, R15, RZ ;  /* 0x0000000f080f7224 */ /* 0x004fca00078e02ff */
[----:B------:R-:W-:-:S04]  /*88b0*/  LOP3.LUT R15, R15, R18, RZ, 0x3c, !PT ;  /* 0x000000120f0f7212 */ /* 0x000fc800078e3cff */
[----:B------:R-:W-:Y:S01]  /*88c0*/  PRMT R18, R15, 0x7610, R18 ;  /* 0x000076100f127816 */ /* 0x000fe20000000012 */
[----:B---3--:R-:W-:-:S05]  /*88d0*/  @P0 IMAD R17, R14, R17, RZ ;  /* 0x000000110e110224 */ /* 0x008fca00078e02ff */
[----:B------:R-:W-:-:S04]  /*88e0*/  @P0 LOP3.LUT R17, R17, R18, RZ, 0x3c, !PT ;  /* 0x0000001211110212 */ /* 0x000fc800078e3cff */
[----:B------:R-:W-:-:S07]  /*88f0*/  @P0 PRMT R18, R17, 0x7610, R18 ;  /* 0x0000761011120816 */ /* 0x000fce0000000012 */
.L_x_148:
[----:B01----:R-:W-:Y:S05]  /*8900*/  BSYNC.RECONVERGENT B1 ;  /* 0x0000000000017941 */ /* 0x003fea0003800200 */
.L_x_146:
[----:B------:R-:W-:Y:S02]  /*8910*/  LOP3.LUT R18, R18, 0xff, RZ, 0xc0, !PT ;  /* 0x000000ff12127812 */ /* 0x000fe400078ec0ff */
[----:B------:R-:W-:Y:S02]  /*8920*/  CS2R R80, SRZ ;  /* 0x0000000000507805 */ /* 0x000fe4000001ff00 */
[----:B------:R-:W-:-:S13]  /*8930*/  ISETP.NE.AND P0, PT, R18, 0x1, PT ;  /* 0x000000011200780c */ /* 0x000fda0003f05270 */
[----:B------:R-:W-:Y:S05]  /*8940*/  @!P0 BRA `(.L_x_151) ;  /* 0x0000002400748947 */ /* 0x000fea0003800000 */
[----:B------:R-:W-:-:S05]  /*8950*/  IADD3 R56, P0, PT, R56, 0x1, RZ ;  /* 0x0000000138387810 */ /* 0x000fca0007f1e0ff */
[----:B------:R-:W-:Y:S01]  /*8960*/  IMAD.X R57, RZ, RZ, R57, P0 ;  /* 0x000000ffff397224 */ /* 0x000fe200000e0639 */
[----:B------:R-:W-:-:S04]  /*8970*/  ISETP.NE.U32.AND P0, PT, R56, UR13, PT ;  /* 0x0000000d38007c0c */ /* 0x000fc8000bf05070 */
[----:B------:R-:W-:-:S13]  /*8980*/  ISETP.NE.AND.EX P0, PT, R57, UR12, PT, P0 ;  /* 0x0000000c39007c0c */ /* 0x000fda000bf05300 */
[----:B------:R-:W-:Y:S05]  /*8990*/  @P0 BRA `(.L_x_152) ;  /* 0xfffffff400340947 */ /* 0x000fea000383ffff */
.L_x_142:
[----:B--23--:R-:W-:Y:S01]  /*89a0*/  CS2R R8, SRZ ;  /* 0x0000000000087805 */ /* 0x00cfe2000001ff00 */
[----:B------:R-:W-:Y:S02]  /*89b0*/  IMAD.MOV.U32 R26, RZ, RZ, R22 ;  /* 0x000000ffff1a7224 */ /* 0x000fe400078e0016 */
[----:B------:R-:W-:-:S07]  /*89c0*/  IMAD.MOV.U32 R27, RZ, RZ, R23 ;  /* 0x000000ffff1b7224 */ /* 0x000fce00078e0017 */
.L_x_165:
        /* <DEDUP_REMOVED lines=16> */
[----:B------:R-:W-:Y:S01]  /*8ad0*/  MOV R25, 0x3ff71547 ;  /* 0x3ff7154700197802 */ /* 0x000fe20000000f00 */
[----:B------:R-:W-:Y:S01]  /*8ae0*/  IMAD.MOV.U32 R14, RZ, RZ, -0x105c611 ;  /* 0xfefa39efff0e7424 */ /* 0x000fe200078e00ff */
[----:B------:R-:W-:Y:S01]  /*8af0*/  UMOV UR4, 0x3b39803f ;  /* 0x3b39803f00047882 */ /* 0x000fe20000000000 */
[----:B------:R-:W-:Y:S01]  /*8b00*/  IMAD.MOV.U32 R15, RZ, RZ, 0x3fe62e42 ;  /* 0x3fe62e42ff0f7424 */ /* 0x000fe200078e00ff */
[----:B------:R-:W-:Y:S01]  /*8b10*/  UMOV UR5, 0x3c7abc9e ;  /* 0x3c7abc9e00057882 */ /* 0x000fe20000000000 */
[----:B------:R-:W-:Y:S01]  /*8b20*/  FSETP.GEU.AND P0, PT, |R13|, 4.1917929649353027344, PT ;  /* 0x4086232b0d00780b */ /* 0x000fe20003f0e200 */
[----:B------:R-:W-:Y:S01]  /*8b30*/  DFMA R24, R12, R24, 6.75539944105574400000e+15 ;  /* 0x433800000c18742b */ /* 0x000fe20000000018 */
[----:B------:R-:W-:Y:S07]  /*8b40*/  BSSY.RECONVERGENT B3, `(.L_x_157) ;  /* 0x0000032000037945 */ /* 0x000fee0003800200 */
        /* <DEDUP_REMOVED lines=49> */
.L_x_158:
[----:B01----:R-:W-:Y:S05]  /*8e60*/  BSYNC.RECONVERGENT B3 ;  /* 0x0000000000037941 */ /* 0x003fea0003800200 */
.L_x_157:
[----:B------:R-:W-:Y:S01]  /*8e70*/  DADD R16, R16, 1 ;  /* 0x3ff0000010107429 */ /* 0x000fe20000000000 */
[----:B------:R-:W-:-:S09]  /*8e80*/  IMAD.MOV.U32 R35, RZ, RZ, -0x3ff ;  /* 0xfffffc01ff237424 */ /* 0x000fd200078e00ff */
[----:B------:R-:W-:Y:S01]  /*8e90*/  ISETP.GT.AND P0, PT, R17, 0xfffff, PT ;  /* 0x000fffff1100780c */ /* 0x000fe20003f04270 */
[----:B------:R-:W-:Y:S01]  /*8ea0*/  IMAD.MOV.U32 R18, RZ, RZ, R16 ;  /* 0x000000ffff127224 */ /* 0x000fe200078e0010 */
[----:B------:R-:W-:Y:S01]  /*8eb0*/  MOV R19, R17 ;  /* 0x0000001100137202 */ /* 0x000fe20000000f00 */
[----:B------:R-:W-:-:S10]  /*8ec0*/  IMAD.MOV.U32 R34, RZ, RZ, R17 ;  /* 0x000000ffff227224 */ /* 0x000fd400078e0011 */
[----:B------:R-:W-:Y:S01]  /*8ed0*/  @!P0 DMUL R18, R18, 1.80143985094819840000e+16 ;  /* 0x4350000012128828 */ /* 0x000fe20000000000 */
[----:B------:R-:W-:-:S09]  /*8ee0*/  @!P0 IMAD.MOV.U32 R35, RZ, RZ, -0x435 ;  /* 0xfffffbcbff238424 */ /* 0x000fd200078e00ff */
[----:B------:R-:W-:Y:S02]  /*8ef0*/  @!P0 IMAD.MOV.U32 R34, RZ, RZ, R19 ;  /* 0x000000ffff228224 */ /* 0x000fe400078e0013 */
[----:B------:R-:W-:Y:S02]  /*8f00*/  @!P0 IMAD.MOV.U32 R16, RZ, RZ, R18 ;  /* 0x000000ffff108224 */ /* 0x000fe400078e0012 */
[----:B------:R-:W-:-:S05]  /*8f10*/  VIADD R17, R34, 0xffffffff ;  /* 0xffffffff22117836 */ /* 0x000fca0000000000 */
[----:B------:R-:W-:-:S13]  /*8f20*/  ISETP.GT.U32.AND P1, PT, R17, 0x7feffffe, PT ;  /* 0x7feffffe1100780c */ /* 0x000fda0003f24070 */
[----:B------:R-:W-:Y:S05]  /*8f30*/  @P1 BRA `(.L_x_159) ;  /* 0x0000000000f81947 */ /* 0x000fea0003800000 */
[C---:B------:R-:W-:Y:S01]  /*8f40*/  LOP3.LUT R17, R34.reuse, 0xfffff, RZ, 0xc0, !PT ;  /* 0x000fffff22117812 */ /* 0x040fe200078ec0ff */
[----:B------:R-:W-:Y:S01]  /*8f50*/  IMAD.MOV.U32 R24, RZ, RZ, RZ ;  /* 0x000000ffff187224 */ /* 0x000fe200078e00ff */
[----:B------:R-:W-:Y:S01]  /*8f60*/  MOV R33, 0x3ed0ee25 ;  /* 0x3ed0ee2500217802 */ /* 0x000fe20000000f00 */
[----:B------:R-:W-:Y:S01]  /*8f70*/  IMAD.MOV.U32 R32, RZ, RZ, -0x748574fc ;  /* 0x8b7a8b04ff207424 */ /* 0x000fe200078e00ff */
[----:B------:R-:W-:Y:S01]  /*8f80*/  LOP3.LUT R17, R17, 0x3ff00000, RZ, 0xfc, !PT ;  /* 0x3ff0000011117812 */ /* 0x000fe200078efcff */
[----:B------:R-:W-:Y:S01]  /*8f90*/  UMOV UR4, 0x3ae80f1e ;  /* 0x3ae80f1e00047882 */ /* 0x000fe20000000000 */
        /* <DEDUP_REMOVED lines=56> */
.L_x_159:
[----:B------:R-:W-:Y:S01]  /*9320*/  IMAD.MOV.U32 R14, RZ, RZ, 0x0 ;  /* 0x00000000ff0e7424 */ /* 0x000fe200078e00ff */
[----:B------:R-:W-:Y:S01]  /*9330*/  LOP3.LUT P0, RZ, R19, 0x7fffffff, RZ, 0xc0, !PT ;  /* 0x7fffffff13ff7812 */ /* 0x000fe2000780c0ff */
[----:B------:R-:W-:-:S06]  /*9340*/  IMAD.MOV.U32 R15, RZ, RZ, 0x7ff00000 ;  /* 0x7ff00000ff0f7424 */ /* 0x000fcc00078e00ff */
[----:B------:R-:W-:-:S10]  /*9350*/  DFMA R14, R18, R14, +INF ;  /* 0x7ff00000120e742b */ /* 0x000fd4000000000e */
[----:B------:R-:W-:Y:S02]  /*9360*/  FSEL R14, R14, RZ, P0 ;  /* 0x000000ff0e0e7208 */ /* 0x000fe40000000000 */
[----:B------:R-:W-:-:S07]  /*9370*/  FSEL R15, R15, -QNAN , P0 ;  /* 0xfff000000f0f7808 */ /* 0x000fce0000000000 */
.L_x_156:
[----:B01----:R-:W-:Y:S05]  /*9380*/  BSYNC.RECONVERGENT B2 ;  /* 0x0000000000027941 */ /* 0x003fea0003800200 */
.L_x_155:
[----:B------:R-:W-:Y:S01]  /*9390*/  DSETP.GEU.AND P1, PT, R12, -30, PT ;  /* 0xc03e00000c00742a */ /* 0x000fe20003f2e000 */
[----:B------:R-:W-:Y:S01]  /*93a0*/  BSSY.RECONVERGENT B2, `(.L_x_160) ;  /* 0x0000094000027945 */ /* 0x000fe20003800200 */
[----:B------:R-:W-:-:S04]  /*93b0*/  DADD R30, -RZ, -R12 ;  /* 0x00000000ff1e7229 */ /* 0x000fc8000000090c */
[----:B------:R-:W-:-:S06]  /*93c0*/  DSETP.GT.OR P0, PT, R12, 30, !P1 ;  /* 0x403e00000c00742a */ /* 0x000fcc0004f04400 */
[----:B------:R-:W-:Y:S02]  /*93d0*/  FSEL R16, R30, RZ, !P1 ;  /* 0x000000ff1e107208 */ /* 0x000fe40004800000 */
[----:B------:R-:W-:-:S06]  /*93e0*/  FSEL R17, R31, RZ, !P1 ;  /* 0x000000ff1f117208 */ /* 0x000fcc0004800000 */
[----:B------:R-:W-:Y:S05]  /*93f0*/  @P0 BRA `(.L_x_161) ;  /* 0x0000000800380947 */ /* 0x000fea0003800000 */
        /* <DEDUP_REMOVED lines=8> */
[----:B------:R-:W-:-:S08]  /*9480*/  DFMA R28, -R12, R28, 6.75539944105574400000e+15 ;  /* 0x433800000c1c742b */ /* 0x000fd0000000011c */
        /* <DEDUP_REMOVED lines=50> */
.L_x_163:
[----:B------:R-:W-:Y:S05]  /*97b0*/  BSYNC.RECONVERGENT B3 ;  /* 0x0000000000037941 */ /* 0x000fea0003800200 */
.L_x_162:
[----:B------:R-:W-:Y:S01]  /*97c0*/  DADD R18, R18, 1 ;  /* 0x3ff0000012127429 */ /* 0x000fe20000000000 */
[----:B------:R-:W-:-:S09]  /*97d0*/  MOV R35, 0xfffffc01 ;  /* 0xfffffc0100237802 */ /* 0x000fd20000000f00 */
        /* <DEDUP_REMOVED lines=74> */
.L_x_164:
[----:B------:R-:W-:Y:S01]  /*9c80*/  MOV R16, 0x0 ;  /* 0x0000000000107802 */ /* 0x000fe20000000f00 */
[----:B------:R-:W-:Y:S01]  /*9c90*/  IMAD.MOV.U32 R17, RZ, RZ, 0x7ff00000 ;  /* 0x7ff00000ff117424 */ /* 0x000fe200078e00ff */
[----:B------:R-:W-:-:S05]  /*9ca0*/  LOP3.LUT P0, RZ, R13, 0x7fffffff, RZ, 0xc0, !PT ;  /* 0x7fffffff0dff7812 */ /* 0x000fca000780c0ff */
[----:B------:R-:W-:-:S10]  /*9cb0*/  DFMA R16, R12, R16, +INF ;  /* 0x7ff000000c10742b */ /* 0x000fd40000000010 */
[----:B------:R-:W-:Y:S02]  /*9cc0*/  FSEL R16, R16, RZ, P0 ;  /* 0x000000ff10107208 */ /* 0x000fe40000000000 */
[----:B------:R-:W-:-:S07]  /*9cd0*/  FSEL R17, R17, -QNAN , P0 ;  /* 0xfff0000011117808 */ /* 0x000fce0000000000 */
.L_x_161:
[----:B------:R-:W-:Y:S05]  /*9ce0*/  BSYNC.RECONVERGENT B2 ;  /* 0x0000000000027941 */ /* 0x000fea0003800200 */
.L_x_160:
[----:B------:R-:W-:-:S08]  /*9cf0*/  DADD R14, -R16, R14 ;  /* 0x00000000100e7229 */ /* 0x000fd0000000010e */
[----:B------:R-:W-:-:S11]  /*9d00*/  DADD R26, R26, R14 ;  /* 0x000000001a1a7229 */ /* 0x000fd6000000000e */
.L_x_154:
[----:B01----:R-:W-:Y:S05]  /*9d10*/  BSYNC.RECONVERGENT B1 ;  /* 0x0000000000017941 */ /* 0x003fea0003800200 */
.L_x_153:
[----:B------:R-:W-:-:S05]  /*9d20*/  IADD3 R8, P0, PT, R8, 0x1, RZ ;  /* 0x0000000108087810 */ /* 0x000fca0007f1e0ff */
[----:B------:R-:W-:Y:S01]  /*9d30*/  IMAD.X R9, RZ, RZ, R9, P0 ;  /* 0x000000ffff097224 */ /* 0x000fe200000e0609 */
[----:B------:R-:W-:-:S04]  /*9d40*/  ISETP.NE.U32.AND P0, PT, R8, UR22, PT ;  /* 0x0000001608007c0c */ /* 0x000fc8000bf05070 */
[----:B------:R-:W-:-:S13]  /*9d50*/  ISETP.NE.AND.EX P0, PT, R9, RZ, PT, P0 ;  /* 0x000000ff0900720c */ /* 0x000fda0003f05300 */
[----:B------:R-:W-:Y:S05]  /*9d60*/  @P0 BRA `(.L_x_165) ;  /* 0xffffffec00180947 */ /* 0x000fea000383ffff */
[----:B------:R-:W-:Y:S01]  /*9d70*/  UISETP.GE.U32.AND UP0, UPT, UR17, 0xf, UPT ;  /* 0x0000000f1100788c */ /* 0x000fe2000bf06070 */
[----:B------:R-:W-:Y:S01]  /*9d80*/  ISETP.NE.U32.AND P0, PT, R2, RZ, PT ;  /* 0x000000ff0200720c */ /* 0x000fe20003f05070 */
[----:B------:R-:W-:-:S03]  /*9d90*/  IMAD.MOV.U32 R8, RZ, RZ, RZ ;  /* 0x000000ffff087224 */ /* 0x000fc600078e00ff */
[----:B------:R-:W-:-:S04]  /*9da0*/  ISETP.NE.AND.EX P1, PT, RZ, RZ, PT, P0 ;  /* 0x000000ffff00720c */ /* 0x000fc80003f25300 */
[----:B------:R-:W-:Y:S09]  /*9db0*/  BRA.U !UP0, `(.L_x_166) ;  /* 0x0000000108f07547 */ /* 0x000ff2000b800000 */
[----:B------:R-:W-:Y:S01]  /*9dc0*/  ULOP3.LUT UR4, UR22, 0x7ffffff0, URZ, 0xc0, !UPT ;  /* 0x7ffffff016047892 */ /* 0x000fe2000f8ec0ff */
[----:B------:R-:W-:Y:S02]  /*9dd0*/  IMAD.MOV.U32 R12, RZ, RZ, RZ ;  /* 0x000000ffff0c7224 */ /* 0x000fe400078e00ff */
[----:B------:R-:W-:-:S03]  /*9de0*/  IMAD.MOV.U32 R32, RZ, RZ, RZ ;  /* 0x000000ffff207224 */ /* 0x000fc600078e00ff */
[----:B------:R-:W-:Y:S01]  /*9df0*/  IMAD.U32 R8, RZ, RZ, UR4 ;  /* 0x00000004ff087e24 */ /* 0x000fe2000f8e00ff */
[----:B------:R-:W-:-:S06]  /*9e00*/  UMOV UR4, URZ ;  /* 0x000000ff00047c82 */ /* 0x000fcc0008000000 */
.L_x_167:
[----:B------:R-:W-:-:S05]  /*9e10*/  IMAD.IADD R30, R1, 0x1, R12 ;  /* 0x00000001011e7824 */ /* 0x000fca00078e020c */
[----:B0-----:R-:W2:Y:S01]  /*9e20*/  LDL.U8 R14, [R30+0x87] ;  /* 0x000087001e0e7983 */ /* 0x001ea20000100000 */
[C---:B------:R-:W-:Y:S01]  /*9e30*/  IMAD.U32 R31, R12.reuse, 0x8, R1 ;  /* 0x000000080c1f7824 */ /* 0x040fe200078e0001 */
[----:B--2---:R-:W0:Y:S04]  /*9e40*/  I2F.F64.U16 R14, R14 ;  /* 0x0000000e000e7312 */ /* 0x004e280000101800 */
[----:B0-----:R0:W-:Y:S04]  /*9e50*/  STL.64 [R31+0xa8], R14 ;  /* 0x0000a80e1f007387 */ /* 0x0011e80000100a00 */
[----:B------:R-:W2:Y:S02]  /*9e60*/  LDL.U8 R16, [R30+0x88] ;  /* 0x000088001e107983 */ /* 0x000ea40000100000 */
[----:B--2---:R-:W1:Y:S02]  /*9e70*/  I2F.F64.U16 R16, R16 ;  /* 0x0000001000107312 */ /* 0x004e640000101800 */
[----:B-1----:R1:W-:Y:S04]  /*9e80*/  STL.64 [R31+0xb0], R16 ;  /* 0x0000b0101f007387 */ /* 0x0023e80000100a00 */
[----:B------:R-:W2:Y:S02]  /*9e90*/  LDL.U8 R18, [R30+0x89] ;  /* 0x000089001e127983 */ /* 0x000ea40000100000 */
[----:B--2---:R-:W2:Y:S02]  /*9ea0*/  I2F.F64.U16 R18, R18 ;  /* 0x0000001200127312 */ /* 0x004ea40000101800 */
[----:B--2---:R2:W-:Y:S04]  /*9eb0*/  STL.64 [R31+0xb8], R18 ;  /* 0x0000b8121f007387 */ /* 0x0045e80000100a00 */
[----:B------:R-:W3:Y:S02]  /*9ec0*/  LDL.U8 R24, [R30+0x8a] ;  /* 0x00008a001e187983 */ /* 0x000ee40000100000 */
[----:B---3--:R-:W3:Y:S02]  /*9ed0*/  I2F.F64.U16 R24, R24 ;  /* 0x0000001800187312 */ /* 0x008ee40000101800 */
[----:B---3--:R3:W-:Y:S04]  /*9ee0*/  STL.64 [R31+0xc0], R24 ;  /* 0x0000c0181f007387 */ /* 0x0087e80000100a00 */
[----:B------:R-:W0:Y:S02]  /*9ef0*/  LDL.U8 R9, [R30+0x8b] ;  /* 0x00008b001e097983 */ /* 0x000e240000100000 */
[----:B0-----:R-:W0:Y:S02]  /*9f00*/  I2F.F64.U16 R14, R9 ;  /* 0x00000009000e7312 */ /* 0x001e240000101800 */
[----:B0-----:R0:W-:Y:S04]  /*9f10*/  STL.64 [R31+0xc8], R14 ;  /* 0x0000c80e1f007387 */ /* 0x0011e80000100a00 */
[----:B------:R-:W1:Y:S02]  /*9f20*/  LDL.U8 R13, [R30+0x8c] ;  /* 0x00008c001e0d7983 */ /* 0x000e640000100000 */
[----:B-1----:R-:W1:Y:S02]  /*9f30*/  I2F.F64.U16 R16, R13 ;  /* 0x0000000d00107312 */ /* 0x002e640000101800 */
        /* <DEDUP_REMOVED lines=26> */
[----:B--2---:R-:W1:Y:S02]  /*a0e0*/  I2F.F64.U16 R18, R28 ;  /* 0x0000001c00127312 */ /* 0x004e640000101800 */
[----:B-1----:R0:W-:Y:S04]  /*a0f0*/  STL.64 [R31+0x118], R18 ;  /* 0x000118121f007387 */ /* 0x0021e80000100a00 */
[----:B------:R-:W3:Y:S01]  /*a100*/  LDL.U8 R29, [R30+0x96] ;  /* 0x000096001e1d7983 */ /* 0x000ee20000100000 */
[----:B------:R-:W-:-:S05]  /*a110*/  IADD3 R12, P0, PT, R12, 0x10, RZ ;  /* 0x000000100c0c7810 */ /* 0x000fca0007f1e0ff */
[----:B------:R-:W-:Y:S01]  /*a120*/  IMAD.X R32, RZ, RZ, R32, P0 ;  /* 0x000000ffff207224 */ /* 0x000fe200000e0620 */
[----:B------:R-:W-:-:S04]  /*a130*/  ISETP.NE.U32.AND P0, PT, R12, R8, PT ;  /* 0x000000080c00720c */ /* 0x000fc80003f05070 */
[----:B------:R-:W-:Y:S01]  /*a140*/  ISETP.NE.AND.EX P0, PT, R32, UR4, PT, P0 ;  /* 0x0000000420007c0c */ /* 0x000fe2000bf05300 */
[----:B---3--:R-:W1:Y:S02]  /*a150*/  I2F.F64.U16 R24, R29 ;  /* 0x0000001d00187312 */ /* 0x008e640000101800 */
[----:B-1----:R0:W-:Y:S10]  /*a160*/  STL.64 [R31+0x120], R24 ;  /* 0x000120181f007387 */ /* 0x0021f40000100a00 */
[----:B------:R-:W-:Y:S05]  /*a170*/  @P0 BRA `(.L_x_167) ;  /* 0xfffffffc00240947 */ /* 0x000fea000383ffff */
.L_x_166:
[----:B------:R-:W-:Y:S05]  /*a180*/  @!P1 BRA `(.L_x_168) ;  /* 0x0000000400149947 */ /* 0x000fea0003800000 */
[----:B------:R-:W-:Y:S01]  /*a190*/  ISETP.GE.U32.AND P0, PT, R2, 0x8, PT ;  /* 0x000000080200780c */ /* 0x000fe20003f06070 */
[----:B------:R-:W-:-:S03]  /*a1a0*/  ULOP3.LUT UR4, UR22, 0x7, URZ, 0xc0, !UPT ;  /* 0x0000000716047892 */ /* 0x000fc6000f8ec0ff */
[----:B------:R-:W-:Y:S01]  /*a1b0*/  ISETP.GE.U32.AND.EX P0, PT, RZ, RZ, PT, P0 ;  /* 0x000000ffff00720c */ /* 0x000fe20003f06100 */
[----:B------:R-:W-:-:S04]  /*a1c0*/  UISETP.NE.U32.AND UP0, UPT, UR4, URZ, UPT ;  /* 0x000000ff0400728c */ /* 0x000fc8000bf05070 */
[----:B------:R-:W-:-:S08]  /*a1d0*/  UISETP.NE.AND.EX UP0, UPT, URZ, URZ, UPT, UP0 ;  /* 0x000000ffff00728c */ /* 0x000fd0000bf05300 */
[----:B------:R-:W-:Y:S05]  /*a1e0*/  @!P0 BRA `(.L_x_169) ;  /* 0x00000000006c8947 */ /* 0x000fea0003800000 */
[----:B------:R-:W-:-:S05]  /*a1f0*/  IMAD.IADD R30, R1, 0x1, R8 ;  /* 0x00000001011e7824 */ /* 0x000fca00078e0208 */
[----:B------:R-:W2:Y:S01]  /*a200*/  LDL.U8 R12, [R30+0x87] ;  /* 0x000087001e0c7983 */ /* 0x000ea20000100000 */
[C---:B------:R-:W-:Y:S01]  /*a210*/  LEA R29, R8.reuse, R1, 0x3 ;  /* 0x00000001081d7211 */ /* 0x040fe200078e18ff */
[----:B--2---:R-:W1:Y:S04]  /*a220*/  I2F.F64.U16 R12, R12 ;  /* 0x0000000c000c7312 */ /* 0x004e680000101800 */
[----:B-1----:R1:W-:Y:S04]  /*a230*/  STL.64 [R29+0xa8], R12 ;  /* 0x0000a80c1d007387 */ /* 0x0023e80000100a00 */
[----:B0-----:R-:W2:Y:S02]  /*a240*/  LDL.U8 R14, [R30+0x88] ;  /* 0x000088001e0e7983 */ /* 0x001ea40000100000 */
[----:B--2---:R-:W0:Y:S02]  /*a250*/  I2F.F64.U16 R14, R14 ;  /* 0x0000000e000e7312 */ /* 0x004e240000101800 */
[----:B0-----:R0:W-:Y:S04]  /*a260*/  STL.64 [R29+0xb0], R14 ;  /* 0x0000b00e1d007387 */ /* 0x0011e80000100a00 */
[----:B------:R-:W2:Y:S02]  /*a270*/  LDL.U8 R16, [R30+0x89] ;  /* 0x000089001e107983 */ /* 0x000ea40000100000 */
[----:B--2---:R-:W2:Y:S02]  /*a280*/  I2F.F64.U16 R16, R16 ;  /* 0x0000001000107312 */ /* 0x004ea40000101800 */
[----:B--2---:R2:W-:Y:S04]  /*a290*/  STL.64 [R29+0xb8], R16 ;  /* 0x0000b8101d007387 */ /* 0x0045e80000100a00 */
[----:B------:R-:W3:Y:S02]  /*a2a0*/  LDL.U8 R18, [R30+0x8a] ;  /* 0x00008a001e127983 */ /* 0x000ee40000100000 */
[----:B---3--:R-:W3:Y:S02]  /*a2b0*/  I2F.F64.U16 R18, R18 ;  /* 0x0000001200127312 */ /* 0x008ee40000101800 */
[----:B---3--:R3:W-:Y:S04]  /*a2c0*/  STL.64 [R29+0xc0], R18 ;  /* 0x0000c0121d007387 */ /* 0x0087e80000100a00 */
[----:B------:R-:W1:Y:S02]  /*a2d0*/  LDL.U8 R9, [R30+0x8b] ;  /* 0x00008b001e097983 */ /* 0x000e640000100000 */
[----:B-1----:R-:W1:Y:S02]  /*a2e0*/  I2F.F64.U16 R12, R9 ;  /* 0x00000009000c7312 */ /* 0x002e640000101800 */
[----:B-1----:R1:W-:Y:S04]  /*a2f0*/  STL.64 [R29+0xc8], R12 ;  /* 0x0000c80c1d007387 */ /* 0x0023e80000100a00 */
[----:B------:R-:W0:Y:S02]  /*a300*/  LDL.U8 R24, [R30+0x8c] ;  /* 0x00008c001e187983 */ /* 0x000e240000100000 */
[----:B0-----:R-:W0:Y:S02]  /*a310*/  I2F.F64.U16 R14, R24 ;  /* 0x00000018000e7312 */ /* 0x001e240000101800 */
[----:B0-----:R1:W-:Y:S04]  /*a320*/  STL.64 [R29+0xd0], R14 ;  /* 0x0000d00e1d007387 */ /* 0x0013e80000100a00 */
[----:B------:R-:W2:Y:S02]  /*a330*/  LDL.U8 R25, [R30+0x8d] ;  /* 0x00008d001e197983 */ /* 0x000ea40000100000 */
[----:B--2---:R-:W0:Y:S02]  /*a340*/  I2F.F64.U16 R16, R25 ;  /* 0x0000001900107312 */ /* 0x004e240000101800 */
[----:B0-----:R1:W-:Y:S04]  /*a350*/  STL.64 [R29+0xd8], R16 ;  /* 0x0000d8101d007387 */ /* 0x0013e80000100a00 */
[----:B------:R-:W3:Y:S01]  /*a360*/  LDL.U8 R28, [R30+0x8e] ;  /* 0x00008e001e1c7983 */ /* 0x000ee20000100000 */
[----:B------:R-:W-:Y:S01]  /*a370*/  VIADD R8, R8, 0x8 ;  /* 0x0000000808087836 */ /* 0x000fe20000000000 */
[----:B---3--:R-:W0:Y:S02]  /*a380*/  I2F.F64.U16 R18, R28 ;  /* 0x0000001c00127312 */ /* 0x008e240000101800 */
[----:B0-----:R1:W-:Y:S04]  /*a390*/  STL.64 [R29+0xe0], R18 ;  /* 0x0000e0121d007387 */ /* 0x0013e80000100a00 */
.L_x_169:
[----:B------:R-:W-:Y:S05]  /*a3a0*/  BRA.U !UP0, `(.L_x_168) ;  /* 0x00000001088c7547 */ /* 0x000fea000b800000 */
[----:B------:R-:W-:Y:S02]  /*a3b0*/  UISETP.GE.U32.AND UP0, UPT, UR4, 0x4, UPT ;  /* 0x000000040400788c */ /* 0x000fe4000bf06070 */
[----:B------:R-:W-:Y:S02]  /*a3c0*/  ULOP3.LUT UR23, UR22, 0x3, URZ, 0xc0, !UPT ;  /* 0x0000000316177892 */ /* 0x000fe4000f8ec0ff */
[----:B------:R-:W-:Y:S02]  /*a3d0*/  UISETP.GE.U32.AND.EX UP0, UPT, URZ, URZ, UPT, UP0 ;  /* 0x000000ffff00728c */ /* 0x000fe4000bf06100 */
[----:B------:R-:W-:-:S04]  /*a3e0*/  UISETP.NE.U32.AND UP1, UPT, UR23, URZ, UPT ;  /* 0x000000ff1700728c */ /* 0x000fc8000bf25070 */
[----:B------:R-:W-:-:S03]  /*a3f0*/  UISETP.NE.AND.EX UP1, UPT, URZ, URZ, UPT, UP1 ;  /* 0x000000ffff00728c */ /* 0x000fc6000bf25310 */
[----:B------:R-:W-:Y:S08]  /*a400*/  BRA.U !UP0, `(.L_x_170) ;  /* 0x00000001083c7547 */ /* 0x000ff0000b800000 */
[----:B------:R-:W-:-:S05]  /*a410*/  IMAD.IADD R9, R1, 0x1, R8 ;  /* 0x0000000101097824 */ /* 0x000fca00078e0208 */
[----:B-1----:R-:W2:Y:S01]  /*a420*/  LDL.U8 R12, [R9+0x87] ;  /* 0x00008700090c7983 */ /* 0x002ea20000100000 */
[C---:B0-----:R-:W-:Y:S01]  /*a430*/  IMAD.U32 R25, R8.reuse, 0x8, R1 ;  /* 0x0000000808197824 */ /* 0x041fe200078e0001 */
[----:B--2---:R-:W0:Y:S04]  /*a440*/  I2F.F64.U16 R12, R12 ;  /* 0x0000000c000c7312 */ /* 0x004e280000101800 */
[----:B0-----:R2:W-:Y:S04]  /*a450*/  STL.64 [R25+0xa8], R12 ;  /* 0x0000a80c19007387 */ /* 0x0015e80000100a00 */
[----:B------:R-:W3:Y:S02]  /*a460*/  LDL.U8 R14, [R9+0x88] ;  /* 0x00008800090e7983 */ /* 0x000ee40000100000 */
[----:B---3--:R-:W0:Y:S02]  /*a470*/  I2F.F64.U16 R14, R14 ;  /* 0x0000000e000e7312 */ /* 0x008e240000101800 */
[----:B0-----:R2:W-:Y:S04]  /*a480*/  STL.64 [R25+0xb0], R14 ;  /* 0x0000b00e19007387 */ /* 0x0015e80000100a00 */
[----:B------:R-:W3:Y:S02]  /*a490*/  LDL.U8 R16, [R9+0x89] ;  /* 0x0000890009107983 */ /* 0x000ee40000100000 */
[----:B---3--:R-:W0:Y:S02]  /*a4a0*/  I2F.F64.U16 R16, R16 ;  /* 0x0000001000107312 */ /* 0x008e240000101800 */
[----:B0-----:R2:W-:Y:S04]  /*a4b0*/  STL.64 [R25+0xb8], R16 ;  /* 0x0000b81019007387 */ /* 0x0015e80000100a00 */
[----:B------:R-:W3:Y:S01]  /*a4c0*/  LDL.U8 R18, [R9+0x8a] ;  /* 0x00008a0009127983 */ /* 0x000ee20000100000 */
[----:B------:R-:W-:Y:S01]  /*a4d0*/  VIADD R8, R8, 0x4 ;  /* 0x0000000408087836 */ /* 0x000fe20000000000 */
[----:B---3--:R-:W0:Y:S02]  /*a4e0*/  I2F.F64.U16 R18, R18 ;  /* 0x0000001200127312 */ /* 0x008e240000101800 */
[----:B0-----:R2:W-:Y:S04]  /*a4f0*/  STL.64 [R25+0xc0], R18 ;  /* 0x0000c01219007387 */ /* 0x0015e80000100a00 */
.L_x_170:
[----:B------:R-:W-:Y:S05]  /*a500*/  BRA.U !UP1, `(.L_x_168) ;  /* 0x0000000109347547 */ /* 0x000fea000b800000 */
[----:B------:R-:W-:Y:S01]  /*a510*/  UMOV UR4, URZ ;  /* 0x000000ff00047c82 */ /* 0x000fe20008000000 */
[----:B------:R-:W-:-:S05]  /*a520*/  UMOV UR5, URZ ;  /* 0x000000ff00057c82 */ /* 0x000fca0008000000 */
.L_x_171:
[----:B012---:R-:W-:-:S05]  /*a530*/  IMAD.IADD R14, R1, 0x1, R8 ;  /* 0x00000001010e7824 */ /* 0x007fca00078e0208 */
[----:B---3--:R-:W2:Y:S01]  /*a540*/  LDL.U8 R12, [R14+0x87] ;  /* 0x000087000e0c7983 */ /* 0x008ea20000100000 */
[C---:B------:R-:W-:Y:S01]  /*a550*/  IMAD.U32 R9, R8.reuse, 0x8, R1 ;  /* 0x0000000808097824 */ /* 0x040fe200078e0001 */
[----:B------:R-:W-:Y:S01]  /*a560*/  UIADD3 UR4, UP0, UPT, UR4, 0x1, URZ ;  /* 0x0000000104047890 */ /* 0x000fe2000ff1e0ff */
[----:B------:R-:W-:-:S03]  /*a570*/  VIADD R8, R8, 0x1 ;  /* 0x0000000108087836 */ /* 0x000fc60000000000 */
[----:B------:R-:W-:Y:S02]  /*a580*/  UIADD3.X UR5, UPT, UPT, URZ, UR5, URZ, UP0, !UPT ;  /* 0x00000005ff057290 */ /* 0x000fe400087fe4ff */
[----:B------:R-:W-:-:S04]  /*a590*/  UISETP.NE.U32.AND UP0, UPT, UR4, UR23, UPT ;  /* 0x000000170400728c */ /* 0x000fc8000bf05070 */
[----:B------:R-:W-:Y:S01]  /*a5a0*/  UISETP.NE.AND.EX UP0, UPT, UR5, URZ, UPT, UP0 ;  /* 0x000000ff0500728c */ /* 0x000fe2000bf05300 */
[----:B--2---:R-:W0:Y:S02]  /*a5b0*/  I2F.F64.U16 R12, R12 ;  /* 0x0000000c000c7312 */ /* 0x004e240000101800 */
[----:B0-----:R3:W-:Y:S06]  /*a5c0*/  STL.64 [R9+0xa8], R12 ;  /* 0x0000a80c09007387 */ /* 0x0017ec0000100a00 */
[----:B------:R-:W-:Y:S05]  /*a5d0*/  BRA.U UP0, `(.L_x_171) ;  /* 0xfffffffd00d47547 */ /* 0x000fea000b83ffff */
.L_x_168:
[----:B012---:R-:W-:Y:S01]  /*a5e0*/  IMAD.MOV.U32 R16, RZ, RZ, 0x652b82fe ;  /* 0x652b82feff107424 */ /* 0x007fe200078e00ff */
[----:B------:R-:W-:Y:S01]  /*a5f0*/  UMOV UR4, 0xfefa39ef ;  /* 0xfefa39ef00047882 */ /* 0x000fe20000000000 */
[----:B------:R-:W-:Y:S01]  /*a600*/  IMAD.MOV.U32 R17, RZ, RZ, 0x3ff71547 ;  /* 0x3ff71547ff117424 */ /* 0x000fe200078e00ff */
[----:B------:R-:W-:Y:S01]  /*a610*/  UMOV UR5, 0x3fe62e42 ;  /* 0x3fe62e4200057882 */ /* 0x000fe20000000000 */
[----:B------:R-:W0:Y:S01]  /*a620*/  LDC R32, c[0x0][0x3c0] ;  /* 0x0000f000ff207b82 */ /* 0x000e220000000800 */
[----:B------:R-:W-:Y:S01]  /*a630*/  DADD R24, -RZ, -R26 ;  /* 0x00000000ff187229 */ /* 0x000fe2000000091a */
[----:B------:R-:W-:Y:S01]  /*a640*/  IMAD.MOV.U32 R30, RZ, RZ, 0x0 ;  /* 0x00000000ff1e7424 */ /* 0x000fe200078e00ff */
[----:B------:R1:W-:Y:S01]  /*a650*/  STL.64 [R5], R26 ;  /* 0x0000001a05007387 */ /* 0x0003e20000100a00 */
[----:B------:R-:W-:Y:S01]  /*a660*/  DFMA R16, R26, -R16, 6.75539944105574400000e+15 ;  /* 0x433800001a10742b */ /* 0x000fe20000000810 */
[----:B------:R-:W-:Y:S01]  /*a670*/  IMAD.MOV.U32 R31, RZ, RZ, 0x3ff00000 ;  /* 0x3ff00000ff1f7424 */ /* 0x000fe200078e00ff */
[----:B------:R-:W-:Y:S01]  /*a680*/  BSSY.RECONVERGENT B1, `(.L_x_172) ;  /* 0x0000043000017945 */ /* 0x000fe20003800200 */
[----:B------:R1:W-:Y:S04]  /*a690*/  STL.64 [R5+0x8], R26 ;  /* 0x0000081a05007387 */ /* 0x0003e80000100a00 */
[----:B------:R1:W-:Y:S01]  /*a6a0*/  STL.64 [R5+0x10], R30 ;  /* 0x0000101e05007387 */ /* 0x0003e20000100a00 */
[----:B---3--:R-:W-:-:S08]  /*a6b0*/  DADD R8, R16, -6.75539944105574400000e+15 ;  /* 0xc338000010087429 */ /* 0x008fd00000000000 */
[----:B------:R-:W-:Y:S01]  /*a6c0*/  DFMA R12, R8, -UR4, -R26 ;  /* 0x80000004080c7c2b */ /* 0x000fe2000800081a */
[----:B------:R-:W-:Y:S01]  /*a6d0*/  UMOV UR4, 0x3b39803f ;  /* 0x3b39803f00047882 */ /* 0x000fe20000000000 */
[----:B------:R-:W-:Y:S01]  /*a6e0*/  UMOV UR5, 0x3c7abc9e ;  /* 0x3c7abc9e00057882 */ /* 0x000fe20000000000 */
[C---:B0-----:R-:W-:Y:S02]  /*a6f0*/  LOP3.LUT R14, R32.reuse, 0xff, RZ, 0xc0, !PT ;  /* 0x000000ff200e7812 */ /* 0x041fe400078ec0ff */
[----:B------:R-:W-:-:S03]  /*a700*/  ISETP.NE.AND P5, PT, R32, 0x1, PT ;  /* 0x000000012000780c */ /* 0x000fc60003fa5270 */
[----:B------:R-:W-:Y:S01]  /*a710*/  DFMA R12, R8, -UR4, R12 ;  /* 0x80000004080c7c2b */ /* 0x000fe2000800000c */
[----:B------:R-:W-:Y:S01]  /*a720*/  UMOV UR4, 0x69ce2bdf ;  /* 0x69ce2bdf00047882 */ /* 0x000fe20000000000 */
[----:B------:R-:W-:Y:S01]  /*a730*/  IMAD.MOV.U32 R8, RZ, RZ, -0x35dec16 ;  /* 0xfca213eaff087424 */ /* 0x000fe200078e00ff */
[----:B------:R-:W-:Y:S01]  /*a740*/  MOV R9, 0x3e928af3 ;  /* 0x3e928af300097802 */ /* 0x000fe20000000f00 */
[----:B------:R-:W-:Y:S01]  /*a750*/  UMOV UR5, 0x3e5ade15 ;  /* 0x3e5ade1500057882 */ /* 0x000fe20000000000 */
[----:B------:R-:W-:-:S04]  /*a760*/  ISETP.NE.AND P0, PT, R14, 0x1, PT ;  /* 0x000000010e00780c */ /* 0x000fc80003f05270 */
[----:B------:R-:W-:Y:S01]  /*a770*/  DFMA R8, R12, UR4, R8 ;  /* 0x000000040c087c2b */ /* 0x000fe20008000008 */
[----:B------:R-:W-:Y:S01]  /*a780*/  UMOV UR4, 0x62401315 ;  /* 0x6240131500047882 */ /* 0x000fe20000000000 */
[----:B------:R-:W-:Y:S01]  /*a790*/  UMOV UR5, 0x3ec71dee ;  /* 0x3ec71dee00057882 */ /* 0x000fe20000000000 */
[----:B------:R-:W-:-:S04]  /*a7a0*/  SEL R14, RZ, 0xffffffff, P0 ;  /* 0xffffffffff0e7807 */ /* 0x000fc80000000000 */
[C---:B------:R-:W-:Y:S01]  /*a7b0*/  IADD3 R18, P0, PT, R14.reuse, UR13, RZ ;  /* 0x0000000d0e127c10 */ /* 0x040fe2000ff1e0ff */
[----:B------:R-:W-:Y:S01]  /*a7c0*/  DFMA R8, R12, R8, UR4 ;  /* 0x000000040c087e2b */ /* 0x000fe20008000008 */
[----:B------:R-:W-:Y:S01]  /*a7d0*/  UMOV UR4, 0x7c89eb71 ;  /* 0x7c89eb7100047882 */ /* 0x000fe20000000000 */
[----:B------:R-:W-:Y:S01]  /*a7e0*/  UMOV UR5, 0x3efa0199 ;  /* 0x3efa019900057882 */ /* 0x000fe20000000000 */
[----:B------:R-:W-:-:S04]  /*a7f0*/  IADD3.X R19, PT, PT, R14, UR12, RZ, P0, !PT ;  /* 0x0000000c0e137c10 */ /* 0x000fc800087fe4ff */
[----:B------:R-:W0:Y:S01]  /*a800*/  I2F.F64.U64 R28, R18 ;  /* 0x00000012001c7312 */ /* 0x000e220000301800 */
[----:B------:R-:W-:Y:S01]  /*a810*/  DFMA R8, R12, R8, UR4 ;  /* 0x000000040c087e2b */ /* 0x000fe20008000008 */
[----:B------:R-:W-:Y:S01]  /*a820*/  UMOV UR4, 0x14761f65 ;  /* 0x14761f6500047882 */ /* 0x000fe20000000000 */
[----:B------:R-:W-:-:S06]  /*a830*/  UMOV UR5, 0x3f2a01a0 ;  /* 0x3f2a01a000057882 */ /* 0x000fcc0000000000 */
[----:B------:R-:W-:Y:S01]  /*a840*/  DFMA R8, R12, R8, UR4 ;  /* 0x000000040c087e2b */ /* 0x000fe20008000008 */
[----:B------:R-:W-:Y:S01]  /*a850*/  UMOV UR4, 0x1852b7af ;  /* 0x1852b7af00047882 */ /* 0x000fe20000000000 */
[----:B------:R-:W-:Y:S01]  /*a860*/  UMOV UR5, 0x3f56c16c ;  /* 0x3f56c16c00057882 */ /* 0x000fe20000000000 */
[----:B0-----:R-:W-:-:S05]  /*a870*/  DADD R62, -RZ, -R28 ;  /* 0x00000000ff3e7229 */ /* 0x001fca000000091c */
        /* <DEDUP_REMOVED lines=14> */
[----:B------:R-:W-:Y:S01]  /*a960*/  DFMA R14, R12, R8, 1 ;  /* 0x3ff000000c0e742b */ /* 0x000fe20000000008 */
[----:B------:R-:W-:-:S05]  /*a970*/  IMAD.MOV.U32 R9, RZ, RZ, R25 ;  /* 0x000000ffff097224 */ /* 0x000fca00078e0019 */
[----:B------:R-:W-:-:S04]  /*a980*/  FSETP.GEU.AND P2, PT, |R9|, 4.1917929649353027344, PT ;  /* 0x4086232b0900780b */ /* 0x000fc80003f4e200 */
[----:B------:R-:W-:Y:S02]  /*a990*/  IMAD R25, R16, 0x100000, R15 ;  /* 0x0010000010197824 */ /* 0x000fe400078e020f */
[----:B------:R-:W-:Y:S02]  /*a9a0*/  IMAD.MOV.U32 R24, RZ, RZ, R14 ;  /* 0x000000ffff187224 */ /* 0x000fe400078e000e */
[----:B------:R-:W-:Y:S02]  /*a9b0*/  IMAD.MOV.U32 R13, RZ, RZ, R25 ;  /* 0x000000ffff0d7224 */ /* 0x000fe400078e0019 */
[----:B------:R-:W-:-:S03]  /*a9c0*/  IMAD.MOV.U32 R12, RZ, RZ, R24 ;  /* 0x000000ffff0c7224 */ /* 0x000fc600078e0018 */
[----:B-1----:R-:W-:Y:S05]  /*a9d0*/  @!P2 BRA `(.L_x_173) ;  /* 0x000000000034a947 */ /* 0x002fea0003800000 */
[----:B------:R-:W-:Y:S01]  /*a9e0*/  FSETP.GEU.AND P1, PT, |R9|, 4.2275390625, PT ;  /* 0x408748000900780b */ /* 0x000fe20003f2e200 */
[C---:B------:R-:W-:Y:S02]  /*a9f0*/  DADD R12, -R26.reuse, +INF ;  /* 0x7ff000001a0c7429 */ /* 0x040fe40000000100 */
[----:B------:R-:W-:-:S08]  /*aa00*/  DSETP.GT.AND P0, PT, R26, RZ, PT ;  /* 0x000000ff1a00722a */ /* 0x000fd00003f04000 */
[----:B------:R-:W-:Y:S02]  /*aa10*/  FSEL R12, R12, RZ, !P0 ;  /* 0x000000ff0c0c7208 */ /* 0x000fe40004000000 */
[----:B------:R-:W-:Y:S01]  /*aa20*/  @!P1 LEA.HI R8, R16, R16, RZ, 0x1 ;  /* 0x0000001010089211 */ /* 0x000fe200078f08ff */
[----:B------:R-:W-:Y:S01]  /*aa30*/  @!P1 IMAD.MOV.U32 R28, RZ, RZ, R14 ;  /* 0x000000ffff1c9224 */ /* 0x000fe200078e000e */
[----:B------:R-:W-:Y:S02]  /*aa40*/  FSEL R13, R13, RZ, !P0 ;  /* 0x000000ff0d0d7208 */ /* 0x000fe40004000000 */
[----:B------:R-:W-:-:S05]  /*aa50*/  @!P1 SHF.R.S32.HI R29, RZ, 0x1, R8 ;  /* 0x00000001ff1d9819 */ /* 0x000fca0000011408 */
[----:B------:R-:W-:Y:S02]  /*aa60*/  @!P1 IMAD.IADD R30, R16, 0x1, -R29 ;  /* 0x00000001101e9824 */ /* 0x000fe400078e0a1d */
[----:B------:R-:W-:-:S03]  /*aa70*/  @!P1 IMAD R29, R29, 0x100000, R15 ;  /* 0x001000001d1d9824 */ /* 0x000fc600078e020f */
[----:B------:R-:W-:Y:S02]  /*aa80*/  @!P1 LEA R31, R30, 0x3ff00000, 0x14 ;  /* 0x3ff000001e1f9811 */ /* 0x000fe400078ea0ff */
[----:B------:R-:W-:-:S06]  /*aa90*/  @!P1 MOV R30, RZ ;  /* 0x000000ff001e9202 */ /* 0x000fcc0000000f00 */
[----:B------:R-:W-:-:S11]  /*aaa0*/  @!P1 DMUL R12, R28, R30 ;  /* 0x0000001e1c0c9228 */ /* 0x000fd60000000000 */
.L_x_173:
[----:B------:R-:W-:Y:S05]  /*aab0*/  BSYNC.RECONVERGENT B1 ;  /* 0x0000000000017941 */ /* 0x000fea0003800200 */
.L_x_172:
[----:B------:R-:W-:Y:S01]  /*aac0*/  DADD R12, RZ, R12 ;  /* 0x00000000ff0c7229 */ /* 0x000fe2000000000c */
[----:B------:R-:W-:Y:S01]  /*aad0*/  BSSY.RECONVERGENT B1, `(.L_x_174) ;  /* 0x0000006000017945 */ /* 0x000fe20003800200 */
[----:B------:R-:W-:Y:S01]  /*aae0*/  IMAD.MOV.U32 R64, RZ, RZ, R62 ;  /* 0x000000ffff407224 */ /* 0x000fe200078e003e */
[----:B------:R-:W-:Y:S01]  /*aaf0*/  MOV R62, 0xab30 ;  /* 0x0000ab30003e7802 */ /* 0x000fe20000000f00 */
[----:B------:R-:W-:Y:S02]  /*ab00*/  IMAD.MOV.U32 R50, RZ, RZ, RZ ;  /* 0x000000ffff327224 */ /* 0x000fe400078e00ff */
[----:B------:R-:W-:-:S07]  /*ab10*/  IMAD.MOV.U32 R65, RZ, RZ, 0x40000000 ;  /* 0x40000000ff417424 */ /* 0x000fce00078e00ff */
[----:B------:R-:W-:Y:S05]  /*ab20*/  CALL.REL.NOINC `($_Z21sogrand_slices_kernelPKdPdS1_PKhiiimdiPii$__internal_accurate_pow) ;  /* 0x0000012400107944 */ /* 0x000fea0003c00000 */
[----:B------:R-:W-:Y:S05]  /*ab30*/  BSYNC.RECONVERGENT B1 ;  /* 0x0000000000017941 */ /* 0x000fea0003800200 */
.L_x_174:
[----:B------:R-:W-:Y:S01]  /*ab40*/  ISETP.NE.U32.AND P0, PT, R18, RZ, PT ;  /* 0x000000ff1200720c */ /* 0x000fe20003f05070 */
[----:B------:R-:W-:Y:S01]  /*ab50*/  IMAD.MOV.U32 R18, RZ, RZ, 0x1 ;  /* 0x00000001ff127424 */ /* 0x000fe200078e00ff */
[----:B------:R-:W-:Y:S01]  /*ab60*/  FSETP.GEU.AND P1, PT, |R13|, 6.5827683646048100446e-37, PT ;  /* 0x036000000d00780b */ /* 0x000fe20003f2e200 */
[----:B------:R-:W-:Y:S01]  /*ab70*/  UMOV UR4, 0xe826d695 ;  /* 0xe826d69500047882 */ /* 0x000fe20000000000 */
[----:B------:R-:W-:Y:S01]  /*ab80*/  ISETP.NE.AND.EX P0, PT, R19, RZ, PT, P0 ;  /* 0x000000ff1300720c */ /* 0x000fe20003f05300 */
[----:B------:R-:W-:Y:S01]  /*ab90*/  UMOV UR5, 0x3e112e0b ;  /* 0x3e112e0b00057882 */ /* 0x000fe20000000000 */
[----:B------:R-:W-:Y:S02]  /*aba0*/  BSSY.RECONVERGENT B1, `(.L_x_175) ;  /* 0x0000018000017945 */ /* 0x000fe40003800200 */
[----:B------:R-:W-:Y:S02]  /*abb0*/  FSEL R40, R40, RZ, P0 ;  /* 0x000000ff28287208 */ /* 0x000fe40000000000 */
[----:B------:R-:W-:-:S06]  /*abc0*/  FSEL R41, R46, 1.875, P0 ;  /* 0x3ff000002e297808 */ /* 0x000fcc0000000000 */
[----:B------:R-:W-:-:S08]  /*abd0*/  DMUL R40, R20, R40 ;  /* 0x0000002814287228 */ /* 0x000fd00000000000 */
[----:B------:R-:W-:-:S06]  /*abe0*/  DADD R38, R12, R40 ;  /* 0x000000000c267229 */ /* 0x000fcc0000000028 */
[----:B------:R-:W0:Y:S02]  /*abf0*/  MUFU.RCP64H R19, R39 ;  /* 0x0000002700137308 */ /* 0x000e240000001800 */
[C---:B------:R-:W-:Y:S02]  /*ac00*/  DSETP.GT.AND P6, PT, R38.reuse, UR4, PT ;  /* 0x0000000426007e2a */ /* 0x040fe4000bfc4000 */
        /* <DEDUP_REMOVED lines=12> */
[----:B------:R-:W-:Y:S01]  /*acd0*/  MOV R56, 0xad00 ;  /* 0x0000ad0000387802 */ /* 0x000fe20000000f00 */
[----:B------:R-:W-:-:S07]  /*ace0*/  IMAD.MOV.U32 R45, RZ, RZ, R13 ;  /* 0x000000ffff2d7224 */ /* 0x000fce00078e000d */
[----:B------:R-:W-:Y:S05]  /*acf0*/  CALL.REL.NOINC `($__internal_1_$__cuda_sm20_div_rn_f64_full) ;  /* 0x0000011800687944 */ /* 0x000fea0003c00000 */
[----:B------:R-:W-:Y:S02]  /*ad00*/  IMAD.MOV.U32 R18, RZ, RZ, R38 ;  /* 0x000000ffff127224 */ /* 0x000fe400078e0026 */
[----:B------:R-:W-:-:S07]  /*ad10*/  IMAD.MOV.U32 R19, RZ, RZ, R39 ;  /* 0x000000ffff137224 */ /* 0x000fce00078e0027 */
.L_x_176:
[----:B------:R-:W-:Y:S05]  /*ad20*/  BSYNC.RECONVERGENT B1 ;  /* 0x0000000000017941 */ /* 0x000fea0003800200 */
.L_x_175:
[----:B------:R-:W-:Y:S02]  /*ad30*/  FSEL R12, R18, RZ, P6 ;  /* 0x000000ff120c7208 */ /* 0x000fe40003000000 */
[----:B------:R-:W-:-:S05]  /*ad40*/  FSEL R13, R19, 1.875, P6 ;  /* 0x3ff00000130d7808 */ /* 0x000fca0003000000 */
[----:B------:R0:W-:Y:S01]  /*ad50*/  STL.64 [R5+0x18], R12 ;  /* 0x0000180c05007387 */ /* 0x0001e20000100a00 */
[----:B------:R-:W-:Y:S05]  /*ad60*/  @P5 BRA `(.L_x_177) ;  /* 0x0000000000405947 */ /* 0x000fea0003800000 */
[----:B------:R-:W-:Y:S04]  /*ad70*/  BSSY.RECONVERGENT B1, `(.L_x_178) ;  /* 0x000000e000017945 */ /* 0x000fe80003800200 */
[----:B------:R-:W-:Y:S05]  /*ad80*/  @!P2 BRA `(.L_x_179) ;  /* 0x000000000030a947 */ /* 0x000fea0003800000 */
        /* <DEDUP_REMOVED lines=9> */
[----:B------:R-:W-:Y:S02]  /*ae20*/  @!P1 LEA R9, R8, 0x3ff00000, 0x14 ;  /* 0x3ff0000008099811 */ /* 0x000fe400078ea0ff */
[----:B------:R-:W-:-:S06]  /*ae30*/  @!P1 MOV R8, RZ ;  /* 0x000000ff00089202 */ /* 0x000fcc0000000f00 */
[----:B------:R-:W-:-:S11]  /*ae40*/  @!P1 DMUL R24, R14, R8 ;  /* 0x000000080e189228 */ /* 0x000fd60000000000 */
.L_x_179:
[----:B------:R-:W-:Y:S05]  /*ae50*/  BSYNC.RECONVERGENT B1 ;  /* 0x0000000000017941 */ /* 0x000fea0003800200 */
.L_x_178:
[----:B------:R-:W-:-:S11]  /*ae60*/  DADD R20, R20, -R24 ;  /* 0x0000000014147229 */ /* 0x000fd60000000818 */
.L_x_177:
[----:B------:R-:W1:Y:S01]  /*ae70*/  LDCU.64 UR4, c[0x0][0x3b8] ;  /* 0x00007700ff0477ac */ /* 0x000e620008000a00 */
[----:B------:R-:W2:Y:S01]  /*ae80*/  LDC R8, c[0x0][0x3a8] ;  /* 0x0000ea00ff087b82 */ /* 0x000ea20000000800 */
[----:B------:R-:W-:Y:S02]  /*ae90*/  IMAD.MOV.U32 R24, RZ, RZ, 0x0 ;  /* 0x00000000ff187424 */ /* 0x000fe400078e00ff */
[----:B------:R-:W-:Y:S02]  /*aea0*/  IMAD.MOV.U32 R25, RZ, RZ, 0x3ff00000 ;  /* 0x3ff00000ff197424 */ /* 0x000fe400078e00ff */
[----:B------:R-:W-:Y:S01]  /*aeb0*/  IMAD.MOV.U32 R9, RZ, RZ, 0x3ff00000 ;  /* 0x3ff00000ff097424 */ /* 0x000fe200078e00ff */
[----:B-1----:R-:W-:-:S06]  /*aec0*/  DSETP.GT.AND P0, PT, R12, UR4, PT ;  /* 0x000000040c007e2a */ /* 0x002fcc000bf04000 */
[----:B--2---:R-:W-:Y:S01]  /*aed0*/  ISETP.EQ.OR P0, PT, R8, 0x1, P0 ;  /* 0x000000010800780c */ /* 0x004fe20000702670 */
[----:B------:R-:W-:-:S12]  /*aee0*/  IMAD.MOV.U32 R8, RZ, RZ, 0x0 ;  /* 0x00000000ff087424 */ /* 0x000fd800078e00ff */
[----:B------:R-:W-:Y:S05]  /*aef0*/  @P0 BRA `(.L_x_180) ;  /* 0x000000a800400947 */ /* 0x000fea0003800000 */
[----:B------:R-:W-:Y:S02]  /*af00*/  IMAD.MOV.U32 R80, RZ, RZ, 0x1 ;  /* 0x00000001ff507424 */ /* 0x000fe400078e00ff */
[----:B------:R-:W-:-:S07]  /*af10*/  IMAD.MOV.U32 R81, RZ, RZ, RZ ;  /* 0x000000ffff517224 */ /* 0x000fce00078e00ff */
.L_x_151:
[----:B------:R-:W2:Y:S01]  /*af20*/  LDC.64 R30, c[0x0][0x3b0] ;  /* 0x0000ec00ff1e7b82 */ /* 0x000ea20000000a00 */
[----:B------:R-:W3:Y:S01]  /*af30*/  LDCU UR4, c[0x0][0x3a8] ;  /* 0x00007500ff0477ac */ /* 0x000ee20008000800 */
[----:B------:R-:W-:Y:S02]  /*af40*/  IMAD.MOV.U32 R24, RZ, RZ, 0x0 ;  /* 0x00000000ff187424 */ /* 0x000fe400078e00ff */
[----:B------:R-:W-:Y:S01]  /*af50*/  IMAD.MOV.U32 R25, RZ, RZ, 0x3ff00000 ;  /* 0x3ff00000ff197424 */ /* 0x000fe200078e00ff */
[----:B---3--:R-:W-:Y:S02]  /*af60*/  ISETP.GE.U32.AND P1, PT, R80, UR4, PT ;  /* 0x0000000450007c0c */ /* 0x008fe4000bf26070 */
[----:B--2---:R-:W-:-:S04]  /*af70*/  ISETP.NE.U32.AND P0, PT, R30, RZ, PT ;  /* 0x000000ff1e00720c */ /* 0x004fc80003f05070 */
[----:B------:R-:W-:-:S04]  /*af80*/  ISETP.NE.AND.EX P0, PT, R31, RZ, PT, P0 ;  /* 0x000000ff1f00720c */ /* 0x000fc80003f05300 */
[----:B------:R-:W-:Y:S02]  /*af90*/  SEL R30, R30, 0x7fffffff, P0 ;  /* 0x7fffffff1e1e7807 */ /* 0x000fe40000000000 */
[----:B------:R-:W-:Y:S02]  /*afa0*/  SEL R31, R31, RZ, P0 ;  /* 0x000000ff1f1f7207 */ /* 0x000fe40000000000 */
[----:B------:R-:W-:-:S04]  /*afb0*/  ISETP.GE.U32.AND P0, PT, R30, 0x2, PT ;  /* 0x000000021e00780c */ /* 0x000fc80003f06070 */
[----:B------:R-:W-:-:S04]  /*afc0*/  ISETP.GE.U32.AND.EX P0, PT, R31, RZ, PT, P0 ;  /* 0x000000ff1f00720c */ /* 0x000fc80003f06100 */
[----:B------:R-:W-:-:S13]  /*afd0*/  ISETP.GE.U32.OR.EX P0, PT, R81, UR19, !P0, P1 ;  /* 0x0000001351007c0c */ /* 0x000fda000c706510 */
[----:B------:R-:W-:Y:S05]  /*afe0*/  @P0 BRA `(.L_x_181) ;  /* 0x000000a400f00947 */ /* 0x000fea0003800000 */
[----:B------:R-:W2:Y:S01]  /*aff0*/  I2F.F64.U32 R8, R7 ;  /* 0x0000000700087312 */ /* 0x000ea20000201800 */
[----:B------:R-:W-:Y:S01]  /*b000*/  IMAD.MOV.U32 R26, RZ, RZ, 0x0 ;  /* 0x00000000ff1a7424 */ /* 0x000fe200078e00ff */
[----:B------:R-:W-:Y:S01]  /*b010*/  BSSY.RECONVERGENT B1, `(.L_x_182) ;  /* 0x000000a000017945 */ /* 0x000fe20003800200 */
[----:B------:R-:W-:Y:S01]  /*b020*/  IMAD.MOV.U32 R27, RZ, RZ, 0x3ff00000 ;  /* 0x3ff00000ff1b7424 */ /* 0x000fe200078e00ff */
[----:B------:R-:W-:Y:S01]  /*b030*/  MOV R64, RZ ;  /* 0x000000ff00407202 */ /* 0x000fe20000000f00 */
[----:B------:R-:W-:Y:S01]  /*b040*/  IMAD.MOV.U32 R63, RZ, RZ, 0x40000000 ;  /* 0x40000000ff3f7424 */ /* 0x000fe200078e00ff */
[----:B------:R-:W-:Y:S01]  /*b050*/  MOV R62, 0xb0b0 ;  /* 0x0000b0b0003e7802 */ /* 0x000fe20000000f00 */
[----:B--2---:R-:W-:-:S08]  /*b060*/  DADD R8, R10, R8 ;  /* 0x000000000a087229 */ /* 0x004fd00000000008 */
[----:B------:R-:W-:-:S10]  /*b070*/  DFMA R26, R8, 2, R26 ;  /* 0x40000000081a782b */ /* 0x000fd4000000001a */
[----:B------:R-:W-:Y:S02]  /*b080*/  IMAD.MOV.U32 R50, RZ, RZ, R26 ;  /* 0x000000ffff327224 */ /* 0x000fe400078e001a */
[----:B------:R-:W-:-:S07]  /*b090*/  IMAD.MOV.U32 R65, RZ, RZ, R27 ;  /* 0x000000ffff417224 */ /* 0x000fce00078e001b */
[----:B01----:R-:W-:Y:S05]  /*b0a0*/  CALL.REL.NOINC `($_Z21sogrand_slices_kernelPKdPdS1_PKhiiimdiPii$__internal_accurate_pow) ;  /* 0x0000011c00b07944 */ /* 0x003fea0003c00000 */
[----:B------:R-:W-:Y:S05]  /*b0b0*/  BSYNC.RECONVERGENT B1 ;  /* 0x0000000000017941 */ /* 0x000fea0003800200 */
.L_x_182:
[----:B------:R-:W0:Y:S01]  /*b0c0*/  LDCU UR4, c[0x0][0x3c0] ;  /* 0x00007800ff0477ac */ /* 0x000e220008000800 */
[----:B------:R-:W1:Y:S01]  /*b0d0*/  LDC R14, c[0x0][0x3a0] ;  /* 0x0000e800ff0e7b82 */ /* 0x000e620000000800 */
[C---:B------:R-:W-:Y:S01]  /*b0e0*/  DADD R8, R26.reuse, 2 ;  /* 0x400000001a087429 */ /* 0x040fe20000000000 */
[----:B------:R-:W2:Y:S01]  /*b0f0*/  I2F.F64.U64 R30, R30 ;  /* 0x0000001e001e7312 */ /* 0x000ea20000301800 */
[C---:B------:R-:W-:Y:S01]  /*b100*/  DSETP.NEU.AND P1, PT, R26.reuse, +INF , PT ;  /* 0x7ff000001a00742a */ /* 0x040fe20003f2d000 */
[----:B------:R-:W-:Y:S01]  /*b110*/  UISETP.GT.U32.AND UP0, UPT, UR13, 0x1, UPT ;  /* 0x000000010d00788c */ /* 0x000fe2000bf04070 */
[C---:B------:R-:W-:Y:S01]  /*b120*/  DSETP.NEU.AND P3, PT, R26.reuse, RZ, PT ;  /* 0x000000ff1a00722a */ /* 0x040fe20003f6d000 */
[----:B------:R-:W-:Y:S01]  /*b130*/  IMAD.U32 R17, RZ, RZ, UR13 ;  /* 0x0000000dff117e24 */ /* 0x000fe2000f8e00ff */
[----:B------:R-:W-:Y:S01]  /*b140*/  DSETP.NEU.AND P0, PT, R26, 1, PT ;  /* 0x3ff000001a00742a */ /* 0x000fe20003f0d000 */
[----:B------:R-:W-:Y:S01]  /*b150*/  UISETP.GT.U32.AND.EX UP0, UPT, UR12, URZ, UPT, UP0 ;  /* 0x000000ff0c00728c */ /* 0x000fe2000bf04100 */
[----:B------:R-:W-:-:S02]  /*b160*/  IMAD.MOV.U32 R10, RZ, RZ, R7 ;  /* 0x000000ffff0a7224 */ /* 0x000fc400078e0007 */
[----:B------:R-:W-:Y:S01]  /*b170*/  LOP3.LUT R8, R9, 0x7ff00000, RZ, 0xc0, !PT ;  /* 0x7ff0000009087812 */ /* 0x000fe200078ec0ff */
[C---:B------:R-:W-:Y:S01]  /*b180*/  VIADD R11, R1.reuse, 0x480 ;  /* 0x00000480010b7836 */ /* 0x040fe20000000000 */
[----:B------:R-:W-:Y:S01]  /*b190*/  FSEL R34, R40, RZ, P3 ;  /* 0x000000ff28227208 */ /* 0x000fe20001800000 */
[----:B------:R-:W-:Y:S01]  /*b1a0*/  VIADD R12, R1, 0x4f8 ;  /* 0x000004f8010c7836 */ /* 0x000fe20000000000 */
[----:B------:R-:W-:Y:S01]  /*b1b0*/  ISETP.NE.AND P2, PT, R8, 0x7ff00000, PT ;  /* 0x7ff000000800780c */ /* 0x000fe20003f45270 */
[----:B------:R-:W-:Y:S01]  /*b1c0*/  IMAD.MOV.U32 R24, RZ, RZ, 0x0 ;  /* 0x00000000ff187424 */ /* 0x000fe200078e00ff */
[----:B0-----:R-:W-:Y:S01]  /*b1d0*/  ULOP3.LUT UR4, UR4, 0xff, URZ, 0xc0, !UPT ;  /* 0x000000ff04047892 */ /* 0x001fe2000f8ec0ff */
[----:B------:R-:W-:Y:S01]  /*b1e0*/  IADD3 R8, P4, PT, R2, -0x1, RZ ;  /* 0xffffffff02087810 */ /* 0x000fe20007f9e0ff */
[----:B------:R-:W-:Y:S01]  /*b1f0*/  IMAD.MOV.U32 R25, RZ, RZ, 0x3ff00000 ;  /* 0x3ff00000ff197424 */ /* 0x000fe200078e00ff */
[----:B------:R-:W-:Y:S01]  /*b200*/  FSEL R46, R46, RZ, P3 ;  /* 0x000000ff2e2e7208 */ /* 0x000fe20001800000 */
[----:B------:R-:W-:Y:S01]  /*b210*/  UISETP.NE.AND UP1, UPT, UR4, 0x1, UPT ;  /* 0x000000010400788c */ /* 0x000fe2000bf25270 */
[----:B------:R-:W-:-:S02]  /*b220*/  @!P1 FSEL R34, R34, RZ, P2 ;  /* 0x000000ff22229208 */ /* 0x000fc40001000000 */
[----:B-1----:R-:W-:Y:S01]  /*b230*/  LOP3.LUT R16, R14, 0x7, RZ, 0xc0, !PT ;  /* 0x000000070e107812 */ /* 0x002fe200078ec0ff */
[----:B------:R-:W-:Y:S01]  /*b240*/  USEL UR4, URZ, 0xffffffff, UP1 ;  /* 0xffffffffff047887 */ /* 0x000fe20008800000 */
[----:B------:R-:W-:Y:S02]  /*b250*/  @!P1 FSEL R46, R46, +QNAN , P2 ;  /* 0x7ff000002e2e9808 */ /* 0x000fe40001000000 */
[----:B------:R-:W-:Y:S02]  /*b260*/  IADD3 R15, P3, PT, R16, -0x1, RZ ;  /* 0xffffffff100f7810 */ /* 0x000fe40007f7e0ff */
[----:B------:R-:W-:Y:S01]  /*b270*/  LOP3.LUT R9, R2, 0x7, RZ, 0xc0, !PT ;  /* 0x0000000702097812 */ /* 0x000fe200078ec0ff */
[----:B------:R-:W-:Y:S01]  /*b280*/  IMAD.U32 R13, RZ, RZ, UR4 ;  /* 0x00000004ff0d7e24 */ /* 0x000fe2000f8e00ff */
[----:B------:R-:W-:Y:S01]  /*b290*/  LOP3.LUT R14, R14, 0x7ffffff0, RZ, 0xc0, !PT ;  /* 0x7ffffff00e0e7812 */ /* 0x000fe200078ec0ff */
[----:B------:R-:W-:Y:S01]  /*b2a0*/  IMAD.X R19, RZ, RZ, -0x1, P3 ;  /* 0xffffffffff137424 */ /* 0x000fe200018e06ff */
[----:B------:R-:W-:-:S02]  /*b2b0*/  LOP3.LUT R16, R16, 0x3, RZ, 0xc0, !PT ;  /* 0x0000000310107812 */ /* 0x000fc400078ec0ff */
[C---:B------:R-:W-:Y:S02]  /*b2c0*/  IADD3 R28, P5, PT, R13.reuse, UR13, RZ ;  /* 0x0000000d0d1c7c10 */ /* 0x040fe4000ffbe0ff */
[----:B------:R-:W-:Y:S02]  /*b2d0*/  FSEL R34, R34, RZ, P0 ;  /* 0x000000ff22227208 */ /* 0x000fe40000000000 */
[----:B------:R-:W-:Y:S02]  /*b2e0*/  IADD3.X R29, PT, PT, R13, UR12, RZ, P5, !PT ;  /* 0x0000000c0d1d7c10 */ /* 0x000fe4000affe4ff */
[----:B------:R-:W-:Y:S02]  /*b2f0*/  IADD3.X R13, PT, PT, RZ, -0x1, RZ, P4, !PT ;  /* 0xffffffffff0d7810 */ /* 0x000fe400027fe4ff */
[----:B------:R0:W1:Y:S01]  /*b300*/  I2F.F64.U64 R32, R28 ;  /* 0x0000001c00207312 */ /* 0x0000620000301800 */
[----:B------:R-:W-:Y:S02]  /*b310*/  PLOP3.LUT P4, PT, PT, PT, UP0, 0x80, 0x8 ;  /* 0x000000000008781c */ /* 0x000fe40003f8f008 */
[----:B------:R-:W-:-:S02]  /*b320*/  FSEL R35, R46, 1.875, P0 ;  /* 0x3ff000002e237808 */ /* 0x000fc40000000000 */
[----:B------:R-:W-:Y:S02]  /*b330*/  SEL R17, R17, 0x1, P4 ;  /* 0x0000000111117807 */ /* 0x000fe40002000000 */
[----:B--2---:R-:W-:-:S07]  /*b340*/  SEL R18, RZ, UR12, !P4 ;  /* 0x0000000cff127c07 */ /* 0x004fce000e000000 */
.L_x_343:
[----:B------:R-:W-:Y:S01]  /*b350*/  VIADD R10, R10, 0x1 ;  /* 0x000000010a0a7836 */ /* 0x000fe20000000000 */
[----:B------:R-:W-:Y:S03]  /*b360*/  BSSY.RELIABLE B1, `(.L_x_183) ;  /* 0x0000a3f000017945 */ /* 0x000fe60003800100 */
[----:B------:R-:W-:-:S06]  /*b370*/  IMAD.SHL.U32 R36, R10, 0x8, RZ ;  /* 0x000000080a247824 */ /* 0x000fcc00078e00ff */
[----:B------:R-:W2:Y:S02]  /*b380*/  I2F.F64.U32 R36, R36 ;  /* 0x0000002400247312 */ /* 0x000ea40000201800 */
[----:B--2---:R-:W-:-:S08]  /*b390*/  DADD R42, -R36, R34 ;  /* 0x00000000242a7229 */ /* 0x004fd00000000122 */
[----:B------:R-:W-:-:S14]  /*b3a0*/  DSETP.GE.AND P0, PT, R42, RZ, PT ;  /* 0x000000ff2a00722a */ /* 0x000fdc0003f06000 */
[----:B------:R-:W-:Y:S05]  /*b3b0*/  @!P0 BRA `(.L_x_184) ;  /* 0x000000a000e48947 */ /* 0x000fea0003800000 */
[----:B------:R-:W2:Y:S01]  /*b3c0*/  MUFU.RSQ64H R37, R43 ;  /* 0x0000002b00257308 */ /* 0x000ea20000001c00 */
[----:B------:R-:W-:Y:S01]  /*b3d0*/  VIADD R36, R43, 0xfcb00000 ;  /* 0xfcb000002b247836 */ /* 0x000fe20000000000 */
[----:B------:R-:W-:Y:S01]  /*b3e0*/  BSSY.RECONVERGENT B2, `(.L_x_185) ;  /* 0x0000011000027945 */ /* 0x000fe20003800200 */
[----:B------:R-:W-:Y:S02]  /*b3f0*/  IMAD.MOV.U32 R40, RZ, RZ, 0x0 ;  /* 0x00000000ff287424 */ /* 0x000fe400078e00ff */
[----:B------:R-:W-:Y:S01]  /*b400*/  IMAD.MOV.U32 R41, RZ, RZ, 0x3fd80000 ;  /* 0x3fd80000ff297424 */ /* 0x000fe200078e00ff */
[----:B------:R-:W-:Y:S01]  /*b410*/  ISETP.GE.U32.AND P0, PT, R36, 0x7ca00000, PT ;  /* 0x7ca000002400780c */ /* 0x000fe20003f06070 */
[----:B--2---:R-:W-:-:S08]  /*b420*/  DMUL R38, R36, R36 ;  /* 0x0000002424267228 */ /* 0x004fd00000000000 */
[----:B------:R-:W-:-:S08]  /*b430*/  DFMA R38, R42, -R38, 1 ;  /* 0x3ff000002a26742b */ /* 0x000fd00000000826 */
[----:B------:R-:W-:Y:S02]  /*b440*/  DFMA R40, R38, R40, 0.5 ;  /* 0x3fe000002628742b */ /* 0x000fe40000000028 */
[----:B------:R-:W-:-:S08]  /*b450*/  DMUL R38, R36, R38 ;  /* 0x0000002624267228 */ /* 0x000fd00000000000 */
[----:B------:R-:W-:-:S08]  /*b460*/  DFMA R44, R40, R38, R36 ;  /* 0x00000026282c722b */ /* 0x000fd00000000024 */
[----:B------:R-:W-:Y:S02]  /*b470*/  DMUL R46, R42, R44 ;  /* 0x0000002c2a2e7228 */ /* 0x000fe40000000000 */
[----:B------:R-:W-:Y:S02]  /*b480*/  VIADD R41, R45, 0xfff00000 ;  /* 0xfff000002d297836 */ /* 0x000fe40000000000 */
[----:B------:R-:W-:-:S04]  /*b490*/  IMAD.MOV.U32 R40, RZ, RZ, R44 ;  /* 0x000000ffff287224 */ /* 0x000fc800078e002c */
[----:B------:R-:W-:-:S08]  /*b4a0*/  DFMA R48, R46, -R46, R42 ;  /* 0x8000002e2e30722b */ /* 0x000fd0000000002a */
[----:B------:R-:W-:Y:S01]  /*b4b0*/  DFMA R38, R48, R40, R46 ;  /* 0x000000283026722b */ /* 0x000fe2000000002e */
[----:B------:R-:W-:Y:S10]  /*b4c0*/  @!P0 BRA `(.L_x_186) ;  /* 0x0000000000088947 */ /* 0x000ff40003800000 */
[----:B------:R-:W-:-:S07]  /*b4d0*/  MOV R50, 0xb4f0 ;  /* 0x0000b4f000327802 */ /* 0x000fce0000000f00 */
[----:B01----:R-:W-:Y:S05]  /*b4e0*/  CALL.REL.NOINC `($__internal_2_$__cuda_sm20_dsqrt_rn_f64_mediumpath_v1) ;  /* 0x0000011400e47944 */ /* 0x003fea0003c00000 */
.L_x_186:
[----:B------:R-:W-:Y:S05]  /*b4f0*/  BSYNC.RECONVERGENT B2 ;  /* 0x0000000000027941 */ /* 0x000fea0003800200 */
.L_x_185:
[----:B------:R-:W-:Y:S01]  /*b500*/  DADD R38, R26, -R38 ;  /* 0x000000001a267229 */ /* 0x000fe20000000826 */
[----:B------:R-:W2:Y:S01]  /*b510*/  LDC R40, c[0x0][0x3c0] ;  /* 0x0000f000ff287b82 */ /* 0x000ea20000000800 */
[----:B------:R-:W3:Y:S06]  /*b520*/  LDCU UR4, c[0x0][0x3a0] ;  /* 0x00007400ff0477ac */ /* 0x000eec0008000800 */
[----:B------:R-:W-:-:S10]  /*b530*/  DMUL R38, R38, 0.5 ;  /* 0x3fe0000026267828 */ /* 0x000fd40000000000 */
[----:B------:R-:W4:Y:S02]  /*b540*/  F2I.F64.CEIL R38, R38 ;  /* 0x0000002600267311 */ /* 0x000f240000309100 */
[----:B----4-:R-:W-:-:S04]  /*b550*/  VIMNMX R36, PT, PT, R38, 0x1, !PT ;  /* 0x0000000126247848 */ /* 0x010fc80007fe0100 */
[C---:B------:R-:W-:Y:S01]  /*b560*/  LOP3.LUT R37, R36.reuse, 0x1, RZ, 0xc0, !PT ;  /* 0x0000000124257812 */ /* 0x040fe200078ec0ff */
[----:B------:R-:W-:-:S03]  /*b570*/  VIADD R74, R36, 0x1 ;  /* 0x00000001244a7836 */ /* 0x000fc60000000000 */
[----:B------:R-:W-:-:S04]  /*b580*/  ISETP.NE.AND P0, PT, R37, R6, PT ;  /* 0x000000062500720c */ /* 0x000fc80003f05270 */
[----:B--2---:R-:W-:-:S13]  /*b590*/  ISETP.EQ.AND P0, PT, R40, 0x1, P0 ;  /* 0x000000012800780c */ /* 0x004fda0000702270 */
[----:B------:R-:W-:-:S05]  /*b5a0*/  @!P0 IMAD.MOV R74, RZ, RZ, R36 ;  /* 0x000000ffff4a8224 */ /* 0x000fca00078e0224 */
[----:B---3--:R-:W-:-:S13]  /*b5b0*/  ISETP.GT.AND P0, PT, R74, UR4, PT ;  /* 0x000000044a007c0c */ /* 0x008fda000bf04270 */
[----:B------:R-:W-:Y:S05]  /*b5c0*/  @P0 BRA `(.L_x_184) ;  /* 0x000000a000600947 */ /* 0x000fea0003800000 */
.L_x_342:
[C---:B------:R-:W-:Y:S01]  /*b5d0*/  IADD3 R36, PT, PT, -R74.reuse, RZ, RZ ;  /* 0x000000ff4a247210 */ /* 0x040fe20007ffe1ff */
[----:B------:R-:W-:-:S04]  /*b5e0*/  IMAD R37, R74, R74, R74 ;  /* 0x0000004a4a257224 */ /* 0x000fc800078e024a */
[----:B------:R-:W-:Y:S01]  /*b5f0*/  IMAD R41, R7, R36, R10 ;  /* 0x0000002407297224 */ /* 0x000fe200078e020a */
[----:B------:R-:W-:-:S04]  /*b600*/  SHF.R.U32.HI R36, RZ, 0x1, R37 ;  /* 0x00000001ff247819 */ /* 0x000fc80000011625 */
[----:B------:R-:W-:-:S13]  /*b610*/  ISETP.GE.AND P0, PT, R41, R36, PT ;  /* 0x000000242900720c */ /* 0x000fda0003f06270 */
[----:B------:R-:W-:Y:S05]  /*b620*/  @!P0 BRA `(.L_x_184) ;  /* 0x000000a000488947 */ /* 0x000fea0003800000 */
[----:B------:R-:W2:Y:S01]  /*b630*/  LDCU UR4, c[0x0][0x3a0] ;  /* 0x00007400ff0477ac */ /* 0x000ea20008000800 */
[C---:B------:R-:W-:Y:S01]  /*b640*/  ISETP.GE.U32.AND P0, PT, R74.reuse, 0x10, PT ;  /* 0x000000104a00780c */ /* 0x040fe20003f06070 */
[----:B------:R-:W-:Y:S01]  /*b650*/  BSSY.RECONVERGENT B2, `(.L_x_187) ;  /* 0x0000019000027945 */ /* 0x000fe20003800200 */
[----:B------:R-:W-:Y:S01]  /*b660*/  LEA.HI R36, R37, R37, RZ, 0x1 ;  /* 0x0000002525247211 */ /* 0x000fe200078f08ff */
[----:B------:R-:W-:Y:S01]  /*b670*/  IMAD.MOV.U32 R38, RZ, RZ, RZ ;  /* 0x000000ffff267224 */ /* 0x000fe200078e00ff */
[C---:B------:R-:W-:Y:S02]  /*b680*/  LOP3.LUT P2, R75, R74.reuse, 0xf, RZ, 0xc0, !PT ;  /* 0x0000000f4a4b7812 */ /* 0x040fe4000784c0ff */
[----:B------:R-:W-:Y:S02]  /*b690*/  SHF.R.S32.HI R77, RZ, 0x1, R36 ;  /* 0x00000001ff4d7819 */ /* 0x000fe40000011424 */
[----:B--2---:R-:W-:-:S05]  /*b6a0*/  IADD3 R76, PT, PT, -R74, UR4, RZ ;  /* 0x000000044a4c7c10 */ /* 0x004fca000fffe1ff */
[----:B------:R-:W-:Y:S05]  /*b6b0*/  @!P0 BRA `(.L_x_188) ;  /* 0x0000000000488947 */ /* 0x000fea0003800000 */
[----:B------:R-:W-:Y:S01]  /*b6c0*/  LOP3.LUT R38, R74, 0x7ffffff0, RZ, 0xc0, !PT ;  /* 0x7ffffff04a267812 */ /* 0x000fe200078ec0ff */
[----:B------:R-:W-:Y:S02]  /*b6d0*/  IMAD.MOV.U32 R40, RZ, RZ, RZ ;  /* 0x000000ffff287224 */ /* 0x000fe400078e00ff */
[----:B------:R-:W-:Y:S02]  /*b6e0*/  IMAD.MOV.U32 R36, RZ, RZ, RZ ;  /* 0x000000ffff247224 */ /* 0x000fe400078e00ff */
[----:B------:R-:W-:-:S07]  /*b6f0*/  IMAD.MOV.U32 R39, RZ, RZ, RZ ;  /* 0x000000ffff277224 */ /* 0x000fce00078e00ff */
.L_x_189:
[C---:B--2---:R-:W-:Y:S01]  /*b700*/  IMAD.U32 R37, R36.reuse, 0x4, R1 ;  /* 0x0000000424257824 */ /* 0x044fe200078e0001 */
[----:B------:R-:W-:-:S04]  /*b710*/  IADD3 R36, P0, PT, R36, 0x10, RZ ;  /* 0x0000001024247810 */ /* 0x000fc80007f1e0ff */
[----:B------:R2:W-:Y:S01]  /*b720*/  STL.64 [R37+0x4f8], RZ ;  /* 0x0004f8ff25007387 */ /* 0x0005e20000100a00 */
[----:B------:R-:W-:Y:S01]  /*b730*/  IMAD.X R39, RZ, RZ, R39, P0 ;  /* 0x000000ffff277224 */ /* 0x000fe200000e0627 */
[----:B------:R-:W-:Y:S02]  /*b740*/  ISETP.NE.U32.AND P0, PT, R36, R38, PT ;  /* 0x000000262400720c */ /* 0x000fe40003f05070 */
[----:B------:R2:W-:Y:S02]  /*b750*/  STL.64 [R37+0x500], RZ ;  /* 0x000500ff25007387 */ /* 0x0005e40000100a00 */
[----:B------:R-:W-:Y:S02]  /*b760*/  ISETP.NE.AND.EX P0, PT, R39, R40, PT, P0 ;  /* 0x000000282700720c */ /* 0x000fe40003f05300 */
[----:B------:R2:W-:Y:S04]  /*b770*/  STL.64 [R37+0x508], RZ ;  /* 0x000508ff25007387 */ /* 0x0005e80000100a00 */
[----:B------:R2:W-:Y:S04]  /*b780*/  STL.64 [R37+0x510], RZ ;  /* 0x000510ff25007387 */ /* 0x0005e80000100a00 */
[----:B------:R2:W-:Y:S04]  /*b790*/  STL.64 [R37+0x518], RZ ;  /* 0x000518ff25007387 */ /* 0x0005e80000100a00 */
[----:B------:R2:W-:Y:S04]  /*b7a0*/  STL.64 [R37+0x520], RZ ;  /* 0x000520ff25007387 */ /* 0x0005e80000100a00 */
[----:B------:R2:W-:Y:S04]  /*b7b0*/  STL.64 [R37+0x528], RZ ;  /* 0x000528ff25007387 */ /* 0x0005e80000100a00 */
[----:B------:R2:W-:Y:S01]  /*b7c0*/  STL.64 [R37+0x530], RZ ;  /* 0x000530ff25007387 */ /* 0x0005e20000100a00 */
[----:B------:R-:W-:Y:S05]  /*b7d0*/  @P0 BRA `(.L_x_189) ;  /* 0xfffffffc00c80947 */ /* 0x000fea000383ffff */
.L_x_188:
[----:B------:R-:W-:Y:S05]  /*b7e0*/  BSYNC.RECONVERGENT B2 ;  /* 0x0000000000027941 */ /* 0x000fea0003800200 */
.L_x_187:
[----:B------:R-:W-:Y:S01]  /*b7f0*/  BSSY.RECONVERGENT B2, `(.L_x_190) ;  /* 0x0000022000027945 */ /* 0x000fe20003800200 */
[----:B------:R-:W-:Y:S01]  /*b800*/  IMAD.IADD R77, R41, 0x1, -R77 ;  /* 0x00000001294d7824 */ /* 0x000fe200078e0a4d */
[----:B------:R-:W-:Y:S02]  /*b810*/  LOP3.LUT R56, R74, 0xf, RZ, 0xc0, !PT ;  /* 0x0000000f4a387812 */ /* 0x000fe400078ec0ff */
[----:B------:R-:W-:Y:S05]  /*b820*/  @!P2 BRA `(.L_x_191) ;  /* 0x000000000078a947 */ /* 0x000fea0003800000 */
[----:B------:R-:W-:-:S04]  /*b830*/  IADD3 R36, P1, PT, R56, -0x1, RZ ;  /* 0xffffffff38247810 */ /* 0x000fc80007f3e0ff */
[----:B------:R-:W-:Y:S01]  /*b840*/  ISETP.GE.U32.AND P0, PT, R36, 0x7, PT ;  /* 0x000000072400780c */ /* 0x000fe20003f06070 */
[----:B------:R-:W-:Y:S01]  /*b850*/  IMAD.X R36, RZ, RZ, -0x1, P1 ;  /* 0xffffffffff247424 */ /* 0x000fe200008e06ff */
[----:B------:R-:W-:-:S04]  /*b860*/  LOP3.LUT P1, RZ, R74, 0x7, RZ, 0xc0, !PT ;  /* 0x000000074aff7812 */ /* 0x000fc8000782c0ff */
[----:B------:R-:W-:-:S13]  /*b870*/  ISETP.GE.U32.AND.EX P0, PT, R36, RZ, PT, P0 ;  /* 0x000000ff2400720c */ /* 0x000fda0003f06100 */
[C---:B------:R-:W-:Y:S02]  /*b880*/  @P0 IMAD.U32 R36, R38.reuse, 0x4, R1 ;  /* 0x0000000426240824 */ /* 0x040fe400078e0001 */
[----:B------:R-:W-:-:S03]  /*b890*/  @P0 VIADD R38, R38, 0x8 ;  /* 0x0000000826260836 */ /* 0x000fc60000000000 */
[----:B------:R3:W-:Y:S04]  /*b8a0*/  @P0 STL.64 [R36+0x4f8], RZ ;  /* 0x0004f8ff24000387 */ /* 0x0007e80000100a00 */
[----:B------:R3:W-:Y:S04]  /*b8b0*/  @P0 STL.64 [R36+0x500], RZ ;  /* 0x000500ff24000387 */ /* 0x0007e80000100a00 */
[----:B------:R3:W-:Y:S04]  /*b8c0*/  @P0 STL.64 [R36+0x508], RZ ;  /* 0x000508ff24000387 */ /* 0x0007e80000100a00 */
[----:B------:R3:W-:Y:S01]  /*b8d0*/  @P0 STL.64 [R36+0x510], RZ ;  /* 0x000510ff24000387 */ /* 0x0007e20000100a00 */
[----:B------:R-:W-:Y:S05]  /*b8e0*/  @!P1 BRA `(.L_x_191) ;  /* 0x0000000000489947 */ /* 0x000fea0003800000 */
[----:B---3--:R-:W-:-:S04]  /*b8f0*/  LOP3.LUT R36, R74, 0x7, RZ, 0xc0, !PT ;  /* 0x000000074a247812 */ /* 0x008fc800078ec0ff */
[----:B------:R-:W-:-:S04]  /*b900*/  IADD3 R36, P1, PT, R36, -0x1, RZ ;  /* 0xffffffff24247810 */ /* 0x000fc80007f3e0ff */
[----:B------:R-:W-:Y:S02]  /*b910*/  ISETP.GE.U32.AND P0, PT, R36, 0x3, PT ;  /* 0x000000032400780c */ /* 0x000fe40003f06070 */
[----:B------:R-:W-:-:S04]  /*b920*/  IADD3.X R36, PT, PT, RZ, -0x1, RZ, P1, !PT ;  /* 0xffffffffff247810 */ /* 0x000fc80000ffe4ff */
[----:B------:R-:W-:Y:S02]  /*b930*/  ISETP.GE.U32.AND.EX P0, PT, R36, RZ, PT, P0 ;  /* 0x000000ff2400720c */ /* 0x000fe40003f06100 */
[----:B------:R-:W-:-:S11]  /*b940*/  LOP3.LUT P1, R36, R74, 0x3, RZ, 0xc0, !PT ;  /* 0x000000034a247812 */ /* 0x000fd6000782c0ff */
[C---:B--2---:R-:W-:Y:S02]  /*b950*/  @P0 IMAD.U32 R37, R38.reuse, 0x4, R1 ;  /* 0x0000000426250824 */ /* 0x044fe400078e0001 */
[----:B------:R-:W-:-:S03]  /*b960*/  @P0 VIADD R38, R38, 0x4 ;  /* 0x0000000426260836 */ /* 0x000fc60000000000 */
[----:B------:R4:W-:Y:S04]  /*b970*/  @P0 STL.64 [R37+0x4f8], RZ ;  /* 0x0004f8ff25000387 */ /* 0x0009e80000100a00 */
[----:B------:R4:W-:Y:S01]  /*b980*/  @P0 STL.64 [R37+0x500], RZ ;  /* 0x000500ff25000387 */ /* 0x0009e20000100a00 */
[----:B------:R-:W-:Y:S05]  /*b990*/  @!P1 BRA `(.L_x_191) ;  /* 0x00000000001c9947 */ /* 0x000fea0003800000 */
[----:B------:R-:W-:Y:S01]  /*b9a0*/  IMAD.U32 R38, R38, 0x4, R1 ;  /* 0x0000000426267824 */ /* 0x000fe200078e0001 */
[----:B------:R-:W-:-:S04]  /*b9b0*/  ISETP.NE.AND P0, PT, R36, 0x1, PT ;  /* 0x000000012400780c */ /* 0x000fc80003f05270 */
[----:B------:R2:W-:Y:S09]  /*b9c0*/  STL [R38+0x4f8], RZ ;  /* 0x0004f8ff26007387 */ /* 0x0005f20000100800 */
[----:B--2---:R-:W-:Y:S05]  /*b9d0*/  @!P0 BRA `(.L_x_191) ;  /* 0x00000000000c8947 */ /* 0x004fea0003800000 */
[----:B------:R-:W-:Y:S01]  /*b9e0*/  ISETP.NE.AND P0, PT, R36, 0x2, PT ;  /* 0x000000022400780c */ /* 0x000fe20003f05270 */
[----:B------:R2:W-:-:S12]  /*b9f0*/  STL [R38+0x4fc], RZ ;  /* 0x0004fcff26007387 */ /* 0x0005d80000100800 */
[----:B------:R2:W-:Y:S02]  /*ba00*/  @P0 STL [R38+0x500], RZ ;  /* 0x000500ff26000387 */ /* 0x0005e40000100800 */
.L_x_191:
[----:B------:R-:W-:Y:S05]  /*ba10*/  BSYNC.RECONVERGENT B2 ;  /* 0x0000000000027941 */ /* 0x000fea0003800200 */
.L_x_190:
[----:B------:R-:W-:Y:S01]  /*ba20*/  ISETP.GE.U32.AND P0, PT, R74, 0x2, PT ;  /* 0x000000024a00780c */ /* 0x000fe20003f06070 */
[----:B------:R-:W-:-:S12]  /*ba30*/  BSSY.RECONVERGENT B2, `(.L_x_192) ;  /* 0x0000055000027945 */ /* 0x000fd80003800200 */
[----:B------:R-:W-:Y:S05]  /*ba40*/  @!P0 BRA `(.L_x_193) ;  /* 0x00000004004c8947 */ /* 0x000fea0003800000 */
[----:B------:R0:W5:Y:S01]  /*ba50*/  LDL R40, [R1+0x4f8] ;  /* 0x0004f80001287983 */ /* 0x0001620000100800 */
[C---:B---3--:R-:W-:Y:S01]  /*ba60*/  VIADD R36, R74.reuse, 0xfffffffe ;  /* 0xfffffffe4a247836 */ /* 0x048fe20000000000 */
[----:B--2-4-:R-:W-:Y:S01]  /*ba70*/  IADD3 R37, P1, PT, R74, -0x1, RZ ;  /* 0xffffffff4a257810 */ /* 0x014fe20007f3e0ff */
[----:B------:R-:W-:Y:S03]  /*ba80*/  BSSY.RECONVERGENT B3, `(.L_x_194) ;  /* 0x0000024000037945 */ /* 0x000fe60003800200 */
[----:B------:R-:W-:Y:S01]  /*ba90*/  ISETP.GE.U32.AND P0, PT, R36, 0xf, PT ;  /* 0x0000000f2400780c */ /* 0x000fe20003f06070 */
[----:B------:R-:W-:Y:S01]  /*baa0*/  IMAD.MOV.U32 R36, RZ, RZ, 0x1 ;  /* 0x00000001ff247424 */ /* 0x000fe200078e00ff */
[----:B------:R-:W-:Y:S01]  /*bab0*/  LOP3.LUT R39, R37, 0xf, RZ, 0xc0, !PT ;  /* 0x0000000f25277812 */ /* 0x000fe200078ec0ff */
[----:B------:R-:W-:-:S10]  /*bac0*/  IMAD.X R38, RZ, RZ, -0x1, P1 ;  /* 0xffffffffff267424 */ /* 0x000fd400008e06ff */
[----:B0-----:R-:W-:Y:S05]  /*bad0*/  @!P0 BRA `(.L_x_195) ;  /* 0x0000000000788947 */ /* 0x001fea0003800000 */
[----:B------:R-:W-:Y:S01]  /*bae0*/  BSSY.RECONVERGENT B4, `(.L_x_195) ;  /* 0x000001d000047945 */ /* 0x000fe20003800200 */
[----:B------:R-:W-:Y:S01]  /*baf0*/  LOP3.LUT R45, R37, 0xfffffff0, RZ, 0xc0, !PT ;  /* 0xfffffff0252d7812 */ /* 0x000fe200078ec0ff */
[----:B------:R-:W-:Y:S02]  /*bb00*/  IMAD.MOV.U32 R36, RZ, RZ, 0x1 ;  /* 0x00000001ff247424 */ /* 0x000fe400078e00ff */
[----:B------:R-:W-:-:S07]  /*bb10*/  IMAD.MOV.U32 R44, RZ, RZ, RZ ;  /* 0x000000ffff2c7224 */ /* 0x000fce00078e00ff */
.L_x_196:
[C---:B0-----:R-:W-:Y:S01]  /*bb20*/  IMAD.U32 R41, R36.reuse, 0x4, R1 ;  /* 0x0000000424297824 */ /* 0x041fe200078e0001 */
[----:B------:R-:W-:-:S04]  /*bb30*/  IADD3 R42, P1, PT, R36, 0xf, RZ ;  /* 0x0000000f242a7810 */ /* 0x000fc80007f3e0ff */
[----:B-----5:R0:W-:Y:S01]  /*bb40*/  STL [R41+0x4f8], R40 ;  /* 0x0004f82829007387 */ /* 0x0201e20000100800 */
[----:B------:R-:W-:Y:S01]  /*bb50*/  IMAD.X R43, RZ, RZ, R44, P1 ;  /* 0x000000ffff2b7224 */ /* 0x000fe200008e062c */
[----:B------:R-:W-:Y:S02]  /*bb60*/  ISETP.NE.U32.AND P0, PT, R42, R45, PT ;  /* 0x0000002d2a00720c */ /* 0x000fe40003f05070 */
[----:B------:R0:W-:Y:S01]  /*bb70*/  STL [R41+0x4fc], R40 ;  /* 0x0004fc2829007387 */ /* 0x0001e20000100800 */
[----:B------:R-:W-:Y:S02]  /*bb80*/  IADD3 R36, P1, PT, R36, 0x10, RZ ;  /* 0x0000001024247810 */ /* 0x000fe40007f3e0ff */
[----:B------:R-:W-:Y:S01]  /*bb90*/  ISETP.NE.AND.EX P0, PT, R43, R38, PT, P0 ;  /* 0x000000262b00720c */ /* 0x000fe20003f05300 */
[----:B------:R0:W-:Y:S01]  /*bba0*/  STL [R41+0x500], R40 ;  /* 0x0005002829007387 */ /* 0x0001e20000100800 */
[----:B------:R-:W-:-:S03]  /*bbb0*/  IADD3.X R42, PT, PT, RZ, R44, RZ, P1, !PT ;  /* 0x0000002cff2a7210 */ /* 0x000fc60000ffe4ff */
[----:B------:R0:W-:Y:S02]  /*bbc0*/  STL [R41+0x504], R40 ;  /* 0x0005042829007387 */ /* 0x0001e40000100800 */
[----:B------:R-:W-:Y:S02]  /*bbd0*/  IMAD.MOV.U32 R44, RZ, RZ, R42 ;  /* 0x000000ffff2c7224 */ /* 0x000fe400078e002a */
        /* <DEDUP_REMOVED lines=13> */
[----:B------:R-:W-:Y:S05]  /*bcb0*/  BSYNC.RECONVERGENT B4 ;  /* 0x0000000000047941 */ /* 0x000fea0003800200 */
.L_x_195:
[----:B------:R-:W-:Y:S05]  /*bcc0*/  BSYNC.RECONVERGENT B3 ;  /* 0x0000000000037941 */ /* 0x000fea0003800200 */
.L_x_194:
[----:B------:R-:W-:-:S04]  /*bcd0*/  ISETP.NE.U32.AND P0, PT, R39, RZ, PT ;  /* 0x000000ff2700720c */ /* 0x000fc80003f05070 */
[----:B------:R-:W-:-:S13]  /*bce0*/  ISETP.NE.AND.EX P0, PT, RZ, RZ, PT, P0 ;  /* 0x000000ffff00720c */ /* 0x000fda0003f05300 */
[----:B------:R-:W-:Y:S05]  /*bcf0*/  @!P0 BRA `(.L_x_193) ;  /* 0x0000000000a08947 */ /* 0x000fea0003800000 */
[----:B------:R-:W-:Y:S01]  /*bd00*/  ISETP.GE.U32.AND P0, PT, R39, 0x8, PT ;  /* 0x000000082700780c */ /* 0x000fe20003f06070 */
[----:B------:R-:W-:Y:S01]  /*bd10*/  BSSY.RECONVERGENT B3, `(.L_x_197) ;  /* 0x0000010000037945 */ /* 0x000fe20003800200 */
[----:B------:R-:W-:Y:S02]  /*bd20*/  LOP3.LUT R38, R37, 0x7, RZ, 0xc0, !PT ;  /* 0x0000000725267812 */ /* 0x000fe400078ec0ff */
[----:B------:R-:W-:Y:S02]  /*bd30*/  ISETP.GE.U32.AND.EX P0, PT, RZ, RZ, PT, P0 ;  /* 0x000000ffff00720c */ /* 0x000fe40003f06100 */
[----:B------:R-:W-:-:S04]  /*bd40*/  ISETP.NE.U32.AND P1, PT, R38, RZ, PT ;  /* 0x000000ff2600720c */ /* 0x000fc80003f25070 */
[----:B------:R-:W-:-:S07]  /*bd50*/  ISETP.NE.AND.EX P1, PT, RZ, RZ, PT, P1 ;  /* 0x000000ffff00720c */ /* 0x000fce0003f25310 */
[----:B------:R-:W-:Y:S06]  /*bd60*/  @!P0 BRA `(.L_x_198) ;  /* 0x0000000000288947 */ /* 0x000fec0003800000 */
[C---:B------:R-:W-:Y:S02]  /*bd70*/  IMAD.U32 R39, R36.reuse, 0x4, R1 ;  /* 0x0000000424277824 */ /* 0x040fe400078e0001 */
[----:B------:R-:W-:-:S03]  /*bd80*/  VIADD R36, R36, 0x8 ;  /* 0x0000000824247836 */ /* 0x000fc60000000000 */
[----:B-----5:R2:W-:Y:S04]  /*bd90*/  STL [R39+0x4f8], R40 ;  /* 0x0004f82827007387 */ /* 0x0205e80000100800 */
[----:B------:R2:W-:Y:S04]  /*bda0*/  STL [R39+0x4fc], R40 ;  /* 0x0004fc2827007387 */ /* 0x0005e80000100800 */
[----:B------:R2:W-:Y:S04]  /*bdb0*/  STL [R39+0x500], R40 ;  /* 0x0005002827007387 */ /* 0x0005e80000100800 */
[----:B------:R2:W-:Y:S04]  /*bdc0*/  STL [R39+0x504], R40 ;  /* 0x0005042827007387 */ /* 0x0005e80000100800 */
[----:B------:R2:W-:Y:S04]  /*bdd0*/  STL [R39+0x508], R40 ;  /* 0x0005082827007387 */ /* 0x0005e80000100800 */
[----:B------:R2:W-:Y:S04]  /*bde0*/  STL [R39+0x50c], R40 ;  /* 0x00050c2827007387 */ /* 0x0005e80000100800 */
[----:B------:R2:W-:Y:S04]  /*bdf0*/  STL [R39+0x510], R40 ;  /* 0x0005102827007387 */ /* 0x0005e80000100800 */
[----:B------:R2:W-:Y:S02]  /*be00*/  STL [R39+0x514], R40 ;  /* 0x0005142827007387 */ /* 0x0005e40000100800 */
.L_x_198:
[----:B------:R-:W-:Y:S05]  /*be10*/  BSYNC.RECONVERGENT B3 ;  /* 0x0000000000037941 */ /* 0x000fea0003800200 */
.L_x_197:
[----:B------:R-:W-:Y:S05]  /*be20*/  @!P1 BRA `(.L_x_193) ;  /* 0x0000000000549947 */ /* 0x000fea0003800000 */
[----:B------:R-:W-:Y:S02]  /*be30*/  ISETP.GE.U32.AND P0, PT, R38, 0x4, PT ;  /* 0x000000042600780c */ /* 0x000fe40003f06070 */
[----:B------:R-:W-:Y:S02]  /*be40*/  LOP3.LUT R37, R37, 0x3, RZ, 0xc0, !PT ;  /* 0x0000000325257812 */ /* 0x000fe400078ec0ff */
[----:B------:R-:W-:Y:S02]  /*be50*/  ISETP.GE.U32.AND.EX P0, PT, RZ, RZ, PT, P0 ;  /* 0x000000ffff00720c */ /* 0x000fe40003f06100 */
[----:B------:R-:W-:-:S04]  /*be60*/  ISETP.NE.U32.AND P1, PT, R37, RZ, PT ;  /* 0x000000ff2500720c */ /* 0x000fc80003f25070 */
[----:B------:R-:W-:-:S07]  /*be70*/  ISETP.NE.AND.EX P1, PT, RZ, RZ, PT, P1 ;  /* 0x000000ffff00720c */ /* 0x000fce0003f25310 */
[C---:B--2---:R-:W-:Y:S02]  /*be80*/  @P0 IMAD.U32 R39, R36.reuse, 0x4, R1 ;  /* 0x0000000424270824 */ /* 0x044fe400078e0001 */
[----:B------:R-:W-:-:S03]  /*be90*/  @P0 VIADD R36, R36, 0x4 ;  /* 0x0000000424240836 */ /* 0x000fc60000000000 */
[----:B-----5:R2:W-:Y:S04]  /*bea0*/  @P0 STL [R39+0x4f8], R40 ;  /* 0x0004f82827000387 */ /* 0x0205e80000100800 */
[----:B------:R2:W-:Y:S04]  /*beb0*/  @P0 STL [R39+0x4fc], R40 ;  /* 0x0004fc2827000387 */ /* 0x0005e80000100800 */
[----:B------:R2:W-:Y:S04]  /*bec0*/  @P0 STL [R39+0x500], R40 ;  /* 0x0005002827000387 */ /* 0x0005e80000100800 */
[----:B------:R2:W-:Y:S01]  /*bed0*/  @P0 STL [R39+0x504], R40 ;  /* 0x0005042827000387 */ /* 0x0005e20000100800 */
[----:B------:R-:W-:Y:S05]  /*bee0*/  @!P1 BRA `(.L_x_193) ;  /* 0x0000000000249947 */ /* 0x000fea0003800000 */
[----:B--2---:R-:W-:Y:S01]  /*bef0*/  IMAD.U32 R39, R36, 0x4, R1 ;  /* 0x0000000424277824 */ /* 0x004fe200078e0001 */
[----:B------:R-:W-:-:S04]  /*bf00*/  ISETP.NE.U32.AND P0, PT, R37, 0x1, PT ;  /* 0x000000012500780c */ /* 0x000fc80003f05070 */
[----:B------:R2:W-:Y:S01]  /*bf10*/  STL [R39+0x4f8], R40 ;  /* 0x0004f82827007387 */ /* 0x0005e20000100800 */
[----:B------:R-:W-:-:S13]  /*bf20*/  ISETP.NE.AND.EX P0, PT, RZ, RZ, PT, P0 ;  /* 0x000000ffff00720c */ /* 0x000fda0003f05300 */
[----:B--2---:R-:W-:Y:S05]  /*bf30*/  @!P0 BRA `(.L_x_193) ;  /* 0x0000000000108947 */ /* 0x004fea0003800000 */
[----:B------:R-:W-:Y:S01]  /*bf40*/  ISETP.NE.U32.AND P0, PT, R37, 0x2, PT ;  /* 0x000000022500780c */ /* 0x000fe20003f05070 */
[----:B------:R2:W-:Y:S03]  /*bf50*/  STL [R39+0x4fc], R40 ;  /* 0x0004fc2827007387 */ /* 0x0005e60000100800 */
[----:B------:R-:W-:-:S13]  /*bf60*/  ISETP.NE.AND.EX P0, PT, RZ, RZ, PT, P0 ;  /* 0x000000ffff00720c */ /* 0x000fda0003f05300 */
[----:B------:R2:W-:Y:S02]  /*bf70*/  @P0 STL [R39+0x500], R40 ;  /* 0x0005002827000387 */ /* 0x0005e40000100800 */
.L_x_193:
[----:B------:R-:W-:Y:S05]  /*bf80*/  BSYNC.RECONVERGENT B2 ;  /* 0x0000000000027941 */ /* 0x000fea0003800200 */
.L_x_192:
[----:B---3--:R-:W-:Y:S01]  /*bf90*/  VIADD R36, R74, 0xffffffff ;  /* 0xffffffff4a247836 */ /* 0x008fe20000000000 */
[--C-:B------:R-:W-:Y:S01]  /*bfa0*/  SHF.R.S32.HI R78, RZ, 0x1f, R77.reuse ;  /* 0x0000001fff4e7819 */ /* 0x100fe2000001144d */
[----:B------:R-:W-:Y:S01]  /*bfb0*/  BSSY.RECONVERGENT B2, `(.L_x_199) ;  /* 0x000003a000027945 */ /* 0x000fe20003800200 */
[----:B0-2--5:R-:W-:Y:S02]  /*bfc0*/  IMAD.MOV.U32 R40, RZ, RZ, R77 ;  /* 0x000000ffff287224 */ /* 0x025fe400078e004d */
[----:B------:R-:W-:Y:S01]  /*bfd0*/  ISETP.GE.U32.AND P0, PT, R36, 0xf, PT ;  /* 0x0000000f2400780c */ /* 0x000fe20003f06070 */
[----:B------:R-:W-:Y:S02]  /*bfe0*/  IMAD.MOV.U32 R36, RZ, RZ, RZ ;  /* 0x000000ffff247224 */ /* 0x000fe400078e00ff */
[----:B------:R-:W-:-:S10]  /*bff0*/  IMAD.MOV.U32 R41, RZ, RZ, R78 ;  /* 0x000000ffff297224 */ /* 0x000fd400078e004e */
[----:B------:R-:W-:Y:S05]  /*c000*/  @!P0 BRA `(.L_x_200) ;  /* 0x0000000000d08947 */ /* 0x000fea0003800000 */
[----:B------:R-:W-:Y:S01]  /*c010*/  LOP3.LUT R36, R74, 0x7ffffff0, RZ, 0xc0, !PT ;  /* 0x7ffffff04a247812 */ /* 0x000fe200078ec0ff */
[----:B----4-:R-:W-:Y:S01]  /*c020*/  IMAD.MOV.U32 R37, RZ, RZ, RZ ;  /* 0x000000ffff257224 */ /* 0x010fe200078e00ff */
[----:B------:R-:W-:Y:S01]  /*c030*/  MOV R58, RZ ;  /* 0x000000ff003a7202 */ /* 0x000fe20000000f00 */
[----:B------:R-:W-:Y:S02]  /*c040*/  IMAD.MOV.U32 R57, RZ, RZ, RZ ;  /* 0x000000ffff397224 */ /* 0x000fe400078e00ff */
[----:B------:R-:W-:Y:S02]  /*c050*/  IMAD.MOV.U32 R40, RZ, RZ, R77 ;  /* 0x000000ffff287224 */ /* 0x000fe400078e004d */
[----:B------:R-:W-:-:S07]  /*c060*/  IMAD.MOV.U32 R41, RZ, RZ, R78 ;  /* 0x000000ffff297224 */ /* 0x000fce00078e004e */
.L_x_201:
[----:B------:R-:W-:-:S05]  /*c070*/  IMAD.U32 R60, R37, 0x4, R1 ;  /* 0x00000004253c7824 */ /* 0x000fca00078e0001 */
[----:B------:R-:W2:Y:S04]  /*c080*/  LDL.64 R38, [R60+0x4f8] ;  /* 0x0004f8003c267983 */ /* 0x000ea80000100a00 */
[----:B------:R-:W3:Y:S04]  /*c090*/  LDL.64 R42, [R60+0x500] ;  /* 0x000500003c2a7983 */ /* 0x000ee80000100a00 */
[----:B------:R-:W4:Y:S04]  /*c0a0*/  LDL.64 R44, [R60+0x508] ;  /* 0x000508003c2c7983 */ /* 0x000f280000100a00 */
[----:B------:R-:W5:Y:S04]  /*c0b0*/  LDL.64 R46, [R60+0x510] ;  /* 0x000510003c2e7983 */ /* 0x000f680000100a00 */
[----:B------:R-:W5:Y:S04]  /*c0c0*/  LDL.64 R48, [R60+0x518] ;  /* 0x000518003c307983 */ /* 0x000f680000100a00 */
[----:B------:R-:W5:Y:S04]  /*c0d0*/  LDL.64 R50, [R60+0x520] ;  /* 0x000520003c327983 */ /* 0x000f680000100a00 */
[----:B------:R-:W5:Y:S04]  /*c0e0*/  LDL.64 R52, [R60+0x528] ;  /* 0x000528003c347983 */ /* 0x000f680000100a00 */
[----:B------:R-:W5:Y:S01]  /*c0f0*/  LDL.64 R54, [R60+0x530] ;  /* 0x000530003c367983 */ /* 0x000f620000100a00 */
[----:B------:R-:W-:-:S05]  /*c100*/  IADD3 R37, P4, PT, R37, 0x10, RZ ;  /* 0x0000001025257810 */ /* 0x000fca0007f9e0ff */
[----:B------:R-:W-:Y:S01]  /*c110*/  IMAD.X R57, RZ, RZ, R57, P4 ;  /* 0x000000ffff397224 */ /* 0x000fe200020e0639 */
[----:B--2---:R-:W-:Y:S02]  /*c120*/  SHF.R.S32.HI R59, RZ, 0x1f, R38 ;  /* 0x0000001fff3b7819 */ /* 0x004fe40000011426 */
[--C-:B---3--:R-:W-:Y:S02]  /*c130*/  IADD3 R61, P0, P1, R42, R38, R39.reuse ;  /* 0x000000262a3d7210 */ /* 0x108fe4000791e027 */
[----:B------:R-:W-:Y:S02]  /*c140*/  SHF.R.S32.HI R38, RZ, 0x1f, R39 ;  /* 0x0000001fff267819 */ /* 0x000fe40000011427 */
[----:B------:R-:W-:-:S04]  /*c150*/  SHF.R.S32.HI R42, RZ, 0x1f, R42 ;  /* 0x0000001fff2a7819 */ /* 0x000fc8000001142a */
[----:B------:R-:W-:Y:S02]  /*c160*/  IADD3.X R42, PT, PT, R42, R59, R38, P0, P1 ;  /* 0x0000003b2a2a7210 */ /* 0x000fe400007e2426 */
[--C-:B----4-:R-:W-:Y:S02]  /*c170*/  IADD3 R38, P0, P1, R44, R61, R43.reuse ;  /* 0x0000003d2c267210 */ /* 0x110fe4000791e02b */
[----:B------:R-:W-:Y:S02]  /*c180*/  SHF.R.S32.HI R43, RZ, 0x1f, R43 ;  /* 0x0000001fff2b7819 */ /* 0x000fe4000001142b */
[----:B------:R-:W-:-:S04]  /*c190*/  SHF.R.S32.HI R44, RZ, 0x1f, R44 ;  /* 0x0000001fff2c7819 */ /* 0x000fc8000001142c */
[----:B------:R-:W-:Y:S02]  /*c1a0*/  IADD3.X R43, PT, PT, R44, R42, R43, P0, P1 ;  /* 0x0000002a2c2b7210 */ /* 0x000fe400007e242b */
[--C-:B-----5:R-:W-:Y:S02]  /*c1b0*/  IADD3 R38, P0, P1, R46, R38, R45.reuse ;  /* 0x000000262e267210 */ /* 0x120fe4000791e02d */
[----:B------:R-:W-:Y:S02]  /*c1c0*/  SHF.R.S32.HI R45, RZ, 0x1f, R45 ;  /* 0x0000001fff2d7819 */ /* 0x000fe4000001142d */
[----:B------:R-:W-:-:S04]  /*c1d0*/  SHF.R.S32.HI R46, RZ, 0x1f, R46 ;  /* 0x0000001fff2e7819 */ /* 0x000fc8000001142e */
[----:B------:R-:W-:Y:S02]  /*c1e0*/  IADD3.X R45, PT, PT, R46, R43, R45, P0, P1 ;  /* 0x0000002b2e2d7210 */ /* 0x000fe400007e242d */
[--C-:B------:R-:W-:Y:S02]  /*c1f0*/  IADD3 R38, P0, P1, R48, R38, R47.reuse ;  /* 0x0000002630267210 */ /* 0x100fe4000791e02f */
        /* <DEDUP_REMOVED lines=11> */
[----:B------:R-:W-:Y:S02]  /*c2b0*/  ISETP.NE.U32.AND P0, PT, R37, R36, PT ;  /* 0x000000242500720c */ /* 0x000fe40003f05070 */
[--C-:B------:R-:W-:Y:S02]  /*c2c0*/  IADD3 R38, P1, P3, R54, R38, R53.reuse ;  /* 0x0000002636267210 */ /* 0x100fe40007b3e035 */
[----:B------:R-:W-:Y:S02]  /*c2d0*/  ISETP.NE.AND.EX P0, PT, R57, R58, PT, P0 ;  /* 0x0000003a3900720c */ /* 0x000fe40003f05300 */
[----:B------:R-:W-:Y:S02]  /*c2e0*/  SHF.R.S32.HI R53, RZ, 0x1f, R53 ;  /* 0x0000001fff357819 */ /* 0x000fe40000011435 */
[----:B------:R-:W-:-:S02]  /*c2f0*/  SHF.R.S32.HI R54, RZ, 0x1f, R54 ;  /* 0x0000001fff367819 */ /* 0x000fc40000011436 */
[----:B------:R-:W-:Y:S02]  /*c300*/  IADD3 R40, P4, P5, R40, -R38, -R55 ;  /* 0x8000002628287210 */ /* 0x000fe40007d9e837 */
[----:B------:R-:W-:Y:S02]  /*c310*/  IADD3.X R53, PT, PT, R54, R51, R53, P1, P3 ;  /* 0x0000003336357210 */ /* 0x000fe40000fe6435 */
[----:B------:R-:W-:-:S04]  /*c320*/  SHF.R.S32.HI R38, RZ, 0x1f, R55 ;  /* 0x0000001fff267819 */ /* 0x000fc80000011437 */
[----:B------:R-:W-:Y:S01]  /*c330*/  IADD3.X R41, PT, PT, R41, ~R53, ~R38, P4, P5 ;  /* 0x8000003529297210 */ /* 0x000fe200027eac26 */
[----:B------:R-:W-:Y:S06]  /*c340*/  @P0 BRA `(.L_x_201) ;  /* 0xfffffffc00480947 */ /* 0x000fec000383ffff */
.L_x_200:
[----:B------:R-:W-:Y:S05]  /*c350*/  BSYNC.RECONVERGENT B2 ;  /* 0x0000000000027941 */ /* 0x000fea0003800200 */
.L_x_199:
[----:B------:R-:W-:Y:S04]  /*c360*/  BSSY.RECONVERGENT B2, `(.L_x_202) ;  /* 0x0000047000027945 */ /* 0x000fe80003800200 */
[----:B------:R-:W-:Y:S05]  /*c370*/  @!P2 BRA `(.L_x_203) ;  /* 0x000000040014a947 */ /* 0x000fea0003800000 */
[----:B------:R-:W-:Y:S01]  /*c380*/  IADD3 R56, P1, PT, R56, -0x1, RZ ;  /* 0xffffffff38387810 */ /* 0x000fe20007f3e0ff */
[----:B------:R-:W-:Y:S03]  /*c390*/  BSSY.RECONVERGENT B3, `(.L_x_204) ;  /* 0x000001c000037945 */ /* 0x000fe60003800200 */
[----:B------:R-:W-:Y:S01]  /*c3a0*/  ISETP.GE.U32.AND P0, PT, R56, 0x7, PT ;  /* 0x000000073800780c */ /* 0x000fe20003f06070 */
[----:B----4-:R-:W-:Y:S01]  /*c3b0*/  IMAD.X R37, RZ, RZ, -0x1, P1 ;  /* 0xffffffffff257424 */ /* 0x010fe200008e06ff */
[----:B------:R-:W-:-:S04]  /*c3c0*/  LOP3.LUT P1, RZ, R74, 0x7, RZ, 0xc0, !PT ;  /* 0x000000074aff7812 */ /* 0x000fc8000782c0ff */
[----:B------:R-:W-:-:S13]  /*c3d0*/  ISETP.GE.U32.AND.EX P0, PT, R37, RZ, PT, P0 ;  /* 0x000000ff2500720c */ /* 0x000fda0003f06100 */
[----:B------:R-:W-:Y:S05]  /*c3e0*/  @!P0 BRA `(.L_x_205) ;  /* 0x0000000000588947 */ /* 0x000fea0003800000 */
[----:B------:R-:W-:-:S05]  /*c3f0*/  IMAD.U32 R48, R36, 0x4, R1 ;  /* 0x0000000424307824 */ /* 0x000fca00078e0001 */
[----:B------:R-:W2:Y:S04]  /*c400*/  LDL.64 R46, [R48+0x4f8] ;  /* 0x0004f800302e7983 */ /* 0x000ea80000100a00 */
[----:B------:R-:W3:Y:S04]  /*c410*/  LDL.64 R44, [R48+0x500] ;  /* 0x00050000302c7983 */ /* 0x000ee80000100a00 */
[----:B------:R-:W4:Y:S04]  /*c420*/  LDL.64 R42, [R48+0x508] ;  /* 0x00050800302a7983 */ /* 0x000f280000100a00 */
[----:B------:R-:W5:Y:S01]  /*c430*/  LDL.64 R38, [R48+0x510] ;  /* 0x0005100030267983 */ /* 0x000f620000100a00 */
[----:B------:R-:W-:Y:S01]  /*c440*/  VIADD R36, R36, 0x8 ;  /* 0x0000000824247836 */ /* 0x000fe20000000000 */
[----:B--2---:R-:W-:-:S02]  /*c450*/  SHF.R.S32.HI R37, RZ, 0x1f, R46 ;  /* 0x0000001fff257819 */ /* 0x004fc4000001142e */
[--C-:B---3--:R-:W-:Y:S02]  /*c460*/  IADD3 R49, P0, P3, R44, R46, R47.reuse ;  /* 0x0000002e2c317210 */ /* 0x108fe40007b1e02f */
[----:B------:R-:W-:Y:S02]  /*c470*/  SHF.R.S32.HI R46, RZ, 0x1f, R47 ;  /* 0x0000001fff2e7819 */ /* 0x000fe4000001142f */
[----:B------:R-:W-:-:S04]  /*c480*/  SHF.R.S32.HI R44, RZ, 0x1f, R44 ;  /* 0x0000001fff2c7819 */ /* 0x000fc8000001142c */
[----:B------:R-:W-:Y:S02]  /*c490*/  IADD3.X R44, PT, PT, R44, R37, R46, P0, P3 ;  /* 0x000000252c2c7210 */ /* 0x000fe400007e642e */
[--C-:B----4-:R-:W-:Y:S02]  /*c4a0*/  IADD3 R37, P4, P5, R42, R49, R45.reuse ;  /* 0x000000312a257210 */ /* 0x110fe40007d9e02d */
[----:B------:R-:W-:Y:S02]  /*c4b0*/  SHF.R.S32.HI R45, RZ, 0x1f, R45 ;  /* 0x0000001fff2d7819 */ /* 0x000fe4000001142d */
[----:B------:R-:W-:Y:S02]  /*c4c0*/  SHF.R.S32.HI R42, RZ, 0x1f, R42 ;  /* 0x0000001fff2a7819 */ /* 0x000fe4000001142a */
[--C-:B-----5:R-:W-:Y:S02]  /*c4d0*/  IADD3 R37, P3, P0, R38, R37, R43.reuse ;  /* 0x0000002526257210 */ /* 0x120fe4000787e02b */
[----:B------:R-:W-:-:S02]  /*c4e0*/  SHF.R.S32.HI R43, RZ, 0x1f, R43 ;  /* 0x0000001fff2b7819 */ /* 0x000fc4000001142b */
[----:B------:R-:W-:Y:S02]  /*c4f0*/  IADD3.X R45, PT, PT, R42, R44, R45, P4, P5 ;  /* 0x0000002c2a2d7210 */ /* 0x000fe400027ea42d */
[----:B------:R-:W-:Y:S02]  /*c500*/  SHF.R.S32.HI R38, RZ, 0x1f, R38 ;  /* 0x0000001fff267819 */ /* 0x000fe40000011426 */
[--C-:B------:R-:W-:Y:S02]  /*c510*/  IADD3 R40, P4, P5, R40, -R37, -R39.reuse ;  /* 0x8000002528287210 */ /* 0x100fe40007d9e827 */
[----:B------:R-:W-:Y:S02]  /*c520*/  SHF.R.S32.HI R42, RZ, 0x1f, R39 ;  /* 0x0000001fff2a7819 */ /* 0x000fe40000011427 */
[----:B------:R-:W-:-:S04]  /*c530*/  IADD3.X R38, PT, PT, R38, R45, R43, P3, P0 ;  /* 0x0000002d26267210 */ /* 0x000fc80001fe042b */
[----:B------:R-:W-:-:S07]  /*c540*/  IADD3.X R41, PT, PT, R41, ~R38, ~R42, P4, P5 ;  /* 0x8000002629297210 */ /* 0x000fce00027eac2a */
.L_x_205:
[----:B------:R-:W-:Y:S05]  /*c550*/  BSYNC.RECONVERGENT B3 ;  /* 0x0000000000037941 */ /* 0x000fea0003800200 */
.L_x_204:
[----:B------:R-:W-:Y:S05]  /*c560*/  @!P1 BRA `(.L_x_203) ;  /* 0x0000000000989947 */ /* 0x000fea0003800000 */
[C---:B------:R-:W-:Y:S01]  /*c570*/  LOP3.LUT R37, R74.reuse, 0x7, RZ, 0xc0, !PT ;  /* 0x000000074a257812 */ /* 0x040fe200078ec0ff */
[----:B------:R-:W-:Y:S01]  /*c580*/  BSSY.RECONVERGENT B3, `(.L_x_206) ;  /* 0x0000013000037945 */ /* 0x000fe20003800200 */
[----:B------:R-:W-:Y:S02]  /*c590*/  LOP3.LUT P5, R43, R74, 0x3, RZ, 0xc0, !PT ;  /* 0x000000034a2b7812 */ /* 0x000fe400078ac0ff */
[----:B------:R-:W-:-:S04]  /*c5a0*/  IADD3 R37, P1, PT, R37, -0x1, RZ ;  /* 0xffffffff25257810 */ /* 0x000fc80007f3e0ff */
[----:B------:R-:W-:Y:S01]  /*c5b0*/  ISETP.GE.U32.AND P0, PT, R37, 0x3, PT ;  /* 0x000000032500780c */ /* 0x000fe20003f06070 */
[----:B------:R-:W-:-:S05]  /*c5c0*/  IMAD.X R37, RZ, RZ, -0x1, P1 ;  /* 0xffffffffff257424 */ /* 0x000fca00008e06ff */
[----:B------:R-:W-:-:S13]  /*c5d0*/  ISETP.GE.U32.AND.EX P0, PT, R37, RZ, PT, P0 ;  /* 0x000000ff2500720c */ /* 0x000fda0003f06100 */
[----:B------:R-:W-:Y:S05]  /*c5e0*/  @!P0 BRA `(.L_x_207) ;  /* 0x0000000000308947 */ /* 0x000fea0003800000 */
[----:B------:R-:W-:-:S05]  /*c5f0*/  LEA R37, R36, R1, 0x2 ;  /* 0x0000000124257211 */ /* 0x000fca00078e10ff */
[----:B------:R-:W2:Y:S04]  /*c600*/  LDL.64 R38, [R37+0x4f8] ;  /* 0x0004f80025267983 */ /* 0x000ea80000100a00 */
[----:B------:R-:W3:Y:S01]  /*c610*/  LDL.64 R44, [R37+0x500] ;  /* 0x00050000252c7983 */ /* 0x000ee20000100a00 */
[----:B------:R-:W-:Y:S01]  /*c620*/  VIADD R36, R36, 0x4 ;  /* 0x0000000424247836 */ /* 0x000fe20000000000 */
[----:B--2---:R-:W-:Y:S02]  /*c630*/  SHF.R.S32.HI R42, RZ, 0x1f, R38 ;  /* 0x0000001fff2a7819 */ /* 0x004fe40000011426 */
[--C-:B---3--:R-:W-:Y:S02]  /*c640*/  IADD3 R38, P3, P4, R44, R38, R39.reuse ;  /* 0x000000262c267210 */ /* 0x108fe40007c7e027 */
[----:B------:R-:W-:-:S02]  /*c650*/  SHF.R.S32.HI R39, RZ, 0x1f, R39 ;  /* 0x0000001fff277819 */ /* 0x000fc40000011427 */
[----:B------:R-:W-:Y:S02]  /*c660*/  SHF.R.S32.HI R44, RZ, 0x1f, R44 ;  /* 0x0000001fff2c7819 */ /* 0x000fe4000001142c */
[--C-:B------:R-:W-:Y:S02]  /*c670*/  IADD3 R40, P0, P1, R40, -R38, -R45.reuse ;  /* 0x8000002628287210 */ /* 0x100fe4000791e82d */
[----:B------:R-:W-:Y:S02]  /*c680*/  SHF.R.S32.HI R45, RZ, 0x1f, R45 ;  /* 0x0000001fff2d7819 */ /* 0x000fe4000001142d */
[----:B------:R-:W-:-:S04]  /*c690*/  IADD3.X R42, PT, PT, R44, R42, R39, P3, P4 ;  /* 0x0000002a2c2a7210 */ /* 0x000fc80001fe8427 */
[----:B------:R-:W-:-:S07]  /*c6a0*/  IADD3.X R41, PT, PT, R41, ~R42, ~R45, P0, P1 ;  /* 0x8000002a29297210 */ /* 0x000fce00007e2c2d */
.L_x_207:
[----:B------:R-:W-:Y:S05]  /*c6b0*/  BSYNC.RECONVERGENT B3 ;  /* 0x0000000000037941 */ /* 0x000fea0003800200 */
.L_x_206:
[----:B------:R-:W-:Y:S05]  /*c6c0*/  @!P5 BRA `(.L_x_203) ;  /* 0x000000000040d947 */ /* 0x000fea0003800000 */
[----:B------:R-:W-:-:S05]  /*c6d0*/  IMAD.U32 R38, R36, 0x4, R1 ;  /* 0x0000000424267824 */ /* 0x000fca00078e0001 */
[----:B------:R-:W2:Y:S01]  /*c6e0*/  LDL.64 R36, [R38+0x4f8] ;  /* 0x0004f80026247983 */ /* 0x000ea20000100a00 */
[----:B------:R-:W-:Y:S02]  /*c6f0*/  ISETP.NE.AND P0, PT, R43, 0x1, PT ;  /* 0x000000012b00780c */ /* 0x000fe40003f05270 */
[----:B--2---:R-:W-:Y:S02]  /*c700*/  IADD3 R40, P1, PT, -R36, R40, RZ ;  /* 0x0000002824287210 */ /* 0x004fe40007f3e1ff */
[----:B------:R-:W-:-:S05]  /*c710*/  SHF.R.S32.HI R36, RZ, 0x1f, R36 ;  /* 0x0000001fff247819 */ /* 0x000fca0000011424 */
[----:B------:R-:W-:-:S04]  /*c720*/  IMAD.X R41, R41, 0x1, ~R36, P1 ;  /* 0x0000000129297824 */ /* 0x000fc800008e0e24 */
[----:B------:R-:W-:Y:S05]  /*c730*/  @!P0 BRA `(.L_x_203) ;  /* 0x0000000000248947 */ /* 0x000fea0003800000 */
[----:B------:R-:W-:Y:S02]  /*c740*/  ISETP.NE.AND P0, PT, R43, 0x2, PT ;  /* 0x000000022b00780c */ /* 0x000fe40003f05270 */
[----:B------:R-:W-:Y:S02]  /*c750*/  IADD3 R40, P1, PT, R40, -R37, RZ ;  /* 0x8000002528287210 */ /* 0x000fe40007f3e0ff */
[----:B------:R-:W-:-:S05]  /*c760*/  SHF.R.S32.HI R36, RZ, 0x1f, R37 ;  /* 0x0000001fff247819 */ /* 0x000fca0000011425 */
[----:B------:R-:W-:-:S04]  /*c770*/  IMAD.X R41, R41, 0x1, ~R36, P1 ;  /* 0x0000000129297824 */ /* 0x000fc800008e0e24 */
[----:B------:R-:W-:Y:S05]  /*c780*/  @!P0 BRA `(.L_x_203) ;  /* 0x0000000000108947 */ /* 0x000fea0003800000 */
[----:B------:R-:W2:Y:S02]  /*c790*/  LDL R37, [R38+0x500] ;  /* 0x0005000026257983 */ /* 0x000ea40000100800 */
[----:B--2---:R-:W-:Y:S02]  /*c7a0*/  IADD3 R40, P0, PT, -R37, R40, RZ ;  /* 0x0000002825287210 */ /* 0x004fe40007f1e1ff */
[----:B------:R-:W-:-:S05]  /*c7b0*/  SHF.R.S32.HI R36, RZ, 0x1f, R37 ;  /* 0x0000001fff247819 */ /* 0x000fca0000011425 */
[----:B------:R-:W-:-:S07]  /*c7c0*/  IMAD.X R41, R41, 0x1, ~R36, P0 ;  /* 0x0000000129297824 */ /* 0x000fce00000e0e24 */
.L_x_203:
[----:B------:R-:W-:Y:S05]  /*c7d0*/  BSYNC.RECONVERGENT B2 ;  /* 0x0000000000027941 */ /* 0x000fea0003800200 */
.L_x_202:
[----:B----4-:R-:W2:Y:S01]  /*c7e0*/  LDL R37, [R1+0x4f8] ;  /* 0x0004f80001257983 */ /* 0x010ea20000100800 */
[----:B------:R-:W-:Y:S01]  /*c7f0*/  IMAD.MOV.U32 R42, RZ, RZ, 0x1 ;  /* 0x00000001ff2a7424 */ /* 0x000fe200078e00ff */
[----:B------:R-:W0:Y:S01]  /*c800*/  I2F.F64.U64 R46, R40 ;  /* 0x00000028002e7312 */ /* 0x000e220000301800 */
[----:B------:R-:W-:Y:S01]  /*c810*/  BSSY.RECONVERGENT B3, `(.L_x_208) ;  /* 0x0000015000037945 */ /* 0x000fe20003800200 */
[----:B0-----:R-:W-:Y:S01]  /*c820*/  FSETP.GEU.AND P1, PT, |R47|, 6.5827683646048100446e-37, PT ;  /* 0x036000002f00780b */ /* 0x001fe20003f2e200 */
[----:B--2---:R-:W-:-:S05]  /*c830*/  IMAD.IADD R36, R76, 0x1, -R37 ;  /* 0x000000014c247824 */ /* 0x004fca00078e0a25 */
[----:B------:R-:W0:Y:S08]  /*c840*/  I2F.F64 R38, R36 ;  /* 0x0000002400267312 */ /* 0x000e300000201c00 */
[----:B0-----:R-:W0:Y:S02]  /*c850*/  MUFU.RCP64H R43, R39 ;  /* 0x00000027002b7308 */ /* 0x001e240000001800 */
        /* <DEDUP_REMOVED lines=13> */
[----:B-1----:R-:W-:Y:S05]  /*c930*/  CALL.REL.NOINC `($__internal_1_$__cuda_sm20_div_rn_f64_full) ;  /* 0x000000fc00587944 */ /* 0x002fea0003c00000 */
[----:B------:R-:W-:Y:S02]  /*c940*/  IMAD.MOV.U32 R42, RZ, RZ, R38 ;  /* 0x000000ffff2a7224 */ /* 0x000fe400078e0026 */
[----:B------:R-:W-:-:S07]  /*c950*/  IMAD.MOV.U32 R43, RZ, RZ, R39 ;  /* 0x000000ffff2b7224 */ /* 0x000fce00078e0027 */
.L_x_209:
[----:B------:R-:W-:Y:S05]  /*c960*/  BSYNC.RECONVERGENT B3 ;  /* 0x0000000000037941 */ /* 0x000fea0003800200 */
.L_x_208:
[----:B------:R-:W0:Y:S01]  /*c970*/  F2I.U64.F64.FLOOR R42, R42 ;  /* 0x0000002a002a7311 */ /* 0x000e220000305800 */
[----:B------:R-:W-:Y:S01]  /*c980*/  BSSY.RECONVERGENT B2, `(.L_x_210) ;  /* 0x0000061000027945 */ /* 0x000fe20003800200 */
[C---:B0-----:R-:W-:Y:S02]  /*c990*/  IADD3 R37, P1, PT, R42.reuse, -0x1, RZ ;  /* 0xffffffff2a257810 */ /* 0x041fe40007f3e0ff */
[----:B------:R-:W-:Y:S02]  /*c9a0*/  IADD3 R39, PT, PT, -R42, RZ, RZ ;  /* 0x000000ff2a277210 */ /* 0x000fe40007ffe1ff */
[-C--:B------:R-:W-:Y:S02]  /*c9b0*/  ISETP.GE.U32.AND P0, PT, R37, R74.reuse, PT ;  /* 0x0000004a2500720c */ /* 0x080fe40003f06070 */
[----:B------:R-:W-:Y:S01]  /*c9c0*/  IADD3.X R37, PT, PT, R43, -0x1, RZ, P1, !PT ;  /* 0xffffffff2b257810 */ /* 0x000fe20000ffe4ff */
[----:B------:R-:W-:Y:S01]  /*c9d0*/  IMAD R41, R36, R39, R40 ;  /* 0x0000002724297224 */ /* 0x000fe200078e0228 */
[----:B------:R-:W-:-:S02]  /*c9e0*/  IADD3 R38, P1, PT, -R42, R74, RZ ;  /* 0x0000004a2a267210 */ /* 0x000fc40007f3e1ff */
[----:B------:R-:W-:-:S03]  /*c9f0*/  ISETP.GE.U32.AND.EX P0, PT, R37, RZ, PT, P0 ;  /* 0x000000ff2500720c */ /* 0x000fc60003f06100 */
[----:B------:R-:W-:-:S10]  /*ca00*/  IMAD.X R39, RZ, RZ, ~R43, P1 ;  /* 0x000000ffff277224 */ /* 0x000fd400008e0e2b */
[----:B------:R-:W-:Y:S05]  /*ca10*/  @P0 BRA `(.L_x_211) ;  /* 0x00000004005c0947 */ /* 0x000fea0003800000 */
[----:B------:R-:W-:Y:S01]  /*ca20*/  IADD3 R37, P0, PT, R38, 0x1, RZ ;  /* 0x0000000126257810 */ /* 0x000fe20007f1e0ff */
[----:B------:R-:W-:Y:S04]  /*ca30*/  BSSY.RECONVERGENT B3, `(.L_x_212) ;  /* 0x000002c000037945 */ /* 0x000fe80003800200 */
[----:B------:R-:W-:Y:S01]  /*ca40*/  IMAD.X R39, RZ, RZ, R39, P0 ;  /* 0x000000ffff277224 */ /* 0x000fe200000e0627 */
[----:B------:R-:W-:-:S04]  /*ca50*/  ISETP.GT.U32.AND P0, PT, R37, R74, PT ;  /* 0x0000004a2500720c */ /* 0x000fc80003f04070 */
[----:B------:R-:W-:-:S04]  /*ca60*/  ISETP.GT.U32.AND.EX P0, PT, R39, RZ, PT, P0 ;  /* 0x000000ff2700720c */ /* 0x000fc80003f04100 */
[----:B------:R-:W-:Y:S02]  /*ca70*/  SEL R37, R37, R74, P0 ;  /* 0x0000004a25257207 */ /* 0x000fe40000000000 */
[----:B------:R-:W-:Y:S02]  /*ca80*/  SEL R39, R39, RZ, P0 ;  /* 0x000000ff27277207 */ /* 0x000fe40000000000 */
[----:B------:R-:W-:-:S04]  /*ca90*/  IADD3 R37, P1, PT, R42, R37, RZ ;  /* 0x000000252a257210 */ /* 0x000fc80007f3e0ff */
[CC--:B------:R-:W-:Y:S02]  /*caa0*/  IADD3 R40, P3, PT, -R74.reuse, R37.reuse, RZ ;  /* 0x000000254a287210 */ /* 0x0c0fe40007f7e1ff */
[----:B------:R-:W-:Y:S01]  /*cab0*/  IADD3 R36, P4, PT, R74, -R37, RZ ;  /* 0x800000254a247210 */ /* 0x000fe20007f9e0ff */
[----:B------:R-:W-:Y:S01]  /*cac0*/  IMAD.X R37, R43, 0x1, R39, P1 ;  /* 0x000000012b257824 */ /* 0x000fe200008e0627 */
[----:B------:R-:W-:Y:S02]  /*cad0*/  LOP3.LUT R46, R40, 0xf, RZ, 0xc0, !PT ;  /* 0x0000000f282e7812 */ /* 0x000fe400078ec0ff */
[----:B------:R-:W-:Y:S01]  /*cae0*/  ISETP.GT.U32.AND P0, PT, R36, -0x10, PT ;  /* 0xfffffff02400780c */ /* 0x000fe20003f04070 */
[----:B------:R-:W-:Y:S01]  /*caf0*/  IMAD.X R36, RZ, RZ, ~R37, P4 ;  /* 0x000000ffff247224 */ /* 0x000fe200020e0e25 */
[----:B------:R-:W-:Y:S02]  /*cb00*/  ISETP.NE.U32.AND P1, PT, R46, RZ, PT ;  /* 0x000000ff2e00720c */ /* 0x000fe40003f25070 */
[----:B------:R-:W-:-:S02]  /*cb10*/  IADD3.X R44, PT, PT, R37, -0x1, RZ, P3, !PT ;  /* 0xffffffff252c7810 */ /* 0x000fc40001ffe4ff */
[----:B------:R-:W-:Y:S01]  /*cb20*/  ISETP.GT.U32.AND.EX P0, PT, R36, -0x1, PT, P0 ;  /* 0xffffffff2400780c */ /* 0x000fe20003f04100 */
[----:B------:R-:W-:Y:S01]  /*cb30*/  IMAD.MOV.U32 R36, RZ, RZ, R38 ;  /* 0x000000ffff247224 */ /* 0x000fe200078e0026 */
[----:B------:R-:W-:-:S11]  /*cb40*/  ISETP.NE.AND.EX P1, PT, RZ, RZ, PT, P1 ;  /* 0x000000ffff00720c */ /* 0x000fd60003f25310 */
[----:B------:R-:W-:Y:S05]  /*cb50*/  @P0 BRA `(.L_x_213) ;  /* 0x0000000000640947 */ /* 0x000fea0003800000 */
[----:B------:R-:W-:Y:S02]  /*cb60*/  LOP3.LUT R45, R40, 0xfffffff0, RZ, 0xc0, !PT ;  /* 0xfffffff0282d7812 */ /* 0x000fe400078ec0ff */
[----:B------:R-:W-:-:S07]  /*cb70*/  CS2R R38, SRZ ;  /* 0x0000000000267805 */ /* 0x000fce000001ff00 */
.L_x_214:
[----:B0-----:R-:W-:Y:S01]  /*cb80*/  IMAD.U32 R37, R36, 0x4, R1 ;  /* 0x0000000424257824 */ /* 0x001fe200078e0001 */
[----:B------:R-:W-:Y:S01]  /*cb90*/  IADD3 R38, P0, PT, R38, 0x10, RZ ;  /* 0x0000001026267810 */ /* 0x000fe20007f1e0ff */
[----:B------:R-:W-:-:S03]  /*cba0*/  VIADD R36, R36, 0x10 ;  /* 0x0000001024247836 */ /* 0x000fc60000000000 */
[----:B------:R0:W-:Y:S01]  /*cbb0*/  STL [R37+0x4f8], R76 ;  /* 0x0004f84c25007387 */ /* 0x0001e20000100800 */
[----:B------:R-:W-:Y:S01]  /*cbc0*/  IMAD.X R39, RZ, RZ, R39, P0 ;  /* 0x000000ffff277224 */ /* 0x000fe200000e0627 */
[----:B------:R-:W-:Y:S02]  /*cbd0*/  ISETP.NE.U32.AND P0, PT, R38, R45, PT ;  /* 0x0000002d2600720c */ /* 0x000fe40003f05070 */
[----:B------:R0:W-:Y:S02]  /*cbe0*/  STL [R37+0x4fc], R76 ;  /* 0x0004fc4c25007387 */ /* 0x0001e40000100800 */
[----:B------:R-:W-:Y:S02]  /*cbf0*/  ISETP.NE.AND.EX P0, PT, R39, R44, PT, P0 ;  /* 0x0000002c2700720c */ /* 0x000fe40003f05300 */
        /* <DEDUP_REMOVED lines=15> */
.L_x_213:
[----:B------:R-:W-:Y:S05]  /*ccf0*/  BSYNC.RECONVERGENT B3 ;  /* 0x0000000000037941 */ /* 0x000fea0003800200 */
.L_x_212:
        /* <DEDUP_REMOVED lines=8> */
[C---:B0-----:R-:W-:Y:S02]  /*cd80*/  IMAD.U32 R37, R36.reuse, 0x4, R1 ;  /* 0x0000000424257824 */ /* 0x041fe400078e0001 */
[----:B------:R-:W-:-:S03]  /*cd90*/  VIADD R36, R36, 0x8 ;  /* 0x0000000824247836 */ /* 0x000fc60000000000 */
[----:B------:R2:W-:Y:S04]  /*cda0*/  STL [R37+0x4f8], R76 ;  /* 0x0004f84c25007387 */ /* 0x0005e80000100800 */
[----:B------:R2:W-:Y:S04]  /*cdb0*/  STL [R37+0x4fc], R76 ;  /* 0x0004fc4c25007387 */ /* 0x0005e80000100800 */
[----:B------:R2:W-:Y:S04]  /*cdc0*/  STL [R37+0x500], R76 ;  /* 0x0005004c25007387 */ /* 0x0005e80000100800 */
[----:B------:R2:W-:Y:S04]  /*cdd0*/  STL [R37+0x504], R76 ;  /* 0x0005044c25007387 */ /* 0x0005e80000100800 */
[----:B------:R2:W-:Y:S04]  /*cde0*/  STL [R37+0x508], R76 ;  /* 0x0005084c25007387 */ /* 0x0005e80000100800 */
[----:B------:R2:W-:Y:S04]  /*cdf0*/  STL [R37+0x50c], R76 ;  /* 0x00050c4c25007387 */ /* 0x0005e80000100800 */
[----:B------:R2:W-:Y:S04]  /*ce00*/  STL [R37+0x510], R76 ;  /* 0x0005104c25007387 */ /* 0x0005e80000100800 */
[----:B------:R2:W-:Y:S02]  /*ce10*/  STL [R37+0x514], R76 ;  /* 0x0005144c25007387 */ /* 0x0005e40000100800 */
.L_x_216:
[----:B------:R-:W-:Y:S05]  /*ce20*/  BSYNC.RECONVERGENT B3 ;  /* 0x0000000000037941 */ /* 0x000fea0003800200 */
.L_x_215:
[----:B------:R-:W-:Y:S05]  /*ce30*/  @!P1 BRA `(.L_x_211) ;  /* 0x0000000000549947 */ /* 0x000fea0003800000 */
[----:B------:R-:W-:Y:S02]  /*ce40*/  ISETP.GE.U32.AND P0, PT, R38, 0x4, PT ;  /* 0x000000042600780c */ /* 0x000fe40003f06070 */
[----:B------:R-:W-:Y:S02]  /*ce50*/  LOP3.LUT R40, R40, 0x3, RZ, 0xc0, !PT ;  /* 0x0000000328287812 */ /* 0x000fe400078ec0ff */
[----:B------:R-:W-:Y:S02]  /*ce60*/  ISETP.GE.U32.AND.EX P0, PT, RZ, RZ, PT, P0 ;  /* 0x000000ffff00720c */ /* 0x000fe40003f06100 */
[----:B------:R-:W-:-:S04]  /*ce70*/  ISETP.NE.U32.AND P1, PT, R40, RZ, PT ;  /* 0x000000ff2800720c */ /* 0x000fc80003f25070 */
[----:B------:R-:W-:-:S07]  /*ce80*/  ISETP.NE.AND.EX P1, PT, RZ, RZ, PT, P1 ;  /* 0x000000ffff00720c */ /* 0x000fce0003f25310 */
[C---:B0-2---:R-:W-:Y:S01]  /*ce90*/  @P0 LEA R37, R36.reuse, R1, 0x2 ;  /* 0x0000000124250211 */ /* 0x045fe200078e10ff */
[----:B------:R-:W-:-:S04]  /*cea0*/  @P0 VIADD R36, R36, 0x4 ;  /* 0x0000000424240836 */ /* 0x000fc80000000000 */
[----:B------:R3:W-:Y:S04]  /*ceb0*/  @P0 STL [R37+0x4f8], R76 ;  /* 0x0004f84c25000387 */ /* 0x0007e80000100800 */
[----:B------:R3:W-:Y:S04]  /*cec0*/  @P0 STL [R37+0x4fc], R76 ;  /* 0x0004fc4c25000387 */ /* 0x0007e80000100800 */
[----:B------:R3:W-:Y:S04]  /*ced0*/  @P0 STL [R37+0x500], R76 ;  /* 0x0005004c25000387 */ /* 0x0007e80000100800 */
[----:B------:R3:W-:Y:S01]  /*cee0*/  @P0 STL [R37+0x504], R76 ;  /* 0x0005044c25000387 */ /* 0x0007e20000100800 */
[----:B------:R-:W-:Y:S05]  /*cef0*/  @!P1 BRA `(.L_x_211) ;  /* 0x0000000000249947 */ /* 0x000fea0003800000 */
[----:B---3--:R-:W-:Y:S01]  /*cf00*/  IMAD.U32 R37, R36, 0x4, R1 ;  /* 0x0000000424257824 */ /* 0x008fe200078e0001 */
[----:B------:R-:W-:-:S04]  /*cf10*/  ISETP.NE.U32.AND P0, PT, R40, 0x1, PT ;  /* 0x000000012800780c */ /* 0x000fc80003f05070 */
[----:B------:R4:W-:Y:S01]  /*cf20*/  STL [R37+0x4f8], R76 ;  /* 0x0004f84c25007387 */ /* 0x0009e20000100800 */
[----:B------:R-:W-:-:S13]  /*cf30*/  ISETP.NE.AND.EX P0, PT, RZ, RZ, PT, P0 ;  /* 0x000000ffff00720c */ /* 0x000fda0003f05300 */
[----:B----4-:R-:W-:Y:S05]  /*cf40*/  @!P0 BRA `(.L_x_211) ;  /* 0x0000000000108947 */ /* 0x010fea0003800000 */
[----:B------:R-:W-:Y:S01]  /*cf50*/  ISETP.NE.U32.AND P0, PT, R40, 0x2, PT ;  /* 0x000000022800780c */ /* 0x000fe20003f05070 */
[----:B------:R4:W-:Y:S03]  /*cf60*/  STL [R37+0x4fc], R76 ;  /* 0x0004fc4c25007387 */ /* 0x0009e60000100800 */
[----:B------:R-:W-:-:S13]  /*cf70*/  ISETP.NE.AND.EX P0, PT, RZ, RZ, PT, P0 ;  /* 0x000000ffff00720c */ /* 0x000fda0003f05300 */
[----:B------:R4:W-:Y:S02]  /*cf80*/  @P0 STL [R37+0x500], R76 ;  /* 0x0005004c25000387 */ /* 0x0009e40000100800 */
.L_x_211:
[----:B------:R-:W-:Y:S05]  /*cf90*/  BSYNC.RECONVERGENT B2 ;  /* 0x0000000000027941 */ /* 0x000fea0003800200 */
.L_x_210:
[----:B------:R-:W-:-:S04]  /*cfa0*/  ISETP.GT.U32.AND P0, PT, R74, R42, PT ;  /* 0x0000002a4a00720c */ /* 0x000fc80003f04070 */
[----:B------:R-:W-:-:S13]  /*cfb0*/  ISETP.GT.U32.AND.EX P0, PT, RZ, R43, PT, P0 ;  /* 0x0000002bff00720c */ /* 0x000fda0003f04100 */
[----:B------:R-:W-:-:S05]  /*cfc0*/  @P0 LOP3.LUT R43, RZ, R42, RZ, 0x33, !PT ;  /* 0x0000002aff2b0212 */ /* 0x000fca00078e33ff */
[----:B------:R-:W-:-:S04]  /*cfd0*/  @P0 IMAD.IADD R36, R74, 0x1, R43 ;  /* 0x000000014a240824 */ /* 0x000fc800078e022b */
[----:B0-234-:R-:W-:-:S05]  /*cfe0*/  @P0 IMAD.U32 R37, R36, 0x4, R1 ;  /* 0x0000000424250824 */ /* 0x01dfca00078e0001 */
[----:B------:R-:W2:Y:S01]  /*cff0*/  @P0 LDL R36, [R37+0x4f8] ;  /* 0x0004f80025240983 */ /* 0x000ea20000100800 */
[----:B------:R-:W-:Y:S01]  /*d000*/  BSSY.RELIABLE B3, `(.L_x_217) ;  /* 0x0000869000037945 */ /* 0x000fe20003800100 */
[C---:B------:R-:W-:Y:S01]  /*d010*/  VIADD R82, R74.reuse, 0xfffffffe ;  /* 0xfffffffe4a527836 */ /* 0x040fe20000000000 */
[----:B------:R-:W-:Y:S01]  /*d020*/  LOP3.LUT R83, R74, 0x3, RZ, 0xc0, !PT ;  /* 0x000000034a537812 */ /* 0x000fe200078ec0ff */
[----:B------:R-:W-:Y:S02]  /*d030*/  IMAD.MOV.U32 R84, RZ, RZ, RZ ;  /* 0x000000ffff547224 */ /* 0x000fe400078e00ff */
[----:B--2---:R-:W-:-:S05]  /*d040*/  @P0 IMAD.IADD R36, R36, 0x1, R41 ;  /* 0x0000000124240824 */ /* 0x004fca00078e0229 */
[----:B------:R0:W-:Y:S01]  /*d050*/  @P0 STL [R37+0x4f8], R36 ;  /* 0x0004f82425000387 */ /* 0x0001e20000100800 */
[----:B------:R-:W-:-:S05]  /*d060*/  IADD3 R79, P0, PT, R74, -0x1, RZ ;  /* 0xffffffff4a4f7810 */ /* 0x000fca0007f1e0ff */
[----:B------:R-:W-:-:S08]  /*d070*/  IMAD.X R85, RZ, RZ, -0x1, P0 ;  /* 0xffffffffff557424 */ /* 0x000fd000000e06ff */
.L_x_341:
[----:B0-----:R-:W0:Y:S02]  /*d080*/  LDC R36, c[0x0][0x3a0] ;  /* 0x0000e800ff247b82 */ /* 0x001e240000000800 */
[----:B0-----:R-:W-:-:S04]  /*d090*/  IADD3 R36, P1, PT, R36, -0x1, RZ ;  /* 0xffffffff24247810 */ /* 0x001fc80007f3e0ff */
[----:B------:R-:W-:Y:S01]  /*d0a0*/  ISETP.GE.U32.AND P0, PT, R36, 0xf, PT ;  /* 0x0000000f2400780c */ /* 0x000fe20003f06070 */
[----:B------:R-:W-:-:S05]  /*d0b0*/  IMAD.X R36, RZ, RZ, -0x1, P1 ;  /* 0xffffffffff247424 */ /* 0x000fca00008e06ff */
[----:B------:R-:W-:Y:S01]  /*d0c0*/  ISETP.GE.U32.AND.EX P0, PT, R36, RZ, PT, P0 ;  /* 0x000000ff2400720c */ /* 0x000fe20003f06100 */
[----:B------:R-:W-:-:S12]  /*d0d0*/  IMAD.MOV.U32 R36, RZ, RZ, RZ ;  /* 0x000000ffff247224 */ /* 0x000fd800078e00ff */
[----:B------:R-:W-:Y:S05]  /*d0e0*/  @!P0 BRA `(.L_x_218) ;  /* 0x00000000006c8947 */ /* 0x000fea0003800000 */
[----:B------:R-:W-:Y:S01]  /*d0f0*/  BSSY.RECONVERGENT B2, `(.L_x_219) ;  /* 0x0000019000027945 */ /* 0x000fe20003800200 */
[----:B------:R-:W-:Y:S01]  /*d100*/  MOV R36, RZ ;  /* 0x000000ff00247202 */ /* 0x000fe20000000f00 */
[----:B------:R-:W-:-:S07]  /*d110*/  IMAD.MOV.U32 R38, RZ, RZ, RZ ;  /* 0x000000ffff267224 */ /* 0x000fce00078e00ff */
.L_x_220:
[----:B0-----:R-:W-:Y:S01]  /*d120*/  IMAD.IADD R37, R1, 0x1, R36 ;  /* 0x0000000101257824 */ /* 0x001fe200078e0224 */
[----:B------:R-:W-:-:S04]  /*d130*/  IADD3 R36, P1, PT, R36, 0x10, RZ ;  /* 0x0000001024247810 */ /* 0x000fc80007f3e0ff */
[----:B------:R0:W-:Y:S01]  /*d140*/  STL.U8 [R37+0x78], RZ ;  /* 0x000078ff25007387 */ /* 0x0001e20000100000 */
[----:B------:R-:W-:Y:S01]  /*d150*/  IMAD.X R38, RZ, RZ, R38, P1 ;  /* 0x000000ffff267224 */ /* 0x000fe200008e0626 */
[----:B------:R-:W-:Y:S02]  /*d160*/  ISETP.NE.U32.AND P1, PT, R36, R14, PT ;  /* 0x0000000e2400720c */ /* 0x000fe40003f25070 */
[----:B------:R0:W-:Y:S02]  /*d170*/  STL.U8 [R37+0x79], RZ ;  /* 0x000079ff25007387 */ /* 0x0001e40000100000 */
[----:B------:R-:W-:Y:S02]  /*d180*/  ISETP.NE.AND.EX P1, PT, R38, RZ, PT, P1 ;  /* 0x000000ff2600720c */ /* 0x000fe40003f25310 */
[----:B------:R0:W-:Y:S04]  /*d190*/  STL.U8 [R37+0x7a], RZ ;  /* 0x00007aff25007387 */ /* 0x0001e80000100000 */
        /* <DEDUP_REMOVED lines=12> */
[----:B------:R0:W-:Y:S01]  /*d260*/  STL.U8 [R37+0x87], RZ ;  /* 0x000087ff25007387 */ /* 0x0001e20000100000 */
[----:B------:R-:W-:Y:S05]  /*d270*/  @P1 BRA `(.L_x_220) ;  /* 0xfffffffc00a81947 */ /* 0x000fea000383ffff */
[----:B------:R-:W-:Y:S05]  /*d280*/  BSYNC.RECONVERGENT B2 ;  /* 0x0000000000027941 */ /* 0x000fea0003800200 */
.L_x_219:
[----:B------:R-:W-:-:S07]  /*d290*/  IMAD.MOV.U32 R36, RZ, RZ, R14 ;  /* 0x000000ffff247224 */ /* 0x000fce00078e000e */
.L_x_218:
[----:B------:R-:W-:-:S04]  /*d2a0*/  ISETP.NE.U32.AND P1, PT, R2, RZ, PT ;  /* 0x000000ff0200720c */ /* 0x000fc80003f25070 */
[----:B------:R-:W-:-:S13]  /*d2b0*/  ISETP.NE.AND.EX P1, PT, RZ, RZ, PT, P1 ;  /* 0x000000ffff00720c */ /* 0x000fda0003f25310 */
[----:B------:R-:W-:Y:S05]  /*d2c0*/  @!P1 BRA `(.L_x_221) ;  /* 0x0000000000909947 */ /* 0x000fea0003800000 */
[----:B------:R-:W-:Y:S02]  /*d2d0*/  ISETP.GE.U32.AND P3, PT, R8, 0x7, PT ;  /* 0x000000070800780c */ /* 0x000fe40003f66070 */
[----:B------:R-:W-:Y:S02]  /*d2e0*/  ISETP.NE.U32.AND P4, PT, R9, RZ, PT ;  /* 0x000000ff0900720c */ /* 0x000fe40003f85070 */
[----:B------:R-:W-:Y:S02]  /*d2f0*/  ISETP.GE.U32.AND.EX P3, PT, R13, RZ, PT, P3 ;  /* 0x000000ff0d00720c */ /* 0x000fe40003f66130 */
[----:B------:R-:W-:-:S11]  /*d300*/  ISETP.NE.AND.EX P4, PT, RZ, RZ, PT, P4 ;  /* 0x000000ffff00720c */ /* 0x000fd60003f85340 */
[----:B------:R-:W-:Y:S05]  /*d310*/  @!P3 BRA `(.L_x_222) ;  /* 0x000000000028b947 */ /* 0x000fea0003800000 */
[----:B0-----:R-:W-:Y:S02]  /*d320*/  IMAD.IADD R37, R1, 0x1, R36 ;  /* 0x0000000101257824 */ /* 0x001fe400078e0224 */
[----:B------:R-:W-:-:S03]  /*d330*/  VIADD R36, R36, 0x8 ;  /* 0x0000000824247836 */ /* 0x000fc60000000000 */
[----:B------:R2:W-:Y:S04]  /*d340*/  STL.U8 [R37+0x78], RZ ;  /* 0x000078ff25007387 */ /* 0x0005e80000100000 */
[----:B------:R2:W-:Y:S04]  /*d350*/  STL.U8 [R37+0x79], RZ ;  /* 0x000079ff25007387 */ /* 0x0005e80000100000 */
[----:B------:R2:W-:Y:S04]  /*d360*/  STL.U8 [R37+0x7a], RZ ;  /* 0x00007aff25007387 */ /* 0x0005e80000100000 */
[----:B------:R2:W-:Y:S04]  /*d370*/  STL.U8 [R37+0x7b], RZ ;  /* 0x00007bff25007387 */ /* 0x0005e80000100000 */
[----:B------:R2:W-:Y:S04]  /*d380*/  STL.U8 [R37+0x7c], RZ ;  /* 0x00007cff25007387 */ /* 0x0005e80000100000 */
[----:B------:R2:W-:Y:S04]  /*d390*/  STL.U8 [R37+0x7d], RZ ;  /* 0x00007dff25007387 */ /* 0x0005e80000100000 */
[----:B------:R2:W-:Y:S04]  /*d3a0*/  STL.U8 [R37+0x7e], RZ ;  /* 0x00007eff25007387 */ /* 0x0005e80000100000 */
[----:B------:R2:W-:Y:S02]  /*d3b0*/  STL.U8 [R37+0x7f], RZ ;  /* 0x00007fff25007387 */ /* 0x0005e40000100000 */
.L_x_222:
[----:B------:R-:W-:Y:S05]  /*d3c0*/  @!P4 BRA `(.L_x_221) ;  /* 0x000000000050c947 */ /* 0x000fea0003800000 */
[----:B------:R-:W-:Y:S02]  /*d3d0*/  ISETP.GE.U32.AND P3, PT, R15, 0x3, PT ;  /* 0x000000030f00780c */ /* 0x000fe40003f66070 */
[----:B------:R-:W-:Y:S02]  /*d3e0*/  ISETP.NE.U32.AND P4, PT, R16, RZ, PT ;  /* 0x000000ff1000720c */ /* 0x000fe40003f85070 */
[----:B------:R-:W-:Y:S02]  /*d3f0*/  ISETP.GE.U32.AND.EX P3, PT, R19, RZ, PT, P3 ;  /* 0x000000ff1300720c */ /* 0x000fe40003f66130 */
[----:B------:R-:W-:-:S11]  /*d400*/  ISETP.NE.AND.EX P4, PT, RZ, RZ, PT, P4 ;  /* 0x000000ffff00720c */ /* 0x000fd60003f85340 */
[----:B0-2---:R-:W-:Y:S02]  /*d410*/  @P3 IMAD.IADD R37, R1, 0x1, R36 ;  /* 0x0000000101253824 */ /* 0x005fe400078e0224 */
[----:B------:R-:W-:-:S03]  /*d420*/  @P3 VIADD R36, R36, 0x4 ;  /* 0x0000000424243836 */ /* 0x000fc60000000000 */
[----:B------:R3:W-:Y:S04]  /*d430*/  @P3 STL.U8 [R37+0x78], RZ ;  /* 0x000078ff25003387 */ /* 0x0007e80000100000 */
[----:B------:R3:W-:Y:S04]  /*d440*/  @P3 STL.U8 [R37+0x79], RZ ;  /* 0x000079ff25003387 */ /* 0x0007e80000100000 */
[----:B------:R3:W-:Y:S04]  /*d450*/  @P3 STL.U8 [R37+0x7a], RZ ;  /* 0x00007aff25003387 */ /* 0x0007e80000100000 */
[----:B------:R3:W-:Y:S01]  /*d460*/  @P3 STL.U8 [R37+0x7b], RZ ;  /* 0x00007bff25003387 */ /* 0x0007e20000100000 */
[----:B------:R-:W-:Y:S05]  /*d470*/  @!P4 BRA `(.L_x_221) ;  /* 0x000000000024c947 */ /* 0x000fea0003800000 */
[----:B------:R-:W-:Y:S01]  /*d480*/  IMAD.IADD R36, R1, 0x1, R36 ;  /* 0x0000000101247824 */ /* 0x000fe200078e0224 */
[----:B------:R-:W-:-:S04]  /*d490*/  ISETP.NE.U32.AND P3, PT, R16, 0x1, PT ;  /* 0x000000011000780c */ /* 0x000fc80003f65070 */
[----:B------:R4:W-:Y:S01]  /*d4a0*/  STL.U8 [R36+0x78], RZ ;  /* 0x000078ff24007387 */ /* 0x0009e20000100000 */
[----:B------:R-:W-:-:S13]  /*d4b0*/  ISETP.NE.AND.EX P3, PT, RZ, RZ, PT, P3 ;  /* 0x000000ffff00720c */ /* 0x000fda0003f65330 */
[----:B----4-:R-:W-:Y:S05]  /*d4c0*/  @!P3 BRA `(.L_x_221) ;  /* 0x000000000010b947 */ /* 0x010fea0003800000 */
[----:B------:R-:W-:Y:S01]  /*d4d0*/  ISETP.NE.U32.AND P3, PT, R16, 0x2, PT ;  /* 0x000000021000780c */ /* 0x000fe20003f65070 */
[----:B------:R4:W-:Y:S03]  /*d4e0*/  STL.U8 [R36+0x79], RZ ;  /* 0x000079ff24007387 */ /* 0x0009e60000100000 */
[----:B------:R-:W-:-:S13]  /*d4f0*/  ISETP.NE.AND.EX P3, PT, RZ, RZ, PT, P3 ;  /* 0x000000ffff00720c */ /* 0x000fda0003f65330 */
[----:B------:R4:W-:Y:S02]  /*d500*/  @P3 STL.U8 [R36+0x7a], RZ ;  /* 0x00007aff24003387 */ /* 0x0009e40000100000 */
.L_x_221:
[----:B------:R-:W-:Y:S01]  /*d510*/  ISETP.GE.U32.AND P3, PT, R79, 0x3, PT ;  /* 0x000000034f00780c */ /* 0x000fe20003f66070 */
[----:B------:R-:W-:Y:S01]  /*d520*/  BSSY.RECONVERGENT B2, `(.L_x_223) ;  /* 0x000001d000027945 */ /* 0x000fe20003800200 */
[----:B------:R-:W-:Y:S02]  /*d530*/  IMAD.MOV.U32 R38, RZ, RZ, RZ ;  /* 0x000000ffff267224 */ /* 0x000fe400078e00ff */
[----:B------:R-:W-:-:S13]  /*d540*/  ISETP.GE.U32.AND.EX P3, PT, R85, RZ, PT, P3 ;  /* 0x000000ff5500720c */ /* 0x000fda0003f66130 */
[----:B------:R-:W-:Y:S05]  /*d550*/  @!P3 BRA `(.L_x_224) ;  /* 0x000000000064b947 */ /* 0x000fea0003800000 */
[----:B------:R-:W-:Y:S01]  /*d560*/  HFMA2 R38, -RZ, RZ, 0, 0 ;  /* 0x00000000ff267431 */ /* 0x000fe200000001ff */
[----:B------:R-:W-:Y:S01]  /*d570*/  BSSY.RECONVERGENT B4, `(.L_x_225) ;  /* 0x0000016000047945 */ /* 0x000fe20003800200 */
[----:B------:R-:W-:-:S07]  /*d580*/  IMAD.MOV.U32 R42, RZ, RZ, RZ ;  /* 0x000000ffff2a7224 */ /* 0x000fce00078e00ff */
.L_x_226:
[----:B------:R-:W-:-:S05]  /*d590*/  IMAD.U32 R41, R38, 0x4, R1 ;  /* 0x0000000426297824 */ /* 0x000fca00078e0001 */
[----:B----4-:R-:W4:Y:S01]  /*d5a0*/  LDL R36, [R41+0x4f8] ;  /* 0x0004f80029247983 */ /* 0x010f220000100800 */
[----:B------:R-:W-:Y:S01]  /*d5b0*/  IMAD.MOV.U32 R44, RZ, RZ, 0x1 ;  /* 0x00000001ff2c7424 */ /* 0x000fe200078e00ff */
[----:B----4-:R-:W-:-:S05]  /*d5c0*/  IADD3 R40, PT, PT, R1, R36, R38 ;  /* 0x0000002401287210 */ /* 0x010fca0007ffe026 */
[----:B------:R4:W-:Y:S04]  /*d5d0*/  STL.U8 [R40+0x78], R44 ;  /* 0x0000782c28007387 */ /* 0x0009e80000100000 */
[----:B------:R-:W5:Y:S02]  /*d5e0*/  LDL R36, [R41+0x4fc] ;  /* 0x0004fc0029247983 */ /* 0x000f640000100800 */
[----:B-----5:R-:W-:-:S05]  /*d5f0*/  IADD3 R39, PT, PT, R1, R36, R38 ;  /* 0x0000002401277210 */ /* 0x020fca0007ffe026 */
[----:B------:R4:W-:Y:S04]  /*d600*/  STL.U8 [R39+0x79], R44 ;  /* 0x0000792c27007387 */ /* 0x0009e80000100000 */
[----:B------:R-:W0:Y:S02]  /*d610*/  LDL R36, [R41+0x500] ;  /* 0x0005000029247983 */ /* 0x000e240000100800 */
[----:B0-23--:R-:W-:-:S05]  /*d620*/  IADD3 R37, PT, PT, R1, R36, R38 ;  /* 0x0000002401257210 */ /* 0x00dfca0007ffe026 */
[----:B------:R4:W-:Y:S04]  /*d630*/  STL.U8 [R37+0x7a], R44 ;  /* 0x00007a2c25007387 */ /* 0x0009e80000100000 */
[----:B------:R-:W2:Y:S01]  /*d640*/  LDL R36, [R41+0x504] ;  /* 0x0005040029247983 */ /* 0x000ea20000100800 */
[----:B------:R-:W-:Y:S02]  /*d650*/  LOP3.LUT R43, R74, 0x7ffffffc, RZ, 0xc0, !PT ;  /* 0x7ffffffc4a2b7812 */ /* 0x000fe400078ec0ff */
[----:B--2---:R-:W-:Y:S02]  /*d660*/  IADD3 R36, PT, PT, R1, R36, R38 ;  /* 0x0000002401247210 */ /* 0x004fe40007ffe026 */
[----:B------:R-:W-:-:S03]  /*d670*/  IADD3 R38, P3, PT, R38, 0x4, RZ ;  /* 0x0000000426267810 */ /* 0x000fc60007f7e0ff */
[----:B------:R4:W-:Y:S02]  /*d680*/  STL.U8 [R36+0x7b], R44 ;  /* 0x00007b2c24007387 */ /* 0x0009e40000100000 */
[----:B------:R-:W-:Y:S01]  /*d690*/  IMAD.X R42, RZ, RZ, R42, P3 ;  /* 0x000000ffff2a7224 */ /* 0x000fe200018e062a */
[----:B------:R-:W-:-:S04]  /*d6a0*/  ISETP.NE.U32.AND P3, PT, R38, R43, PT ;  /* 0x0000002b2600720c */ /* 0x000fc80003f65070 */
[----:B------:R-:W-:-:S13]  /*d6b0*/  ISETP.NE.AND.EX P3, PT, R42, RZ, PT, P3 ;  /* 0x000000ff2a00720c */ /* 0x000fda0003f65330 */
[----:B----4-:R-:W-:Y:S05]  /*d6c0*/  @P3 BRA `(.L_x_226) ;  /* 0xfffffffc00b03947 */ /* 0x010fea000383ffff */
[----:B------:R-:W-:Y:S05]  /*d6d0*/  BSYNC.RECONVERGENT B4 ;  /* 0x0000000000047941 */ /* 0x000fea0003800200 */
.L_x_225:
[----:B------:R-:W-:-:S07]  /*d6e0*/  IMAD.MOV.U32 R38, RZ, RZ, R43 ;  /* 0x000000ffff267224 */ /* 0x000fce00078e002b */
.L_x_224:
[----:B------:R-:W-:Y:S05]  /*d6f0*/  BSYNC.RECONVERGENT B2 ;  /* 0x0000000000027941 */ /* 0x000fea0003800200 */
.L_x_223:
[----:B------:R-:W-:Y:S01]  /*d700*/  ISETP.NE.AND P3, PT, R83, RZ, PT ;  /* 0x000000ff5300720c */ /* 0x000fe20003f65270 */
[----:B------:R-:W-:-:S12]  /*d710*/  BSSY.RECONVERGENT B2, `(.L_x_227) ;  /* 0x0000011000027945 */ /* 0x000fd80003800200 */
[----:B------:R-:W-:Y:S05]  /*d720*/  @!P3 BRA `(.L_x_228) ;  /* 0x00000000003cb947 */ /* 0x000fea0003800000 */
[----:B0-23--:R-:W-:-:S05]  /*d730*/  IMAD.U32 R37, R38, 0x4, R1 ;  /* 0x0000000426257824 */ /* 0x00dfca00078e0001 */
[----:B----4-:R-:W2:Y:S01]  /*d740*/  LDL R36, [R37+0x4f8] ;  /* 0x0004f80025247983 */ /* 0x010ea20000100800 */
[----:B------:R-:W-:Y:S01]  /*d750*/  IMAD.MOV.U32 R39, RZ, RZ, 0x1 ;  /* 0x00000001ff277424 */ /* 0x000fe200078e00ff */
[----:B------:R-:W-:Y:S02]  /*d760*/  ISETP.NE.AND P3, PT, R83, 0x1, PT ;  /* 0x000000015300780c */ /* 0x000fe40003f65270 */
[----:B--2---:R-:W-:-:S05]  /*d770*/  IADD3 R36, PT, PT, R1, R36, R38 ;  /* 0x0000002401247210 */ /* 0x004fca0007ffe026 */
[----:B------:R0:W-:Y:S06]  /*d780*/  STL.U8 [R36+0x78], R39 ;  /* 0x0000782724007387 */ /* 0x0001ec0000100000 */
[----:B------:R-:W-:Y:S05]  /*d790*/  @!P3 BRA `(.L_x_228) ;  /* 0x000000000020b947 */ /* 0x000fea0003800000 */
[----:B0-----:R-:W2:Y:S01]  /*d7a0*/  LDL R36, [R37+0x4fc] ;  /* 0x0004fc0025247983 */ /* 0x001ea20000100800 */
[----:B------:R-:W-:Y:S02]  /*d7b0*/  ISETP.NE.AND P3, PT, R83, 0x2, PT ;  /* 0x000000025300780c */ /* 0x000fe40003f65270 */
[----:B--2---:R-:W-:-:S05]  /*d7c0*/  IADD3 R36, PT, PT, R1, R36, R38 ;  /* 0x0000002401247210 */ /* 0x004fca0007ffe026 */
[----:B------:R0:W-:Y:S06]  /*d7d0*/  STL.U8 [R36+0x79], R39 ;  /* 0x0000792724007387 */ /* 0x0001ec0000100000 */
[----:B------:R-:W-:Y:S05]  /*d7e0*/  @!P3 BRA `(.L_x_228) ;  /* 0x00000000000cb947 */ /* 0x000fea0003800000 */
[----:B0-----:R-:W2:Y:S02]  /*d7f0*/  LDL R36, [R37+0x500] ;  /* 0x0005000025247983 */ /* 0x001ea40000100800 */
[----:B--2---:R-:W-:-:S05]  /*d800*/  IADD3 R36, PT, PT, R1, R36, R38 ;  /* 0x0000002401247210 */ /* 0x004fca0007ffe026 */
[----:B------:R0:W-:Y:S02]  /*d810*/  STL.U8 [R36+0x7a], R39 ;  /* 0x00007a2724007387 */ /* 0x0001e40000100000 */
.L_x_228:
[----:B------:R-:W-:Y:S05]  /*d820*/  BSYNC.RECONVERGENT B2 ;  /* 0x0000000000027941 */ /* 0x000fea0003800200 */
.L_x_227:
[----:B0---4-:R-:W-:Y:S01]  /*d830*/  IMAD.MOV.U32 R36, RZ, RZ, RZ ;  /* 0x000000ffff247224 */ /* 0x011fe200078e00ff */
[----:B------:R-:W-:Y:S06]  /*d840*/  @!P0 BRA `(.L_x_229) ;  /* 0x0000000400ac8947 */ /* 0x000fec0003800000 */
[----:B------:R-:W-:Y:S01]  /*d850*/  BSSY.RECONVERGENT B2, `(.L_x_230) ;  /* 0x0000069000027945 */ /* 0x000fe20003800200 */
[----:B--23--:R-:W-:-:S07]  /*d860*/  CS2R R36, SRZ ;  /* 0x0000000000247805 */ /* 0x00cfce000001ff00 */
.L_x_231:
[----:B------:R-:W-:-:S05]  /*d870*/  IMAD.U32 R40, R36, 0x8, R1 ;  /* 0x0000000824287824 */ /* 0x000fca00078e0001 */
[----:B--2---:R-:W2:Y:S01]  /*d880*/  LDL R38, [R40] ;  /* 0x0000000028267983 */ /* 0x004ea20000100800 */
[----:B------:R-:W-:-:S05]  /*d890*/  IMAD.IADD R39, R1, 0x1, R36 ;  /* 0x0000000101277824 */ /* 0x000fca00078e0224 */
[----:B------:R-:W3:Y:S01]  /*d8a0*/  LDL.U8 R41, [R39+0x78] ;  /* 0x0000780027297983 */ /* 0x000ee20000100000 */
[----:B--2---:R-:W-:-:S05]  /*d8b0*/  IADD3 R46, PT, PT, R1, R38, RZ ;  /* 0x00000026012e7210 */ /* 0x004fca0007ffe0ff */
        /* <DEDUP_REMOVED lines=10> */
[----:B------:R-:W4:Y:S01]  /*d960*/  LDL.U8 R45, [R39+0x7a] ;  /* 0x00007a00272d7983 */ /* 0x000f220000100000 */
[----:B---3--:R-:W-:-:S05]  /*d970*/  IMAD.IADD R42, R1, 0x1, R38 ;  /* 0x00000001012a7824 */ /* 0x008fca00078e0226 */
[----:B------:R-:W4:Y:S02]  /*d980*/  LDL.U8 R38, [R42+0x96] ;  /* 0x000096002a267983 */ /* 0x000f240000100000 */
[----:B----4-:R-:W-:-:S05]  /*d990*/  LOP3.LUT R45, R45, R38, RZ, 0x3c, !PT ;  /* 0x000000262d2d7212 */ /* 0x010fca00078e3cff */
[----:B------:R3:W-:Y:S04]  /*d9a0*/  STL.U8 [R42+0x87], R45 ;  /* 0x0000872d2a007387 */ /* 0x0007e80000100000 */
[----:B------:R-:W4:Y:S04]  /*d9b0*/  LDL R38, [R40+0x18] ;  /* 0x0000180028267983 */ /* 0x000f280000100800 */
[----:B0-----:R-:W5:Y:S01]  /*d9c0*/  LDL.U8 R41, [R39+0x7b] ;  /* 0x00007b0027297983 */ /* 0x001f620000100000 */
[----:B----4-:R-:W-:-:S05]  /*d9d0*/  IMAD.IADD R46, R1, 0x1, R38 ;  /* 0x00000001012e7824 */ /* 0x010fca00078e0226 */
[----:B------:R-:W5:Y:S02]  /*d9e0*/  LDL.U8 R38, [R46+0x96] ;  /* 0x000096002e267983 */ /* 0x000f640000100000 */
[----:B-----5:R-:W-:-:S05]  /*d9f0*/  LOP3.LUT R41, R41, R38, RZ, 0x3c, !PT ;  /* 0x0000002629297212 */ /* 0x020fca00078e3cff */
[----:B------:R0:W-:Y:S04]  /*da00*/  STL.U8 [R46+0x87], R41 ;  /* 0x000087292e007387 */ /* 0x0001e80000100000 */
[----:B------:R-:W4:Y:S04]  /*da10*/  LDL R38, [R40+0x20] ;  /* 0x0000200028267983 */ /* 0x000f280000100800 */
[----:B--2---:R-:W2:Y:S01]  /*da20*/  LDL.U8 R43, [R39+0x7c] ;  /* 0x00007c00272b7983 */ /* 0x004ea20000100000 */
[----:B----4-:R-:W-:-:S05]  /*da30*/  IMAD.IADD R44, R1, 0x1, R38 ;  /* 0x00000001012c7824 */ /* 0x010fca00078e0226 */
[----:B------:R-:W2:Y:S02]  /*da40*/  LDL.U8 R38, [R44+0x96] ;  /* 0x000096002c267983 */ /* 0x000ea40000100000 */
[----:B--2---:R-:W-:-:S05]  /*da50*/  LOP3.LUT R43, R43, R38, RZ, 0x3c, !PT ;  /* 0x000000262b2b7212 */ /* 0x004fca00078e3cff */
[----:B------:R2:W-:Y:S04]  /*da60*/  STL.U8 [R44+0x87], R43 ;  /* 0x0000872b2c007387 */ /* 0x0005e80000100000 */
[----:B------:R-:W4:Y:S04]  /*da70*/  LDL R38, [R40+0x28] ;  /* 0x0000280028267983 */ /* 0x000f280000100800 */
[----:B---3--:R-:W3:Y:S01]  /*da80*/  LDL.U8 R45, [R39+0x7d] ;  /* 0x00007d00272d7983 */ /* 0x008ee20000100000 */
[----:B----4-:R-:W-:-:S05]  /*da90*/  IMAD.IADD R42, R1, 0x1, R38 ;  /* 0x00000001012a7824 */ /* 0x010fca00078e0226 */
[----:B------:R-:W3:Y:S02]  /*daa0*/  LDL.U8 R38, [R42+0x96] ;  /* 0x000096002a267983 */ /* 0x000ee40000100000 */
[----:B---3--:R-:W-:-:S05]  /*dab0*/  LOP3.LUT R45, R45, R38, RZ, 0x3c, !PT ;  /* 0x000000262d2d7212 */ /* 0x008fca00078e3cff */
        /* <DEDUP_REMOVED lines=33> */
[----:B----4-:R-:W-:-:S05]  /*dcd0*/  IADD3 R42, PT, PT, R1, R38, RZ ;  /* 0x00000026012a7210 */ /* 0x010fca0007ffe0ff */
        /* <DEDUP_REMOVED lines=21> */
[----:B------:R-:W3:Y:S04]  /*de30*/  LDL R38, [R40+0x78] ;  /* 0x0000780028267983 */ /* 0x000ee80000100800 */
[----:B0-----:R-:W4:Y:S01]  /*de40*/  LDL.U8 R41, [R39+0x87] ;  /* 0x0000870027297983 */ /* 0x001f220000100000 */
[----:B---3--:R-:W-:-:S05]  /*de50*/  IMAD.IADD R47, R1, 0x1, R38 ;  /* 0x00000001012f7824 */ /* 0x008fca00078e0226 */
[----:B------:R-:W4:Y:S01]  /*de60*/  LDL.U8 R38, [R47+0x96] ;  /* 0x000096002f267983 */ /* 0x000f220000100000 */
[----:B------:R-:W-:-:S05]  /*de70*/  IADD3 R36, P0, PT, R36, 0x10, RZ ;  /* 0x0000001024247810 */ /* 0x000fca0007f1e0ff */
[----:B------:R-:W-:Y:S01]  /*de80*/  IMAD.X R37, RZ, RZ, R37, P0 ;  /* 0x000000ffff257224 */ /* 0x000fe200000e0625 */
[----:B------:R-:W-:-:S04]  /*de90*/  ISETP.NE.U32.AND P0, PT, R36, R14, PT ;  /* 0x0000000e2400720c */ /* 0x000fc80003f05070 */
[----:B------:R-:W-:Y:S02]  /*dea0*/  ISETP.NE.AND.EX P0, PT, R37, RZ, PT, P0 ;  /* 0x000000ff2500720c */ /* 0x000fe40003f05300 */
[----:B----4-:R-:W-:-:S05]  /*deb0*/  LOP3.LUT R38, R41, R38, RZ, 0x3c, !PT ;  /* 0x0000002629267212 */ /* 0x010fca00078e3cff */
[----:B------:R2:W-:Y:S06]  /*dec0*/  STL.U8 [R47+0x87], R38 ;  /* 0x000087262f007387 */ /* 0x0005ec0000100000 */
[----:B------:R-:W-:Y:S05]  /*ded0*/  @P0 BRA `(.L_x_231) ;  /* 0xfffffff800640947 */ /* 0x000fea000383ffff */
[----:B------:R-:W-:Y:S05]  /*dee0*/  BSYNC.RECONVERGENT B2 ;  /* 0x0000000000027941 */ /* 0x000fea0003800200 */
.L_x_230:
[----:B------:R-:W-:-:S07]  /*def0*/  IMAD.MOV.U32 R36, RZ, RZ, R14 ;  /* 0x000000ffff247224 */ /* 0x000fce00078e000e */
.L_x_229:
[----:B------:R-:W-:Y:S05]  /*df00*/  @!P1 BRA `(.L_x_232) ;  /* 0x0000000400d09947 */ /* 0x000fea0003800000 */
[----:B------:R-:W-:Y:S02]  /*df10*/  ISETP.GE.U32.AND P0, PT, R8, 0x7, PT ;  /* 0x000000070800780c */ /* 0x000fe40003f06070 */
[----:B------:R-:W-:Y:S02]  /*df20*/  ISETP.NE.U32.AND P3, PT, R9, RZ, PT ;  /* 0x000000ff0900720c */ /* 0x000fe40003f65070 */
[----:B------:R-:W-:Y:S02]  /*df30*/  ISETP.GE.U32.AND.EX P0, PT, R13, RZ, PT, P0 ;  /* 0x000000ff0d00720c */ /* 0x000fe40003f06100 */
[----:B------:R-:W-:-:S11]  /*df40*/  ISETP.NE.AND.EX P3, PT, RZ, RZ, PT, P3 ;  /* 0x000000ffff00720c */ /* 0x000fd60003f65330 */
[----:B------:R-:W-:Y:S05]  /*df50*/  @!P0 BRA `(.L_x_233) ;  /* 0x0000000000cc8947 */ /* 0x000fea0003800000 */
[----:B------:R-:W-:-:S05]  /*df60*/  IMAD.U32 R46, R36, 0x8, R1 ;  /* 0x00000008242e7824 */ /* 0x000fca00078e0001 */
[----:B--2---:R-:W2:Y:S01]  /*df70*/  LDL R38, [R46] ;  /* 0x000000002e267983 */ /* 0x004ea20000100800 */
[C---:B------:R-:W-:Y:S02]  /*df80*/  IMAD.IADD R45, R1.reuse, 0x1, R36 ;  /* 0x00000001012d7824 */ /* 0x040fe400078e0224 */
[----:B--2---:R-:W-:-:S03]  /*df90*/  IMAD.IADD R40, R1, 0x1, R38 ;  /* 0x0000000101287824 */ /* 0x004fc600078e0226 */
[----:B------:R-:W2:Y:S04]  /*dfa0*/  LDL.U8 R38, [R45+0x78] ;  /* 0x000078002d267983 */ /* 0x000ea80000100000 */
[----:B---3--:R-:W2:Y:S02]  /*dfb0*/  LDL.U8 R37, [R40+0x96] ;  /* 0x0000960028257983 */ /* 0x008ea40000100000 */
        /* <DEDUP_REMOVED lines=10> */
[----:B---3--:R-:W-:-:S05]  /*e060*/  IADD3 R42, PT, PT, R1, R38, RZ ;  /* 0x00000026012a7210 */ /* 0x008fca0007ffe0ff */
[----:B------:R-:W4:Y:S02]  /*e070*/  LDL.U8 R38, [R42+0x96] ;  /* 0x000096002a267983 */ /* 0x000f240000100000 */
[----:B----4-:R-:W-:-:S05]  /*e080*/  LOP3.LUT R41, R41, R38, RZ, 0x3c, !PT ;  /* 0x0000002629297212 */ /* 0x010fca00078e3cff */
[----:B------:R3:W-:Y:S04]  /*e090*/  STL.U8 [R42+0x87], R41 ;  /* 0x000087292a007387 */ /* 0x0007e80000100000 */
[----:B------:R-:W0:Y:S02]  /*e0a0*/  LDL R38, [R46+0x18] ;  /* 0x000018002e267983 */ /* 0x000e240000100800 */
[----:B0-----:R-:W-:Y:S02]  /*e0b0*/  IMAD.IADD R40, R1, 0x1, R38 ;  /* 0x0000000101287824 */ /* 0x001fe400078e0226 */
[----:B------:R-:W4:Y:S04]  /*e0c0*/  LDL.U8 R38, [R45+0x7b] ;  /* 0x00007b002d267983 */ /* 0x000f280000100000 */
[----:B------:R-:W4:Y:S02]  /*e0d0*/  LDL.U8 R37, [R40+0x96] ;  /* 0x0000960028257983 */ /* 0x000f240000100000 */
[----:B----4-:R-:W-:-:S05]  /*e0e0*/  LOP3.LUT R37, R38, R37, RZ, 0x3c, !PT ;  /* 0x0000002526257212 */ /* 0x010fca00078e3cff */
        /* <DEDUP_REMOVED lines=20> */
[----:B--2---:R-:W2:Y:S01]  /*e230*/  LDL.U8 R39, [R45+0x7f] ;  /* 0x00007f002d277983 */ /* 0x004ea20000100000 */
[----:B---3--:R-:W-:-:S05]  /*e240*/  IMAD.IADD R43, R1, 0x1, R38 ;  /* 0x00000001012b7824 */ /* 0x008fca00078e0226 */
[----:B------:R-:W2:Y:S01]  /*e250*/  LDL.U8 R38, [R43+0x96] ;  /* 0x000096002b267983 */ /* 0x000ea20000100000 */
[----:B------:R-:W-:Y:S01]  /*e260*/  VIADD R36, R36, 0x8 ;  /* 0x0000000824247836 */ /* 0x000fe20000000000 */
[----:B--2---:R-:W-:-:S05]  /*e270*/  LOP3.LUT R38, R39, R38, RZ, 0x3c, !PT ;  /* 0x0000002627267212 */ /* 0x004fca00078e3cff */
[----:B------:R4:W-:Y:S02]  /*e280*/  STL.U8 [R43+0x87], R38 ;  /* 0x000087262b007387 */ /* 0x0009e40000100000 */
.L_x_233:
[----:B------:R-:W-:Y:S05]  /*e290*/  @!P3 BRA `(.L_x_232) ;  /* 0x0000000000ecb947 */ /* 0x000fea0003800000 */
[----:B------:R-:W-:Y:S02]  /*e2a0*/  ISETP.GE.U32.AND P0, PT, R15, 0x3, PT ;  /* 0x000000030f00780c */ /* 0x000fe40003f06070 */
[----:B------:R-:W-:Y:S02]  /*e2b0*/  ISETP.NE.U32.AND P3, PT, R16, RZ, PT ;  /* 0x000000ff1000720c */ /* 0x000fe40003f65070 */
[----:B------:R-:W-:Y:S02]  /*e2c0*/  ISETP.GE.U32.AND.EX P0, PT, R19, RZ, PT, P0 ;  /* 0x000000ff1300720c */ /* 0x000fe40003f06100 */
[----:B------:R-:W-:-:S11]  /*e2d0*/  ISETP.NE.AND.EX P3, PT, RZ, RZ, PT, P3 ;  /* 0x000000ffff00720c */ /* 0x000fd60003f65330 */
[----:B------:R-:W-:Y:S05]  /*e2e0*/  @!P0 BRA `(.L_x_234) ;  /* 0x00000000006c8947 */ /* 0x000fea0003800000 */
[----:B--2-4-:R-:W-:-:S05]  /*e2f0*/  IMAD.U32 R43, R36, 0x8, R1 ;  /* 0x00000008242b7824 */ /* 0x014fca00078e0001 */
[----:B------:R-:W2:Y:S01]  /*e300*/  LDL R38, [R43] ;  /* 0x000000002b267983 */ /* 0x000ea20000100800 */
        /* <DEDUP_REMOVED lines=20> */
[----:B------:R-:W3:Y:S04]  /*e450*/  LDL.U8 R38, [R45+0x7b] ;  /* 0x00007b002d267983 */ /* 0x000ee80000100000 */
[----:B------:R-:W3:Y:S01]  /*e460*/  LDL.U8 R37, [R40+0x96] ;  /* 0x0000960028257983 */ /* 0x000ee20000100000 */
[----:B------:R-:W-:Y:S01]  /*e470*/  VIADD R36, R36, 0x4 ;  /* 0x0000000424247836 */ /* 0x000fe20000000000 */
[----:B---3--:R-:W-:-:S05]  /*e480*/  LOP3.LUT R37, R38, R37, RZ, 0x3c, !PT ;  /* 0x0000002526257212 */ /* 0x008fca00078e3cff */
[----:B------:R2:W-:Y:S02]  /*e490*/  STL.U8 [R40+0x87], R37 ;  /* 0x0000872528007387 */ /* 0x0005e40000100000 */
.L_x_234:
[----:B------:R-:W-:Y:S05]  /*e4a0*/  @!P3 BRA `(.L_x_232) ;  /* 0x000000000068b947 */ /* 0x000fea0003800000 */
[----:B--2-4-:R-:W-:-:S05]  /*e4b0*/  IMAD.U32 R40, R36, 0x8, R1 ;  /* 0x0000000824287824 */ /* 0x014fca00078e0001 */
[----:B------:R-:W2:Y:S01]  /*e4c0*/  LDL R38, [R40] ;  /* 0x0000000028267983 */ /* 0x000ea20000100800 */
[----:B------:R-:W-:-:S05]  /*e4d0*/  IMAD.IADD R41, R1, 0x1, R36 ;  /* 0x0000000101297824 */ /* 0x000fca00078e0224 */
[----:B---3--:R-:W3:Y:S01]  /*e4e0*/  LDL.U8 R37, [R41+0x78] ;  /* 0x0000780029257983 */ /* 0x008ee20000100000 */
[----:B--2---:R-:W-:-:S05]  /*e4f0*/  IMAD.IADD R39, R1, 0x1, R38 ;  /* 0x0000000101277824 */ /* 0x004fca00078e0226 */
[----:B------:R-:W3:Y:S01]  /*e500*/  LDL.U8 R36, [R39+0x96] ;  /* 0x0000960027247983 */ /* 0x000ee20000100000 */
[----:B------:R-:W-:-:S04]  /*e510*/  ISETP.NE.U32.AND P0, PT, R16, 0x1, PT ;  /* 0x000000011000780c */ /* 0x000fc80003f05070 */
[----:B------:R-:W-:Y:S02]  /*e520*/  ISETP.NE.AND.EX P0, PT, RZ, RZ, PT, P0 ;  /* 0x000000ffff00720c */ /* 0x000fe40003f05300 */
[----:B---3--:R-:W-:-:S05]  /*e530*/  LOP3.LUT R36, R37, R36, RZ, 0x3c, !PT ;  /* 0x0000002425247212 */ /* 0x008fca00078e3cff */
[----:B------:R0:W-:Y:S06]  /*e540*/  STL.U8 [R39+0x87], R36 ;  /* 0x0000872427007387 */ /* 0x0001ec0000100000 */
[----:B------:R-:W-:Y:S05]  /*e550*/  @!P0 BRA `(.L_x_232) ;  /* 0x00000000003c8947 */ /* 0x000fea0003800000 */
[----:B0-----:R-:W2:Y:S04]  /*e560*/  LDL R36, [R40+0x8] ;  /* 0x0000080028247983 */ /* 0x001ea80000100800 */
[----:B------:R-:W3:Y:S01]  /*e570*/  LDL.U8 R37, [R41+0x79] ;  /* 0x0000790029257983 */ /* 0x000ee20000100000 */
        /* <DEDUP_REMOVED lines=10> */
[----:B------:R-:W3:Y:S02]  /*e620*/  LDL.U8 R36, [R39+0x96] ;  /* 0x0000960027247983 */ /* 0x000ee40000100000 */
[----:B---3--:R-:W-:-:S05]  /*e630*/  LOP3.LUT R36, R37, R36, RZ, 0x3c, !PT ;  /* 0x0000002425247212 */ /* 0x008fca00078e3cff */
[----:B------:R0:W-:Y:S02]  /*e640*/  STL.U8 [R39+0x87], R36 ;  /* 0x0000872427007387 */ /* 0x0001e40000100000 */
.L_x_232:
[----:B------:R-:W5:Y:S01]  /*e650*/  LDCU UR4, c[0x0][0x3c0] ;  /* 0x00007800ff0477ac */ /* 0x000f620008000800 */
[----:B------:R-:W-:Y:S01]  /*e660*/  ISETP.NE.AND P0, PT, R6, RZ, PT ;  /* 0x000000ff0600720c */ /* 0x000fe20003f05270 */
[----:B------:R-:W-:Y:S01]  /*e670*/  BSSY.RECONVERGENT B2, `(.L_x_235) ;  /* 0x0000181000027945 */ /* 0x000fe20003800200 */
[----:B------:R-:W-:Y:S01]  /*e680*/  DADD R24, R24, 1 ;  /* 0x3ff0000018187429 */ /* 0x000fe20000000000 */
[----:B-----5:R-:W-:-:S13]  /*e690*/  ISETP.NE.AND P3, PT, RZ, UR4, PT ;  /* 0x00000004ff007c0c */ /* 0x020fda000bf65270 */
[----:B------:R-:W-:Y:S05]  /*e6a0*/  @P0 BRA P3, `(.L_x_236) ;  /* 0x0000001400f40947 */ /* 0x000fea0001800000 */
[----:B------:R-:W-:Y:S01]  /*e6b0*/  BSSY.RECONVERGENT B4, `(.L_x_237) ;  /* 0x000013f000047945 */ /* 0x000fe20003800200 */
[----:B------:R-:W-:Y:S01]  /*e6c0*/  CS2R R56, SRZ ;  /* 0x0000000000387805 */ /* 0x000fe2000001ff00 */
[----:B------:R-:W-:Y:S02]  /*e6d0*/  IMAD.MOV.U32 R54, RZ, RZ, R22 ;  /* 0x000000ffff367224 */ /* 0x000fe400078e0016 */
[----:B------:R-:W-:-:S07]  /*e6e0*/  IMAD.MOV.U32 R55, RZ, RZ, R23 ;  /* 0x000000ffff377224 */ /* 0x000fce00078e0017 */
.L_x_250:
[----:B0-----:R-:W-:-:S06]  /*e6f0*/  IMAD.IADD R36, R1, 0x1, R56 ;  /* 0x0000000101247824 */ /* 0x001fcc00078e0238 */
[----:B------:R-:W5:Y:S01]  /*e700*/  LDL.U8 R36, [R36+0x78] ;  /* 0x0000780024247983 */ /* 0x000f620000100000 */
[----:B------:R-:W-:Y:S01]  /*e710*/  BSSY.RECONVERGENT B5, `(.L_x_238) ;  /* 0x0000132000057945 */ /* 0x000fe20003800200 */
[----:B-----5:R-:W-:-:S13]  /*e720*/  ISETP.NE.AND P0, PT, R36, 0x1, PT ;  /* 0x000000012400780c */ /* 0x020fda0003f05270 */
[----:B------:R-:W-:Y:S05]  /*e730*/  @P0 BRA `(.L_x_239) ;  /* 0x0000001000bc0947 */ /* 0x000fea0003800000 */
[----:B--2-4-:R-:W-:-:S06]  /*e740*/  LEA R38, R56, R4, 0x3 ;  /* 0x0000000438267211 */ /* 0x014fcc00078e18ff */
        /* <DEDUP_REMOVED lines=18> */
[----:B---3--:R-:W-:-:S08]  /*e870*/  DADD R36, R42, -6.75539944105574400000e+15 ;  /* 0xc33800002a247429 */ /* 0x008fd00000000000 */
        /* <DEDUP_REMOVED lines=40> */
[----:B------:R-:W-:Y:S02]  /*eb00*/  @!P3 LEA.HI R43, R42, R42, RZ, 0x1 ;  /* 0x0000002a2a2bb211 */ /* 0x000fe400078f08ff */
[----:B------:R-:W-:Y:S02]  /*eb10*/  FSEL R45, R45, RZ, P0 ;  /* 0x000000ff2d2d7208 */ /* 0x000fe40000000000 */
[----:B------:R-:W-:-:S04]  /*eb20*/  @!P3 SHF.R.S32.HI R43, RZ, 0x1, R43 ;  /* 0x00000001ff2bb819 */ /* 0x000fc8000001142b */
[----:B------:R-:W-:Y:S01]  /*eb30*/  @!P3 IADD3 R42, PT, PT, R42, -R43, RZ ;  /* 0x8000002b2a2ab210 */ /* 0x000fe20007ffe0ff */
[----:B------:R-:W-:-:S03]  /*eb40*/  @!P3 IMAD R43, R43, 0x100000, R37 ;  /* 0x001000002b2bb824 */ /* 0x000fc600078e0225 */
[----:B------:R-:W-:Y:S01]  /*eb50*/  @!P3 LEA R37, R42, 0x3ff00000, 0x14 ;  /* 0x3ff000002a25b811 */ /* 0x000fe200078ea0ff */
[----:B------:R-:W-:Y:S02]  /*eb60*/  @!P3 IMAD.MOV.U32 R42, RZ, RZ, R36 ;  /* 0x000000ffff2ab224 */ /* 0x000fe400078e0024 */
[----:B------:R-:W-:-:S06]  /*eb70*/  @!P3 IMAD.MOV.U32 R36, RZ, RZ, RZ ;  /* 0x000000ffff24b224 */ /* 0x000fcc00078e00ff */
[----:B------:R-:W-:-:S11]  /*eb80*/  @!P3 DMUL R44, R42, R36 ;  /* 0x000000242a2cb228 */ /* 0x000fd60000000000 */
.L_x_243:
[----:B------:R-:W-:Y:S05]  /*eb90*/  BSYNC.RECONVERGENT B7 ;  /* 0x0000000000077941 */ /* 0x000fea0003800200 */
.L_x_242:
[----:B------:R-:W-:Y:S01]  /*eba0*/  DADD R44, R44, 1 ;  /* 0x3ff000002c2c7429 */ /* 0x000fe20000000000 */
[----:B------:R-:W-:-:S09]  /*ebb0*/  IMAD.MOV.U32 R59, RZ, RZ, -0x3ff ;  /* 0xfffffc01ff3b7424 */ /* 0x000fd200078e00ff */
[----:B------:R-:W-:Y:S01]  /*ebc0*/  ISETP.GT.AND P0, PT, R45, 0xfffff, PT ;  /* 0x000fffff2d00780c */ /* 0x000fe20003f04270 */
[--C-:B------:R-:W-:Y:S02]  /*ebd0*/  IMAD.MOV.U32 R36, RZ, RZ, R44.reuse ;  /* 0x000000ffff247224 */ /* 0x100fe400078e002c */
[--C-:B------:R-:W-:Y:S02]  /*ebe0*/  IMAD.MOV.U32 R37, RZ, RZ, R45.reuse ;  /* 0x000000ffff257224 */ /* 0x100fe400078e002d */
[----:B------:R-:W-:Y:S02]  /*ebf0*/  IMAD.MOV.U32 R58, RZ, RZ, R45 ;  /* 0x000000ffff3a7224 */ /* 0x000fe400078e002d */
[----:B------:R-:W-:-:S06]  /*ec00*/  IMAD.MOV.U32 R52, RZ, RZ, R44 ;  /* 0x000000ffff347224 */ /* 0x000fcc00078e002c */
[----:B------:R-:W-:Y:S01]  /*ec10*/  @!P0 DMUL R36, R36, 1.80143985094819840000e+16 ;  /* 0x4350000024248828 */ /* 0x000fe20000000000 */
[----:B------:R-:W-:-:S09]  /*ec20*/  @!P0 MOV R59, 0xfffffbcb ;  /* 0xfffffbcb003b8802 */ /* 0x000fd20000000f00 */
[----:B------:R-:W-:Y:S02]  /*ec30*/  @!P0 IMAD.MOV.U32 R58, RZ, RZ, R37 ;  /* 0x000000ffff3a8224 */ /* 0x000fe400078e0025 */
[----:B------:R-:W-:Y:S02]  /*ec40*/  @!P0 IMAD.MOV.U32 R52, RZ, RZ, R36 ;  /* 0x000000ffff348224 */ /* 0x000fe400078e0024 */
[----:B------:R-:W-:-:S05]  /*ec50*/  VIADD R42, R58, 0xffffffff ;  /* 0xffffffff3a2a7836 */ /* 0x000fca0000000000 */
[----:B------:R-:W-:-:S13]  /*ec60*/  ISETP.GT.U32.AND P3, PT, R42, 0x7feffffe, PT ;  /* 0x7feffffe2a00780c */ /* 0x000fda0003f64070 */
[----:B------:R-:W-:Y:S05]  /*ec70*/  @P3 BRA `(.L_x_244) ;  /* 0x0000000000f83947 */ /* 0x000fea0003800000 */
[----:B------:R-:W-:Y:S01]  /*ec80*/  LOP3.LUT R36, R58, 0xfffff, RZ, 0xc0, !PT ;  /* 0x000fffff3a247812 */ /* 0x000fe200078ec0ff */
[----:B------:R-:W-:Y:S01]  /*ec90*/  UMOV UR4, 0x3ae80f1e ;  /* 0x3ae80f1e00047882 */ /* 0x000fe20000000000 */
[----:B------:R-:W-:Y:S01]  /*eca0*/  UMOV UR5, 0x3eb1380b ;  /* 0x3eb1380b00057882 */ /* 0x000fe20000000000 */
[----:B------:R-:W-:Y:S01]  /*ecb0*/  UMOV UR24, 0x80000000 ;  /* 0x8000000000187882 */ /* 0x000fe20000000000 */
[----:B------:R-:W-:Y:S01]  /*ecc0*/  LOP3.LUT R53, R36, 0x3ff00000, RZ, 0xfc, !PT ;  /* 0x3ff0000024357812 */ /* 0x000fe200078efcff */
[----:B------:R-:W-:Y:S01]  /*ecd0*/  IMAD.MOV.U32 R36, RZ, RZ, RZ ;  /* 0x000000ffff247224 */ /* 0x000fe200078e00ff */
[----:B------:R-:W-:Y:S02]  /*ece0*/  UMOV UR25, 0x43300000 ;  /* 0x4330000000197882 */ /* 0x000fe40000000000 */
[----:B------:R-:W-:-:S13]  /*ecf0*/  ISETP.GE.U32.AND P0, PT, R53, 0x3ff6a09f, PT ;  /* 0x3ff6a09f3500780c */ /* 0x000fda0003f06070 */
[----:B------:R-:W-:-:S04]  /*ed00*/  @P0 VIADD R37, R53, 0xfff00000 ;  /* 0xfff0000035250836 */ /* 0x000fc80000000000 */
[----:B------:R-:W-:-:S06]  /*ed10*/  @P0 IMAD.MOV.U32 R53, RZ, RZ, R37 ;  /* 0x000000ffff350224 */ /* 0x000fcc00078e0025 */
[C---:B------:R-:W-:Y:S02]  /*ed20*/  DADD R42, R52.reuse, 1 ;  /* 0x3ff00000342a7429 */ /* 0x040fe40000000000 */
[----:B------:R-:W-:-:S04]  /*ed30*/  DADD R52, R52, -1 ;  /* 0xbff0000034347429 */ /* 0x000fc80000000000 */
[----:B------:R-:W0:Y:S02]  /*ed40*/  MUFU.RCP64H R37, R43 ;  /* 0x0000002b00257308 */ /* 0x000e240000001800 */
[----:B0-----:R-:W-:-:S08]  /*ed50*/  DFMA R50, -R42, R36, 1 ;  /* 0x3ff000002a32742b */ /* 0x001fd00000000124 */
[----:B------:R-:W-:-:S08]  /*ed60*/  DFMA R50, R50, R50, R50 ;  /* 0x000000323232722b */ /* 0x000fd00000000032 */
[----:B------:R-:W-:Y:S01]  /*ed70*/  DFMA R50, R36, R50, R36 ;  /* 0x000000322432722b */ /* 0x000fe20000000024 */
[----:B------:R-:W-:Y:S02]  /*ed80*/  IMAD.MOV.U32 R36, RZ, RZ, -0x748574fc ;  /* 0x8b7a8b04ff247424 */ /* 0x000fe400078e00ff */
[----:B------:R-:W-:-:S05]  /*ed90*/  IMAD.MOV.U32 R37, RZ, RZ, 0x3ed0ee25 ;  /* 0x3ed0ee25ff257424 */ /* 0x000fca00078e00ff */
[----:B------:R-:W-:-:S08]  /*eda0*/  DMUL R48, R52, R50 ;  /* 0x0000003234307228 */ /* 0x000fd00000000000 */
[----:B------:R-:W-:-:S08]  /*edb0*/  DFMA R48, R52, R50, R48 ;  /* 0x000000323430722b */ /* 0x000fd00000000030 */
[----:B------:R-:W-:Y:S02]  /*edc0*/  DMUL R46, R48, R48 ;  /* 0x00000030302e7228 */ /* 0x000fe40000000000 */
[----:B------:R-:W-:-:S06]  /*edd0*/  DADD R42, R52, -R48 ;  /* 0x00000000342a7229 */ /* 0x000fcc0000000830 */
[----:B------:R-:W-:Y:S01]  /*ede0*/  DFMA R36, R46, UR4, R36 ;  /* 0x000000042e247c2b */ /* 0x000fe20008000024 */
[----:B------:R-:W-:Y:S01]  /*edf0*/  UMOV UR4, 0x9f02676f ;  /* 0x9f02676f00047882 */ /* 0x000fe20000000000 */
[----:B------:R-:W-:Y:S01]  /*ee00*/  UMOV UR5, 0x3ef3b266 ;  /* 0x3ef3b26600057882 */ /* 0x000fe20000000000 */
[----:B------:R-:W-:-:S05]  /*ee10*/  DADD R42, R42, R42 ;  /* 0x000000002a2a7229 */ /* 0x000fca000000002a */
[----:B------:R-:W-:Y:S01]  /*ee20*/  DFMA R44, R46, R36, UR4 ;  /* 0x000000042e2c7e2b */ /* 0x000fe20008000024 */
[----:B------:R-:W-:Y:S01]  /*ee30*/  UMOV UR4, 0xa9ab0956 ;  /* 0xa9ab095600047882 */ /* 0x000fe20000000000 */
[----:B------:R-:W-:Y:S01]  /*ee40*/  UMOV UR5, 0x3f1745cb ;  /* 0x3f1745cb00057882 */ /* 0x000fe20000000000 */
[----:B------:R-:W-:Y:S01]  /*ee50*/  LEA.HI R36, R58, R59, RZ, 0xc ;  /* 0x0000003b3a247211 */ /* 0x000fe200078f60ff */
[----:B------:R-:W-:Y:S01]  /*ee60*/  IMAD.MOV.U32 R37, RZ, RZ, 0x43300000 ;  /* 0x43300000ff257424 */ /* 0x000fe200078e00ff */
[----:B------:R-:W-:-:S03]  /*ee70*/  DFMA R42, R52, -R48, R42 ;  /* 0x80000030342a722b */ /* 0x000fc6000000002a */
[----:B------:R-:W-:Y:S01]  /*ee80*/  DFMA R44, R46, R44, UR4 ;  /* 0x000000042e2c7e2b */ /* 0x000fe2000800002c */
[----:B------:R-:W-:Y:S01]  /*ee90*/  UMOV UR4, 0x2d1b5154 ;  /* 0x2d1b515400047882 */ /* 0x000fe20000000000 */
[----:B------:R-:W-:Y:S01]  /*eea0*/  UMOV UR5, 0x3f3c71c7 ;  /* 0x3f3c71c700057882 */ /* 0x000fe20000000000 */
[----:B------:R-:W-:Y:S02]  /*eeb0*/  @P0 VIADD R36, R36, 0x1 ;  /* 0x0000000124240836 */ /* 0x000fe40000000000 */
[----:B------:R-:W-:-:S03]  /*eec0*/  DMUL R42, R50, R42 ;  /* 0x0000002a322a7228 */ /* 0x000fc60000000000 */
[----:B------:R-:W-:Y:S01]  /*eed0*/  DFMA R44, R46, R44, UR4 ;  /* 0x000000042e2c7e2b */ /* 0x000fe2000800002c */
[----:B------:R-:W-:Y:S01]  /*eee0*/  UMOV UR4, 0x923be72d ;  /* 0x923be72d00047882 */ /* 0x000fe20000000000 */
[----:B------:R-:W-:Y:S01]  /*eef0*/  UMOV UR5, 0x3f624924 ;  /* 0x3f62492400057882 */ /* 0x000fe20000000000 */
[----:B------:R-:W-:-:S05]  /*ef00*/  LOP3.LUT R36, R36, 0x80000000, RZ, 0x3c, !PT ;  /* 0x8000000024247812 */ /* 0x000fca00078e3cff */
[----:B------:R-:W-:Y:S01]  /*ef10*/  DFMA R44, R46, R44, UR4 ;  /* 0x000000042e2c7e2b */ /* 0x000fe2000800002c */
[----:B------:R-:W-:Y:S01]  /*ef20*/  UMOV UR4, 0x9999a3c4 ;  /* 0x9999a3c400047882 */ /* 0x000fe20000000000 */
[----:B------:R-:W-:Y:S01]  /*ef30*/  UMOV UR5, 0x3f899999 ;  /* 0x3f89999900057882 */ /* 0x000fe20000000000 */
[----:B------:R-:W-:Y:S01]  /*ef40*/  DADD R36, R36, -UR24 ;  /* 0x8000001824247e29 */ /* 0x000fe20008000000 */
[----:B------:R-:W-:Y:S01]  /*ef50*/  UMOV UR24, 0xfefa39ef ;  /* 0xfefa39ef00187882 */ /* 0x000fe20000000000 */
[----:B------:R-:W-:-:S03]  /*ef60*/  UMOV UR25, 0x3fe62e42 ;  /* 0x3fe62e4200197882 */ /* 0x000fc60000000000 */
[----:B------:R-:W-:Y:S01]  /*ef70*/  DFMA R44, R46, R44, UR4 ;  /* 0x000000042e2c7e2b */ /* 0x000fe2000800002c */
[----:B------:R-:W-:Y:S01]  /*ef80*/  UMOV UR4, 0x55555554 ;  /* 0x5555555400047882 */ /* 0x000fe20000000000 */
[----:B------:R-:W-:Y:S01]  /*ef90*/  UMOV UR5, 0x3fb55555 ;  /* 0x3fb5555500057882 */ /* 0x000fe20000000000 */
[----:B------:R-:W-:-:S05]  /*efa0*/  DFMA R52, R36, UR24, R48 ;  /* 0x0000001824347c2b */ /* 0x000fca0008000030 */
[----:B------:R-:W-:Y:S01]  /*efb0*/  DFMA R44, R46, R44, UR4 ;  /* 0x000000042e2c7e2b */ /* 0x000fe2000800002c */
[----:B------:R-:W-:Y:S01]  /*efc0*/  UMOV UR4, 0x3b39803f ;  /* 0x3b39803f00047882 */ /* 0x000fe20000000000 */
[----:B------:R-:W-:Y:S01]  /*efd0*/  UMOV UR5, 0x3c7abc9e ;  /* 0x3c7abc9e00057882 */ /* 0x000fe20000000000 */
[----:B------:R-:W-:-:S05]  /*efe0*/  DFMA R40, R36, -R40, R52 ;  /* 0x800000282428722b */ /* 0x000fca0000000034 */
[----:B------:R-:W-:-:S03]  /*eff0*/  DMUL R44, R46, R44 ;  /* 0x0000002c2e2c7228 */ /* 0x000fc60000000000 */
[----:B------:R-:W-:-:S05]  /*f000*/  DADD R40, -R48, R40 ;  /* 0x0000000030287229 */ /* 0x000fca0000000128 */
[----:B------:R-:W-:-:S08]  /*f010*/  DFMA R42, R48, R44, R42 ;  /* 0x0000002c302a722b */ /* 0x000fd0000000002a */
[----:B------:R-:W-:-:S08]  /*f020*/  DADD R40, R42, -R40 ;  /* 0x000000002a287229 */ /* 0x000fd00000000828 */
[----:B------:R-:W-:-:S08]  /*f030*/  DFMA R40, R36, UR4, R40 ;  /* 0x0000000424287c2b */ /* 0x000fd00008000028 */
[----:B------:R-:W-:Y:S01]  /*f040*/  DADD R52, R52, R40 ;  /* 0x0000000034347229 */ /* 0x000fe20000000028 */
[----:B------:R-:W-:Y:S10]  /*f050*/  BRA `(.L_x_241) ;  /* 0x0000000000187947 */ /* 0x000ff40003800000 */
.L_x_244:
[----:B------:R-:W-:Y:S01]  /*f060*/  IMAD.MOV.U32 R40, RZ, RZ, 0x0 ;  /* 0x00000000ff287424 */ /* 0x000fe200078e00ff */
[----:B------:R-:W-:Y:S01]  /*f070*/  LOP3.LUT P0, RZ, R37, 0x7fffffff, RZ, 0xc0, !PT ;  /* 0x7fffffff25ff7812 */ /* 0x000fe2000780c0ff */
[----:B------:R-:W-:-:S06]  /*f080*/  IMAD.MOV.U32 R41, RZ, RZ, 0x7ff00000 ;  /* 0x7ff00000ff297424 */ /* 0x000fcc00078e00ff */
[----:B------:R-:W-:-:S10]  /*f090*/  DFMA R40, R36, R40, +INF ;  /* 0x7ff000002428742b */ /* 0x000fd40000000028 */
[----:B------:R-:W-:Y:S02]  /*f0a0*/  FSEL R52, R40, RZ, P0 ;  /* 0x000000ff28347208 */ /* 0x000fe40000000000 */
[----:B------:R-:W-:-:S07]  /*f0b0*/  FSEL R53, R41, -QNAN , P0 ;  /* 0xfff0000029357808 */ /* 0x000fce0000000000 */
.L_x_241:
[----:B------:R-:W-:Y:S05]  /*f0c0*/  BSYNC.RECONVERGENT B6 ;  /* 0x0000000000067941 */ /* 0x000fea0003800200 */
.L_x_240:
        /* <DEDUP_REMOVED lines=12> */
[----:B---3--:R-:W-:Y:S01]  /*f190*/  IMAD.MOV.U32 R37, RZ, RZ, 0x3fe62e42 ;  /* 0x3fe62e42ff257424 */ /* 0x008fe200078e00ff */
        /* <DEDUP_REMOVED lines=52> */
.L_x_248:
[----:B------:R-:W-:Y:S05]  /*f4e0*/  BSYNC.RECONVERGENT B7 ;  /* 0x0000000000077941 */ /* 0x000fea0003800200 */
.L_x_247:
[----:B------:R-:W-:Y:S01]  /*f4f0*/  DADD R46, R46, 1 ;  /* 0x3ff000002e2e7429 */ /* 0x000fe20000000000 */
[----:B------:R-:W-:-:S09]  /*f500*/  IMAD.MOV.U32 R59, RZ, RZ, -0x3ff ;  /* 0xfffffc01ff3b7424 */ /* 0x000fd200078e00ff */
[----:B------:R-:W-:Y:S01]  /*f510*/  ISETP.GT.AND P0, PT, R47, 0xfffff, PT ;  /* 0x000fffff2f00780c */ /* 0x000fe20003f04270 */
[--C-:B------:R-:W-:Y:S01]  /*f520*/  IMAD.MOV.U32 R39, RZ, RZ, R47.reuse ;  /* 0x000000ffff277224 */ /* 0x100fe200078e002f */
        /* <DEDUP_REMOVED lines=10> */
[----:B------:R-:W-:Y:S01]  /*f5d0*/  IMAD.MOV.U32 R43, RZ, RZ, 0x3ed0ee25 ;  /* 0x3ed0ee25ff2b7424 */ /* 0x000fe200078e00ff */
[----:B------:R-:W-:Y:S01]  /*f5e0*/  MOV R42, 0x8b7a8b04 ;  /* 0x8b7a8b04002a7802 */ /* 0x000fe20000000f00 */
[----:B------:R-:W-:Y:S01]  /*f5f0*/  UMOV UR4, 0x3ae80f1e ;  /* 0x3ae80f1e00047882 */ /* 0x000fe20000000000 */
[----:B------:R-:W-:Y:S01]  /*f600*/  LOP3.LUT R47, R38, 0x3ff00000, RZ, 0xfc, !PT ;  /* 0x3ff00000262f7812 */ /* 0x000fe200078efcff */
[----:B------:R-:W-:Y:S01]  /*f610*/  IMAD.MOV.U32 R38, RZ, RZ, RZ ;  /* 0x000000ffff267224 */ /* 0x000fe200078e00ff */
[----:B------:R-:W-:Y:S01]  /*f620*/  UMOV UR5, 0x3eb1380b ;  /* 0x3eb1380b00057882 */ /* 0x000fe20000000000 */
[----:B------:R-:W-:Y:S01]  /*f630*/  UMOV UR24, 0x80000000 ;  /* 0x8000000000187882 */ /* 0x000fe20000000000 */
[----:B------:R-:W-:Y:S01]  /*f640*/  ISETP.GE.U32.AND P0, PT, R47, 0x3ff6a09f, PT ;  /* 0x3ff6a09f2f00780c */ /* 0x000fe20003f06070 */
[----:B------:R-:W-:-:S12]  /*f650*/  UMOV UR25, 0x43300000 ;  /* 0x4330000000197882 */ /* 0x000fd80000000000 */
[----:B------:R-:W-:-:S04]  /*f660*/  @P0 VIADD R39, R47, 0xfff00000 ;  /* 0xfff000002f270836 */ /* 0x000fc80000000000 */
[----:B------:R-:W-:-:S06]  /*f670*/  @P0 IMAD.MOV.U32 R47, RZ, RZ, R39 ;  /* 0x000000ffff2f0224 */ /* 0x000fcc00078e0027 */
[C---:B------:R-:W-:Y:S02]  /*f680*/  DADD R44, R46.reuse, 1 ;  /* 0x3ff000002e2c7429 */ /* 0x040fe40000000000 */
[----:B------:R-:W-:-:S04]  /*f690*/  DADD R46, R46, -1 ;  /* 0xbff000002e2e7429 */ /* 0x000fc80000000000 */
[----:B------:R-:W0:Y:S02]  /*f6a0*/  MUFU.RCP64H R39, R45 ;  /* 0x0000002d00277308 */ /* 0x000e240000001800 */
[----:B0-----:R-:W-:-:S08]  /*f6b0*/  DFMA R50, -R44, R38, 1 ;  /* 0x3ff000002c32742b */ /* 0x001fd00000000126 */
[----:B------:R-:W-:-:S08]  /*f6c0*/  DFMA R50, R50, R50, R50 ;  /* 0x000000323232722b */ /* 0x000fd00000000032 */
[----:B------:R-:W-:-:S08]  /*f6d0*/  DFMA R50, R38, R50, R38 ;  /* 0x000000322632722b */ /* 0x000fd00000000026 */
        /* <DEDUP_REMOVED lines=44> */
.L_x_249:
[----:B------:R-:W-:Y:S01]  /*f9a0*/  IMAD.MOV.U32 R36, RZ, RZ, 0x0 ;  /* 0x00000000ff247424 */ /* 0x000fe200078e00ff */
[----:B------:R-:W-:Y:S01]  /*f9b0*/  LOP3.LUT P0, RZ, R39, 0x7fffffff, RZ, 0xc0, !PT ;  /* 0x7fffffff27ff7812 */ /* 0x000fe2000780c0ff */
[----:B------:R-:W-:-:S06]  /*f9c0*/  IMAD.MOV.U32 R37, RZ, RZ, 0x7ff00000 ;  /* 0x7ff00000ff257424 */ /* 0x000fcc00078e00ff */
[----:B------:R-:W-:-:S10]  /*f9d0*/  DFMA R36, R38, R36, +INF ;  /* 0x7ff000002624742b */ /* 0x000fd40000000024 */
[----:B------:R-:W-:Y:S02]  /*f9e0*/  FSEL R46, R36, RZ, P0 ;  /* 0x000000ff242e7208 */ /* 0x000fe40000000000 */
[----:B------:R-:W-:-:S07]  /*f9f0*/  FSEL R47, R37, -QNAN , P0 ;  /* 0xfff00000252f7808 */ /* 0x000fce0000000000 */
.L_x_246:
[----:B------:R-:W-:Y:S05]  /*fa00*/  BSYNC.RECONVERGENT B6 ;  /* 0x0000000000067941 */ /* 0x000fea0003800200 */
.L_x_245:
[----:B------:R-:W-:-:S08]  /*fa10*/  DADD R46, -R46, R52 ;  /* 0x000000002e2e7229 */ /* 0x000fd00000000134 */
[----:B------:R-:W-:-:S11]  /*fa20*/  DADD R54, R54, R46 ;  /* 0x0000000036367229 */ /* 0x000fd6000000002e */
.L_x_239:
[----:B------:R-:W-:Y:S05]  /*fa30*/  BSYNC.RECONVERGENT B5 ;  /* 0x0000000000057941 */ /* 0x000fea0003800200 */
.L_x_238:
[----:B------:R-:W0:Y:S01]  /*fa40*/  LDCU UR4, c[0x0][0x3a0] ;  /* 0x00007400ff0477ac */ /* 0x000e220008000800 */
[----:B------:R-:W-:-:S05]  /*fa50*/  IADD3 R56, P0, PT, R56, 0x1, RZ ;  /* 0x0000000138387810 */ /* 0x000fca0007f1e0ff */
[----:B------:R-:W-:Y:S01]  /*fa60*/  IMAD.X R57, RZ, RZ, R57, P0 ;  /* 0x000000ffff397224 */ /* 0x000fe200000e0639 */
[----:B0-----:R-:W-:-:S04]  /*fa70*/  ISETP.NE.U32.AND P0, PT, R56, UR4, PT ;  /* 0x0000000438007c0c */ /* 0x001fc8000bf05070 */
[----:B------:R-:W-:-:S13]  /*fa80*/  ISETP.NE.AND.EX P0, PT, R57, RZ, PT, P0 ;  /* 0x000000ff3900720c */ /* 0x000fda0003f05300 */
[----:B------:R-:W-:Y:S05]  /*fa90*/  @P0 BRA `(.L_x_250) ;  /* 0xffffffec00140947 */ /* 0x000fea000383ffff */
[----:B------:R-:W-:Y:S05]  /*faa0*/  BSYNC.RECONVERGENT B4 ;  /* 0x0000000000047941 */ /* 0x000fea0003800200 */
.L_x_237:
[----:B------:R-:W-:Y:S01]  /*fab0*/  IMAD.MOV.U32 R36, RZ, RZ, 0x652b82fe ;  /* 0x652b82feff247424 */ /* 0x000fe200078e00ff */
[----:B------:R-:W-:Y:S01]  /*fac0*/  UMOV UR4, 0xfefa39ef ;  /* 0xfefa39ef00047882 */ /* 0x000fe20000000000 */
[----:B--234-:R-:W-:Y:S01]  /*fad0*/  IMAD.MOV.U32 R37, RZ, RZ, 0x3ff71547 ;  /* 0x3ff71547ff257424 */ /* 0x01cfe200078e00ff */
[----:B------:R-:W-:Y:S01]  /*fae0*/  UMOV UR5, 0x3fe62e42 ;  /* 0x3fe62e4200057882 */ /* 0x000fe20000000000 */
[----:B------:R-:W-:Y:S01]  /*faf0*/  DADD R42, -RZ, -R54 ;  /* 0x00000000ff2a7229 */ /* 0x000fe20000000936 */
[----:B------:R-:W-:Y:S03]  /*fb00*/  BSSY.RECONVERGENT B4, `(.L_x_251) ;  /* 0x0000036000047945 */ /* 0x000fe60003800200 */
[----:B------:R-:W-:-:S06]  /*fb10*/  DFMA R36, R54, -R36, 6.75539944105574400000e+15 ;  /* 0x433800003624742b */ /* 0x000fcc0000000824 */
[----:B------:R-:W-:Y:S02]  /*fb20*/  FSETP.GEU.AND P0, PT, |R43|, 4.1917929649353027344, PT ;  /* 0x4086232b2b00780b */ /* 0x000fe40003f0e200 */
        /* <DEDUP_REMOVED lines=51> */
.L_x_252:
[----:B------:R-:W-:Y:S05]  /*fe60*/  BSYNC.RECONVERGENT B4 ;  /* 0x0000000000047941 */ /* 0x000fea0003800200 */
.L_x_251:
[----:B------:R-:W-:-:S11]  /*fe70*/  DADD R20, R20, -R38 ;  /* 0x0000000014147229 */ /* 0x000fd60000000826 */
.L_x_236:
[----:B------:R-:W-:Y:S05]  /*fe80*/  BSYNC.RECONVERGENT B2 ;  /* 0x0000000000027941 */ /* 0x000fea0003800200 */
.L_x_235:
[----:B------:R-:W-:Y:S01]  /*fe90*/  UISETP.NE.AND UP0, UPT, UR13, URZ, UPT ;  /* 0x000000ff0d00728c */ /* 0x000fe2000bf05270 */
[----:B------:R-:W-:Y:S08]  /*fea0*/  BSSY.RELIABLE B4, `(.L_x_253) ;  /* 0x00003c7000047945 */ /* 0x000ff00003800100 */
[----:B------:R-:W-:Y:S05]  /*feb0*/  BRA.U !UP0, `(.L_x_254) ;  /* 0x0000000908dc7547 */ /* 0x000fea000b800000 */
[----:B--2-4-:R-:W-:Y:S02]  /*fec0*/  IMAD.MOV.U32 R42, RZ, RZ, RZ ;  /* 0x000000ffff2a7224 */ /* 0x014fe400078e00ff */
[----:B---3--:R-:W-:-:S07]  /*fed0*/  IMAD.MOV.U32 R37, RZ, RZ, RZ ;  /* 0x000000ffff257224 */ /* 0x008fce00078e00ff */
.L_x_262:
[----:B------:R-:W2:Y:S01]  /*fee0*/  LDCU UR4, c[0x0][0x3a0] ;  /* 0x00007400ff0477ac */ /* 0x000ea20008000800 */
[----:B------:R-:W-:Y:S01]  /*fef0*/  PRMT R44, RZ, 0x7610, R44 ;  /* 0x00007610ff2c7816 */ /* 0x000fe2000000002c */
[----:B0-----:R-:W-:Y:S02]  /*ff00*/  IMAD.MOV.U32 R36, RZ, RZ, RZ ;  /* 0x000000ffff247224 */ /* 0x001fe400078e00ff */
[----:B------:R-:W-:Y:S01]  /*ff10*/  IMAD.MOV.U32 R46, RZ, RZ, RZ ;  /* 0x000000ffff2e7224 */ /* 0x000fe200078e00ff */
[----:B--2---:R-:W-:Y:S02]  /*ff20*/  UISETP.GE.U32.AND UP0, UPT, UR4, 0x10, UPT ;  /* 0x000000100400788c */ /* 0x004fe4000bf06070 */
[----:B------:R-:W-:Y:S02]  /*ff30*/  IMAD R43, R37, UR4, RZ ;  /* 0x00000004252b7c24 */ /* 0x000fe4000f8e02ff */
[----:B------:R-:W-:-:S04]  /*ff40*/  IMAD.WIDE.U32 R38, R42, UR4, RZ ;  /* 0x000000042a267c25 */ /* 0x000fc8000f8e00ff */
[----:B------:R-:W-:Y:S01]  /*ff50*/  IMAD.IADD R43, R39, 0x1, R43 ;  /* 0x00000001272b7824 */ /* 0x000fe200078e022b */
[----:B------:R-:W-:Y:S06]  /*ff60*/  BRA.U !UP0, `(.L_x_255) ;  /* 0x0000000508247547 */ /* 0x000fec000b800000 */
[----:B------:R-:W-:Y:S01]  /*ff70*/  BSSY.RECONVERGENT B2, `(.L_x_256) ;  /* 0x0000046000027945 */ /* 0x000fe20003800200 */
[----:B------:R-:W-:Y:S01]  /*ff80*/  PRMT R44, RZ, 0x7610, R44 ;  /* 0x00007610ff2c7816 */ /* 0x000fe2000000002c */
[----:B------:R-:W-:Y:S01]  /*ff90*/  IMAD.MOV.U32 R36, RZ, RZ, RZ ;  /* 0x000000ffff247224 */ /* 0x000fe200078e00ff */
[----:B------:R-:W-:-:S07]  /*ffa0*/  MOV R46, RZ ;  /* 0x000000ff002e7202 */ /* 0x000fce0000000f00 */
.L_x_257:
[----:B------:R-:W0:Y:S01]  /*ffb0*/  LDCU.64 UR4, c[0x0][0x398] ;  /* 0x00007300ff0477ac */ /* 0x000e220008000a00 */
[----:B------:R-:W-:-:S05]  /*ffc0*/  IMAD.IADD R89, R1, 0x1, R36 ;  /* 0x0000000101597824 */ /* 0x000fca00078e0224 */
[----:B------:R-:W2:Y:S04]  /*ffd0*/  LDL.U8 R69, [R89+0x87] ;  /* 0x0000870059457983 */ /* 0x000ea80000100000 */
[----:B------:R-:W3:Y:S04]  /*ffe0*/  LDL.U8 R71, [R89+0x88] ;  /* 0x0000880059477983 */ /* 0x000ee80000100000 */
[----:B------:R-:W4:Y:S01]  /*fff0*/  LDL.U8 R73, [R89+0x89] ;  /* 0x0000890059497983 */ /* 0x000f220000100000 */
[----:B0-----:R-:W-:-:S03]  /*10000*/  IADD3 R40, P0, P3, R36, UR4, R38 ;  /* 0x0000000424287c10 */ /* 0x001fc6000fb1e026 */
[----:B------:R-:W5:Y:S01]  /*10010*/  LDL.U8 R87, [R89+0x8a] ;  /* 0x00008a0059577983 */ /* 0x000f620000100000 */
[----:B------:R-:W-:-:S03]  /*10020*/  IADD3.X R41, PT, PT, R46, UR5, R43, P0, P3 ;  /* 0x000000052e297c10 */ /* 0x000fc600087e642b */
[----:B------:R-:W5:Y:S04]  /*10030*/  LDL.U8 R64, [R89+0x8b] ;  /* 0x00008b0059407983 */ /* 0x000f680000100000 */
[----:B------:R-:W2:Y:S04]  /*10040*/  LDG.E.U8.CONSTANT R72, desc[UR10][R40.64] ;  /* 0x0000000a28487981 */ /* 0x000ea8000c1e9100 */
[----:B------:R-:W3:Y:S04]  /*10050*/  LDG.E.U8.CONSTANT R86, desc[UR10][R40.64+0x1] ;  /* 0x0000010a28567981 */ /* 0x000ee8000c1e9100 */
[----:B------:R-:W4:Y:S04]  /*10060*/  LDG.E.U8.CONSTANT R88, desc[UR10][R40.64+0x2] ;  /* 0x0000020a28587981 */ /* 0x000f28000c1e9100 */
[----:B------:R-:W5:Y:S04]  /*10070*/  LDG.E.U8.CONSTANT R90, desc[UR10][R40.64+0x3] ;  /* 0x0000030a285a7981 */ /* 0x000f68000c1e9100 */
        /* <DEDUP_REMOVED lines=15> */
[----:B------:R-:W5:Y:S04]  /*10170*/  LDG.E.U8.CONSTANT R45, desc[UR10][R40.64+0xc] ;  /* 0x00000c0a282d7981 */ /* 0x000f68000c1e9100 */
[----:B------:R-:W5:Y:S04]  /*10180*/  LDG.E.U8.CONSTANT R48, desc[UR10][R40.64+0xd] ;  /* 0x00000d0a28307981 */ /* 0x000f68000c1e9100 */
[----:B------:R-:W5:Y:S04]  /*10190*/  LDL.U8 R70, [R89+0x93] ;  /* 0x0000930059467983 */ /* 0x000f680000100000 */
[----:B------:R-:W5:Y:S04]  /*101a0*/  LDL.U8 R67, [R89+0x94] ;  /* 0x0000940059437983 */ /* 0x000f680000100000 */
[----:B------:R-:W5:Y:S04]  /*101b0*/  LDG.E.U8.CONSTANT R47, desc[UR10][R40.64+0xe] ;  /* 0x00000e0a282f7981 */ /* 0x000f68000c1e9100 */
[----:B------:R-:W5:Y:S04]  /*101c0*/  LDG.E.U8.CONSTANT R65, desc[UR10][R40.64+0xf] ;  /* 0x00000f0a28417981 */ /* 0x000f68000c1e9100 */
[----:B------:R-:W5:Y:S04]  /*101d0*/  LDL.U8 R68, [R89+0x95] ;  /* 0x0000950059447983 */ /* 0x000f680000100000 */
[----:B------:R-:W5:Y:S01]  /*101e0*/  LDL.U8 R66, [R89+0x96] ;  /* 0x0000960059427983 */ /* 0x000f620000100000 */
[----:B------:R-:W-:-:S04]  /*101f0*/  IADD3 R36, P3, PT, R36, 0x10, RZ ;  /* 0x0000001024247810 */ /* 0x000fc80007f7e0ff */
[----:B------:R-:W-:Y:S01]  /*10200*/  ISETP.NE.U32.AND P0, PT, R36, R14, PT ;  /* 0x0000000e2400720c */ /* 0x000fe20003f05070 */
[----:B------:R-:W-:-:S05]  /*10210*/  IMAD.X R46, RZ, RZ, R46, P3 ;  /* 0x000000ffff2e7224 */ /* 0x000fca00018e062e */
[----:B------:R-:W-:Y:S01]  /*10220*/  ISETP.NE.AND.EX P0, PT, R46, RZ, PT, P0 ;  /* 0x000000ff2e00720c */ /* 0x000fe20003f05300 */
[----:B--2---:R-:W-:Y:S02]  /*10230*/  IMAD R69, R69, R72, RZ ;  /* 0x0000004845457224 */ /* 0x004fe400078e02ff */
[----:B---3--:R-:W-:Y:S02]  /*10240*/  IMAD R71, R71, R86, RZ ;  /* 0x0000005647477224 */ /* 0x008fe400078e02ff */
[----:B----4-:R-:W-:-:S03]  /*10250*/  IMAD R88, R73, R88, RZ ;  /* 0x0000005849587224 */ /* 0x010fc600078e02ff */
[----:B------:R-:W-:Y:S01]  /*10260*/  LOP3.LUT R69, R71, R69, R44, 0x96, !PT ;  /* 0x0000004547457212 */ /* 0x000fe200078e962c */
        /* <DEDUP_REMOVED lines=22> */
[----:B------:R-:W-:Y:S05]  /*103d0*/  BSYNC.RECONVERGENT B2 ;  /* 0x0000000000027941 */ /* 0x000fea0003800200 */
.L_x_256:
[----:B------:R-:W-:Y:S02]  /*103e0*/  IMAD.MOV.U32 R36, RZ, RZ, R14 ;  /* 0x000000ffff247224 */ /* 0x000fe400078e000e */
[----:B------:R-:W-:-:S07]  /*103f0*/  IMAD.MOV.U32 R46, RZ, RZ, RZ ;  /* 0x000000ffff2e7224 */ /* 0x000fce00078e00ff */
.L_x_255:
[----:B------:R-:W-:Y:S05]  /*10400*/  @!P1 BRA `(.L_x_258) ;  /* 0x0000000400689947 */ /* 0x000fea0003800000 */
[----:B------:R-:W-:Y:S02]  /*10410*/  ISETP.GE.U32.AND P0, PT, R8, 0x7, PT ;  /* 0x000000070800780c */ /* 0x000fe40003f06070 */
[----:B------:R-:W-:Y:S02]  /*10420*/  ISETP.NE.U32.AND P3, PT, R9, RZ, PT ;  /* 0x000000ff0900720c */ /* 0x000fe40003f65070 */
[----:B------:R-:W-:Y:S02]  /*10430*/  ISETP.GE.U32.AND.EX P0, PT, R13, RZ, PT, P0 ;  /* 0x000000ff0d00720c */ /* 0x000fe40003f06100 */
[----:B------:R-:W-:-:S11]  /*10440*/  ISETP.NE.AND.EX P3, PT, RZ, RZ, PT, P3 ;  /* 0x000000ffff00720c */ /* 0x000fd60003f65330 */
[----:B------:R-:W-:Y:S05]  /*10450*/  @!P0 BRA `(.L_x_259) ;  /* 0x0000000000888947 */ /* 0x000fea0003800000 */
        /* <DEDUP_REMOVED lines=13> */
[----:B------:R-:W5:Y:S04]  /*10530*/  LDG.E.U8.CONSTANT R56, desc[UR10][R40.64+0x4] ;  /* 0x0000040a28387981 */ /* 0x000f68000c1e9100 */
[----:B------:R-:W5:Y:S04]  /*10540*/  LDL.U8 R55, [R61+0x8c] ;  /* 0x00008c003d377983 */ /* 0x000f680000100000 */
[----:B------:R-:W5:Y:S04]  /*10550*/  LDL.U8 R57, [R61+0x8d] ;  /* 0x00008d003d397983 */ /* 0x000f680000100000 */
[----:B------:R-:W5:Y:S04]  /*10560*/  LDG.E.U8.CONSTANT R58, desc[UR10][R40.64+0x5] ;  /* 0x0000050a283a7981 */ /* 0x000f68000c1e9100 */
[----:B------:R-:W5:Y:S04]  /*10570*/  LDG.E.U8.CONSTANT R60, desc[UR10][R40.64+0x6] ;  /* 0x0000060a283c7981 */ /* 0x000f68000c1e9100 */
[----:B------:R-:W5:Y:S04]  /*10580*/  LDG.E.U8.CONSTANT R62, desc[UR10][R40.64+0x7] ;  /* 0x0000070a283e7981 */ /* 0x000f68000c1e9100 */
[----:B------:R-:W5:Y:S01]  /*10590*/  LDL.U8 R59, [R61+0x8e] ;  /* 0x00008e003d3b7983 */ /* 0x000f620000100000 */
[----:B------:R-:W-:-:S05]  /*105a0*/  IADD3 R36, P0, PT, R36, 0x8, RZ ;  /* 0x0000000824247810 */ /* 0x000fca0007f1e0ff */
[----:B------:R-:W-:Y:S02]  /*105b0*/  IMAD.X R46, RZ, RZ, R46, P0 ;  /* 0x000000ffff2e7224 */ /* 0x000fe400000e062e */
[----:B--2---:R-:W-:Y:S02]  /*105c0*/  IMAD R45, R45, R48, RZ ;  /* 0x000000302d2d7224 */ /* 0x004fe400078e02ff */
[----:B---3--:R-:W-:Y:S02]  /*105d0*/  IMAD R50, R47, R50, RZ ;  /* 0x000000322f327224 */ /* 0x008fe400078e02ff */
[----:B----4-:R-:W-:Y:S02]  /*105e0*/  IMAD R49, R49, R52, RZ ;  /* 0x0000003431317224 */ /* 0x010fe400078e02ff */
[----:B-----5:R-:W-:-:S03]  /*105f0*/  IMAD R54, R51, R54, RZ ;  /* 0x0000003633367224 */ /* 0x020fc600078e02ff */
        /* <DEDUP_REMOVED lines=8> */
.L_x_259:
        /* <DEDUP_REMOVED lines=13> */
[----:B------:R-:W-:-:S05]  /*10750*/  IADD3.X R41, PT, PT, R46, UR5, R43, P0, P4 ;  /* 0x000000052e297c10 */ /* 0x000fca00087e842b */
[----:B------:R-:W2:Y:S04]  /*10760*/  LDG.E.U8.CONSTANT R48, desc[UR10][R40.64] ;  /* 0x0000000a28307981 */ /* 0x000ea8000c1e9100 */
[----:B------:R-:W3:Y:S04]  /*10770*/  LDG.E.U8.CONSTANT R50, desc[UR10][R40.64+0x1] ;  /* 0x0000010a28327981 */ /* 0x000ee8000c1e9100 */
[----:B------:R-:W4:Y:S04]  /*10780*/  LDG.E.U8.CONSTANT R52, desc[UR10][R40.64+0x2] ;  /* 0x0000020a28347981 */ /* 0x000f28000c1e9100 */
[----:B------:R-:W5:Y:S01]  /*10790*/  LDG.E.U8.CONSTANT R54, desc[UR10][R40.64+0x3] ;  /* 0x0000030a28367981 */ /* 0x000f62000c1e9100 */
[----:B------:R-:W-:-:S05]  /*107a0*/  IADD3 R36, P0, PT, R36, 0x4, RZ ;  /* 0x0000000424247810 */ /* 0x000fca0007f1e0ff */
[----:B------:R-:W-:Y:S02]  /*107b0*/  IMAD.X R46, RZ, RZ, R46, P0 ;  /* 0x000000ffff2e7224 */ /* 0x000fe400000e062e */
[----:B--2---:R-:W-:Y:S02]  /*107c0*/  IMAD R47, R47, R48, RZ ;  /* 0x000000302f2f7224 */ /* 0x004fe400078e02ff */
[----:B---3--:R-:W-:Y:S02]  /*107d0*/  IMAD R50, R49, R50, RZ ;  /* 0x0000003231327224 */ /* 0x008fe400078e02ff */
[----:B----4-:R-:W-:Y:S02]  /*107e0*/  IMAD R51, R51, R52, RZ ;  /* 0x0000003433337224 */ /* 0x010fe400078e02ff */
[----:B-----5:R-:W-:-:S03]  /*107f0*/  IMAD R53, R53, R54, RZ ;  /* 0x0000003635357224 */ /* 0x020fc600078e02ff */
[----:B------:R-:W-:-:S04]  /*10800*/  LOP3.LUT R47, R51, R47, R50, 0x96, !PT ;  /* 0x0000002f332f7212 */ /* 0x000fc800078e9632 */
[----:B------:R-:W-:-:S07]  /*10810*/  LOP3.LUT R44, R44, R47, R53, 0x96, !PT ;  /* 0x0000002f2c2c7212 */ /* 0x000fce00078e9635 */
.L_x_260:
[----:B------:R-:W-:Y:S05]  /*10820*/  @!P3 BRA `(.L_x_258) ;  /* 0x000000000060b947 */ /* 0x000fea0003800000 */
[----:B------:R-:W0:Y:S01]  /*10830*/  LDCU.64 UR4, c[0x0][0x398] ;  /* 0x00007300ff0477ac */ /* 0x000e220008000a00 */
[----:B------:R-:W-:Y:S01]  /*10840*/  IMAD.IADD R45, R1, 0x1, R36 ;  /* 0x00000001012d7824 */ /* 0x000fe200078e0224 */
[----:B0-----:R-:W-:-:S04]  /*10850*/  IADD3 R38, P0, P3, R36, UR4, R38 ;  /* 0x0000000424267c10 */ /* 0x001fc8000fb1e026 */
[----:B------:R-:W2:Y:S01]  /*10860*/  LDL.U8 R36, [R45+0x87] ;  /* 0x000087002d247983 */ /* 0x000ea20000100000 */
[----:B------:R-:W-:-:S05]  /*10870*/  IADD3.X R39, PT, PT, R46, UR5, R43, P0, P3 ;  /* 0x000000052e277c10 */ /* 0x000fca00087e642b */
[----:B------:R-:W2:Y:S01]  /*10880*/  LDG.E.U8.CONSTANT R41, desc[UR10][R38.64] ;  /* 0x0000000a26297981 */ /* 0x000ea2000c1e9100 */
[----:B------:R-:W-:-:S04]  /*10890*/  ISETP.NE.U32.AND P0, PT, R16, 0x1, PT ;  /* 0x000000011000780c */ /* 0x000fc80003f05070 */
[----:B------:R-:W-:Y:S01]  /*108a0*/  ISETP.NE.AND.EX P0, PT, RZ, RZ, PT, P0 ;  /* 0x000000ffff00720c */ /* 0x000fe20003f05300 */
[----:B--2---:R-:W-:-:S05]  /*108b0*/  IMAD R41, R36, R41, RZ ;  /* 0x0000002924297224 */ /* 0x004fca00078e02ff */
[----:B------:R-:W-:-:S04]  /*108c0*/  LOP3.LUT R41, R41, R44, RZ, 0x3c, !PT ;  /* 0x0000002c29297212 */ /* 0x000fc800078e3cff */
[----:B------:R-:W-:-:S03]  /*108d0*/  PRMT R44, R41, 0x7610, R44 ;  /* 0x00007610292c7816 */ /* 0x000fc6000000002c */
[----:B------:R-:W-:Y:S05]  /*108e0*/  @!P0 BRA `(.L_x_258) ;  /* 0x0000000000308947 */ /* 0x000fea0003800000 */
[----:B------:R-:W-:Y:S01]  /*108f0*/  ISETP.NE.U32.AND P0, PT, R16, 0x2, PT ;  /* 0x000000021000780c */ /* 0x000fe20003f05070 */
[----:B------:R-:W2:Y:S03]  /*10900*/  LDL.U8 R36, [R45+0x88] ;  /* 0x000088002d247983 */ /* 0x000ea60000100000 */
[----:B------:R-:W-:Y:S01]  /*10910*/  ISETP.NE.AND.EX P0, PT, RZ, RZ, PT, P0 ;  /* 0x000000ffff00720c */ /* 0x000fe20003f05300 */
[----:B------:R-:W2:-:S12]  /*10920*/  LDG.E.U8.CONSTANT R41, desc[UR10][R38.64+0x1] ;  /* 0x0000010a26297981 */ /* 0x000e98000c1e9100 */
        /* <DEDUP_REMOVED lines=8> */
.L_x_258:
[----:B------:R-:W-:-:S04]  /*109b0*/  LOP3.LUT R44, R44, 0xff, RZ, 0xc0, !PT ;  /* 0x000000ff2c2c7812 */ /* 0x000fc800078ec0ff */
[----:B------:R-:W-:-:S13]  /*109c0*/  ISETP.NE.AND P0, PT, R44, 0x1, PT ;  /* 0x000000012c00780c */ /* 0x000fda0003f05270 */
[----:B------:R-:W-:Y:S05]  /*109d0*/  @!P0 BRA `(.L_x_261) ;  /* 0x00000030004c8947 */ /* 0x000fea0003800000 */
[----:B------:R-:W-:-:S05]  /*109e0*/  IADD3 R42, P0, PT, R42, 0x1, RZ ;  /* 0x000000012a2a7810 */ /* 0x000fca0007f1e0ff */
[----:B------:R-:W-:Y:S01]  /*109f0*/  IMAD.X R37, RZ, RZ, R37, P0 ;  /* 0x000000ffff257224 */ /* 0x000fe200000e0625 */
[----:B------:R-:W-:-:S04]  /*10a00*/  ISETP.NE.U32.AND P0, PT, R42, R17, PT ;  /* 0x000000112a00720c */ /* 0x000fc80003f05070 */
[----:B------:R-:W-:-:S13]  /*10a10*/  ISETP.NE.AND.EX P0, PT, R37, R18, PT, P0 ;  /* 0x000000122500720c */ /* 0x000fda0003f05300 */
[----:B------:R-:W-:Y:S05]  /*10a20*/  @P0 BRA `(.L_x_262) ;  /* 0xfffffff4002c0947 */ /* 0x000fea000383ffff */
.L_x_254:
[----:B------:R-:W-:Y:S01]  /*10a30*/  BSSY.RECONVERGENT B2, `(.L_x_263) ;  /* 0x0000140000027945 */ /* 0x000fe20003800200 */
[----:B------:R-:W-:Y:S02]  /*10a40*/  CS2R R56, SRZ ;  /* 0x0000000000387805 */ /* 0x000fe4000001ff00 */
[----:B0-----:R-:W-:Y:S01]  /*10a50*/  MOV R36, R22 ;  /* 0x0000001600247202 */ /* 0x001fe20000000f00 */
[----:B--234-:R-:W-:-:S07]  /*10a60*/  IMAD.MOV.U32 R37, RZ, RZ, R23 ;  /* 0x000000ffff257224 */ /* 0x01cfce00078e0017 */
.L_x_276:
        /* <DEDUP_REMOVED lines=29> */
[----:B------:R-:W-:Y:S01]  /*10c40*/  MOV R39, 0x3e928af3 ;  /* 0x3e928af300277802 */ /* 0x000fe20000000f00 */
[----:B------:R-:W-:-:S05]  /*10c50*/  UMOV UR5, 0x3e5ade15 ;  /* 0x3e5ade1500057882 */ /* 0x000fca0000000000 */
        /* <DEDUP_REMOVED lines=36> */
[----:B------:R-:W-:-:S05]  /*10ea0*/  @!P1 SHF.R.S32.HI R45, RZ, 0x1, R45 ;  /* 0x00000001ff2d9819 */ /* 0x000fca000001142d */
[----:B------:R-:W-:Y:S02]  /*10eb0*/  @!P1 IMAD.IADD R44, R44, 0x1, -R45 ;  /* 0x000000012c2c9824 */ /* 0x000fe400078e0a2d */
[----:B------:R-:W-:-:S03]  /*10ec0*/  @!P1 IMAD R45, R45, 0x100000, R39 ;  /* 0x001000002d2d9824 */ /* 0x000fc600078e0227 */
[----:B------:R-:W-:Y:S01]  /*10ed0*/  @!P1 LEA R39, R44, 0x3ff00000, 0x14 ;  /* 0x3ff000002c279811 */ /* 0x000fe200078ea0ff */
[----:B------:R-:W-:Y:S02]  /*10ee0*/  @!P1 IMAD.MOV.U32 R44, RZ, RZ, R38 ;  /* 0x000000ffff2c9224 */ /* 0x000fe400078e0026 */
[----:B------:R-:W-:-:S06]  /*10ef0*/  @!P1 IMAD.MOV.U32 R38, RZ, RZ, RZ ;  /* 0x000000ffff269224 */ /* 0x000fcc00078e00ff */
[----:B------:R-:W-:-:S11]  /*10f00*/  @!P1 DMUL R46, R44, R38 ;  /* 0x000000262c2e9228 */ /* 0x000fd60000000000 */
.L_x_269:
[----:B------:R-:W-:Y:S05]  /*10f10*/  BSYNC.RECONVERGENT B7 ;  /* 0x0000000000077941 */ /* 0x000fea0003800200 */
.L_x_268:
        /* <DEDUP_REMOVED lines=8> */
[----:B------:R-:W-:-:S09]  /*10fa0*/  @!P0 IMAD.MOV.U32 R59, RZ, RZ, -0x435 ;  /* 0xfffffbcbff3b8424 */ /* 0x000fd200078e00ff */
[----:B------:R-:W-:Y:S02]  /*10fb0*/  @!P0 IMAD.MOV.U32 R58, RZ, RZ, R39 ;  /* 0x000000ffff3a8224 */ /* 0x000fe400078e0027 */
[----:B------:R-:W-:-:S03]  /*10fc0*/  @!P0 IMAD.MOV.U32 R54, RZ, RZ, R38 ;  /* 0x000000ffff368224 */ /* 0x000fc600078e0026 */
[----:B------:R-:W-:-:S04]  /*10fd0*/  IADD3 R44, PT, PT, R58, -0x1, RZ ;  /* 0xffffffff3a2c7810 */ /* 0x000fc80007ffe0ff */
        /* <DEDUP_REMOVED lines=32> */
[----:B------:R-:W-:Y:S01]  /*111e0*/  DFMA R44, R54, -R50, R44 ;  /* 0x80000032362c722b */ /* 0x000fe2000000002c */
[----:B------:R-:W-:-:S03]  /*111f0*/  MOV R39, 0x43300000 ;  /* 0x4330000000277802 */ /* 0x000fc60000000f00 */
[----:B------:R-:W-:Y:S01]  /*11200*/  DFMA R46, R48, R46, UR4 ;  /* 0x00000004302e7e2b */ /* 0x000fe2000800002e */
[----:B------:R-:W-:Y:S01]  /*11210*/  UMOV UR4, 0x2d1b5154 ;  /* 0x2d1b515400047882 */ /* 0x000fe20000000000 */
[----:B------:R-:W-:Y:S01]  /*11220*/  UMOV UR5, 0x3f3c71c7 ;  /* 0x3f3c71c700057882 */ /* 0x000fe20000000000 */
[----:B------:R-:W-:Y:S01]  /*11230*/  @P0 VIADD R38, R38, 0x1 ;  /* 0x0000000126260836 */ /* 0x000fe20000000000 */
[----:B------:R-:W-:-:S04]  /*11240*/  DMUL R44, R52, R44 ;  /* 0x0000002c342c7228 */ /* 0x000fc80000000000 */
        /* <DEDUP_REMOVED lines=25> */
.L_x_270:
[----:B------:R-:W-:Y:S01]  /*113e0*/  IMAD.MOV.U32 R42, RZ, RZ, 0x0 ;  /* 0x00000000ff2a7424 */ /* 0x000fe200078e00ff */
[----:B------:R-:W-:Y:S01]  /*113f0*/  LOP3.LUT P0, RZ, R39, 0x7fffffff, RZ, 0xc0, !PT ;  /* 0x7fffffff27ff7812 */ /* 0x000fe2000780c0ff */
[----:B------:R-:W-:-:S06]  /*11400*/  IMAD.MOV.U32 R43, RZ, RZ, 0x7ff00000 ;  /* 0x7ff00000ff2b7424 */ /* 0x000fcc00078e00ff */
[----:B------:R-:W-:-:S10]  /*11410*/  DFMA R42, R38, R42, +INF ;  /* 0x7ff00000262a742b */ /* 0x000fd4000000002a */
[----:B------:R-:W-:Y:S02]  /*11420*/  FSEL R54, R42, RZ, P0 ;  /* 0x000000ff2a367208 */ /* 0x000fe40000000000 */
[----:B------:R-:W-:-:S07]  /*11430*/  FSEL R55, R43, -QNAN , P0 ;  /* 0xfff000002b377808 */ /* 0x000fce0000000000 */
.L_x_267:
[----:B------:R-:W-:Y:S05]  /*11440*/  BSYNC.RECONVERGENT B6 ;  /* 0x0000000000067941 */ /* 0x000fea0003800200 */
.L_x_266:
        /* <DEDUP_REMOVED lines=65> */
.L_x_274:
[----:B------:R-:W-:Y:S05]  /*11860*/  BSYNC.RECONVERGENT B7 ;  /* 0x0000000000077941 */ /* 0x000fea0003800200 */
.L_x_273:
        /* <DEDUP_REMOVED lines=9> */
[----:B------:R-:W-:Y:S01]  /*11900*/  @!P0 IMAD.MOV.U32 R58, RZ, RZ, R41 ;  /* 0x000000ffff3a8224 */ /* 0x000fe200078e0029 */
[----:B------:R-:W-:-:S03]  /*11910*/  @!P0 MOV R46, R40 ;  /* 0x00000028002e8202 */ /* 0x000fc60000000f00 */
[----:B------:R-:W-:-:S05]  /*11920*/  VIADD R42, R58, 0xffffffff ;  /* 0xffffffff3a2a7836 */ /* 0x000fca0000000000 */
[----:B------:R-:W-:-:S13]  /*11930*/  ISETP.GT.U32.AND P1, PT, R42, 0x7feffffe, PT ;  /* 0x7feffffe2a00780c */ /* 0x000fda0003f24070 */
[----:B------:R-:W-:Y:S05]  /*11940*/  @P1 BRA `(.L_x_275) ;  /* 0x0000000000f81947 */ /* 0x000fea0003800000 */
[----:B------:R-:W-:Y:S01]  /*11950*/  LOP3.LUT R40, R58, 0xfffff, RZ, 0xc0, !PT ;  /* 0x000fffff3a287812 */ /* 0x000fe200078ec0ff */
[----:B------:R-:W-:Y:S01]  /*11960*/  IMAD.MOV.U32 R42, RZ, RZ, -0x748574fc ;  /* 0x8b7a8b04ff2a7424 */ /* 0x000fe200078e00ff */
[----:B------:R-:W-:Y:S01]  /*11970*/  UMOV UR4, 0x3ae80f1e ;  /* 0x3ae80f1e00047882 */ /* 0x000fe20000000000 */
[----:B------:R-:W-:Y:S01]  /*11980*/  IMAD.MOV.U32 R43, RZ, RZ, 0x3ed0ee25 ;  /* 0x3ed0ee25ff2b7424 */ /* 0x000fe200078e00ff */
        /* <DEDUP_REMOVED lines=58> */
.L_x_275:
[----:B------:R-:W-:Y:S01]  /*11d30*/  IMAD.MOV.U32 R38, RZ, RZ, 0x0 ;  /* 0x00000000ff267424 */ /* 0x000fe200078e00ff */
[----:B------:R-:W-:Y:S01]  /*11d40*/  LOP3.LUT P0, RZ, R41, 0x7fffffff, RZ, 0xc0, !PT ;  /* 0x7fffffff29ff7812 */ /* 0x000fe2000780c0ff */
[----:B------:R-:W-:-:S06]  /*11d50*/  IMAD.MOV.U32 R39, RZ, RZ, 0x7ff00000 ;  /* 0x7ff00000ff277424 */ /* 0x000fcc00078e00ff */
[----:B------:R-:W-:-:S10]  /*11d60*/  DFMA R38, R40, R38, +INF ;  /* 0x7ff000002826742b */ /* 0x000fd40000000026 */
[----:B------:R-:W-:Y:S02]  /*11d70*/  FSEL R38, R38, RZ, P0 ;  /* 0x000000ff26267208 */ /* 0x000fe40000000000 */
[----:B------:R-:W-:-:S07]  /*11d80*/  FSEL R39, R39, -QNAN , P0 ;  /* 0xfff0000027277808 */ /* 0x000fce0000000000 */
.L_x_272:
[----:B------:R-:W-:Y:S05]  /*11d90*/  BSYNC.RECONVERGENT B6 ;  /* 0x0000000000067941 */ /* 0x000fea0003800200 */
.L_x_271:
[----:B------:R-:W-:-:S08]  /*11da0*/  DADD R38, -R38, R54 ;  /* 0x0000000026267229 */ /* 0x000fd00000000136 */
[----:B------:R-:W-:-:S11]  /*11db0*/  DADD R36, R36, R38 ;  /* 0x0000000024247229 */ /* 0x000fd60000000026 */
.L_x_265:
[----:B------:R-:W-:Y:S05]  /*11dc0*/  BSYNC.RECONVERGENT B5 ;  /* 0x0000000000057941 */ /* 0x000fea0003800200 */
.L_x_264:
[----:B------:R-:W0:Y:S01]  /*11dd0*/  LDC R39, c[0x0][0x3a0] ;  /* 0x0000e800ff277b82 */ /* 0x000e220000000800 */
[----:B------:R-:W-:-:S05]  /*11de0*/  IADD3 R56, P0, PT, R56, 0x1, RZ ;  /* 0x0000000138387810 */ /* 0x000fca0007f1e0ff */
[----:B------:R-:W-:Y:S01]  /*11df0*/  IMAD.X R57, RZ, RZ, R57, P0 ;  /* 0x000000ffff397224 */ /* 0x000fe200000e0639 */
[----:B0-----:R-:W-:-:S04]  /*11e00*/  ISETP.NE.U32.AND P0, PT, R56, R39, PT ;  /* 0x000000273800720c */ /* 0x001fc80003f05070 */
[----:B------:R-:W-:-:S13]  /*11e10*/  ISETP.NE.AND.EX P0, PT, R57, RZ, PT, P0 ;  /* 0x000000ff3900720c */ /* 0x000fda0003f05300 */
[----:B------:R-:W-:Y:S05]  /*11e20*/  @P0 BRA `(.L_x_276) ;  /* 0xffffffec00100947 */ /* 0x000fea000383ffff */
[----:B------:R-:W-:Y:S05]  /*11e30*/  BSYNC.RECONVERGENT B2 ;  /* 0x0000000000027941 */ /* 0x000fea0003800200 */
.L_x_263:
[----:B------:R-:W-:Y:S01]  /*11e40*/  IADD3 R38, P1, PT, R39, -0x1, RZ ;  /* 0xffffffff27267810 */ /* 0x000fe20007f3e0ff */
[----:B------:R-:W-:-:S03]  /*11e50*/  IMAD R39, R80, R39, RZ ;  /* 0x0000002750277224 */ /* 0x000fc600078e02ff */
[----:B------:R-:W-:Y:S02]  /*11e60*/  ISETP.GE.U32.AND P0, PT, R38, 0xf, PT ;  /* 0x0000000f2600780c */ /* 0x000fe40003f06070 */
[----:B------:R-:W-:-:S04]  /*11e70*/  IADD3.X R38, PT, PT, RZ, -0x1, RZ, P1, !PT ;  /* 0xffffffffff267810 */ /* 0x000fc80000ffe4ff */
[----:B------:R-:W-:Y:S01]  /*11e80*/  ISETP.GE.U32.AND.EX P0, PT, R38, RZ, PT, P0 ;  /* 0x000000ff2600720c */ /* 0x000fe20003f06100 */
[----:B------:R-:W-:-:S12]  /*11e90*/  IMAD.MOV.U32 R38, RZ, RZ, RZ ;  /* 0x000000ffff267224 */ /* 0x000fd800078e00ff */
[----:B------:R-:W-:Y:S05]  /*11ea0*/  @!P0 BRA `(.L_x_277) ;  /* 0x0000000000f48947 */ /* 0x000fea0003800000 */
[----:B------:R-:W-:Y:S01]  /*11eb0*/  BSSY.RECONVERGENT B2, `(.L_x_278) ;  /* 0x000003b000027945 */ /* 0x000fe20003800200 */
[----:B------:R-:W-:Y:S02]  /*11ec0*/  IMAD.MOV.U32 R38, RZ, RZ, RZ ;  /* 0x000000ffff267224 */ /* 0x000fe400078e00ff */
[----:B------:R-:W-:-:S07]  /*11ed0*/  IMAD.MOV.U32 R41, RZ, RZ, RZ ;  /* 0x000000ffff297224 */ /* 0x000fce00078e00ff */
.L_x_279:
[----:B------:R-:W-:-:S05]  /*11ee0*/  IMAD.IADD R44, R1, 0x1, R38 ;  /* 0x00000001012c7824 */ /* 0x000fca00078e0226 */
[----:B0-----:R-:W2:Y:S01]  /*11ef0*/  LDL.U8 R42, [R44+0x87] ;  /* 0x000087002c2a7983 */ /* 0x001ea20000100000 */
[----:B------:R-:W-:-:S04]  /*11f00*/  IMAD.IADD R40, R38, 0x1, R39 ;  /* 0x0000000126287824 */ /* 0x000fc800078e0227 */
[----:B------:R-:W-:Y:S01]  /*11f10*/  IMAD.U32 R45, R40, 0x8, R1 ;  /* 0x00000008282d7824 */ /* 0x000fe200078e0001 */
[----:B--2---:R-:W0:Y:S04]  /*11f20*/  I2F.F64.U16 R42, R42 ;  /* 0x0000002a002a7312 */ /* 0x004e280000101800 */
[----:B0-----:R0:W-:Y:S04]  /*11f30*/  STL.64 [R45+0xa8], R42 ;  /* 0x0000a82a2d007387 */ /* 0x0011e80000100a00 */
[----:B------:R-:W2:Y:S02]  /*11f40*/  LDL.U8 R46, [R44+0x88] ;  /* 0x000088002c2e7983 */ /* 0x000ea40000100000 */
[----:B--2---:R-:W2:Y:S02]  /*11f50*/  I2F.F64.U16 R46, R46 ;  /* 0x0000002e002e7312 */ /* 0x004ea40000101800 */
[----:B--2---:R2:W-:Y:S04]  /*11f60*/  STL.64 [R45+0xb0], R46 ;  /* 0x0000b02e2d007387 */ /* 0x0045e80000100a00 */
[----:B------:R-:W3:Y:S02]  /*11f70*/  LDL.U8 R48, [R44+0x89] ;  /* 0x000089002c307983 */ /* 0x000ee40000100000 */
[----:B---3--:R-:W3:Y:S02]  /*11f80*/  I2F.F64.U16 R48, R48 ;  /* 0x0000003000307312 */ /* 0x008ee40000101800 */
[----:B---3--:R3:W-:Y:S04]  /*11f90*/  STL.64 [R45+0xb8], R48 ;  /* 0x0000b8302d007387 */ /* 0x0087e80000100a00 */
[----:B------:R-:W4:Y:S02]  /*11fa0*/  LDL.U8 R50, [R44+0x8a] ;  /* 0x00008a002c327983 */ /* 0x000f240000100000 */
[----:B----4-:R-:W4:Y:S02]  /*11fb0*/  I2F.F64.U16 R50, R50 ;  /* 0x0000003200327312 */ /* 0x010f240000101800 */
[----:B----4-:R4:W-:Y:S04]  /*11fc0*/  STL.64 [R45+0xc0], R50 ;  /* 0x0000c0322d007387 */ /* 0x0109e80000100a00 */
[----:B------:R-:W0:Y:S02]  /*11fd0*/  LDL.U8 R40, [R44+0x8b] ;  /* 0x00008b002c287983 */ /* 0x000e240000100000 */
[----:B0-----:R-:W0:Y:S02]  /*11fe0*/  I2F.F64.U16 R42, R40 ;  /* 0x00000028002a7312 */ /* 0x001e240000101800 */
        /* <DEDUP_REMOVED lines=29> */
[----:B---3--:R-:W2:Y:S02]  /*121c0*/  I2F.F64.U16 R48, R53 ;  /* 0x0000003500307312 */ /* 0x008ea40000101800 */
[----:B--2---:R0:W-:Y:S04]  /*121d0*/  STL.64 [R45+0x118], R48 ;  /* 0x000118302d007387 */ /* 0x0041e80000100a00 */
[----:B------:R-:W4:Y:S01]  /*121e0*/  LDL.U8 R54, [R44+0x96] ;  /* 0x000096002c367983 */ /* 0x000f220000100000 */
[----:B------:R-:W-:-:S05]  /*121f0*/  IADD3 R38, P0, PT, R38, 0x10, RZ ;  /* 0x0000001026267810 */ /* 0x000fca0007f1e0ff */
[----:B------:R-:W-:Y:S01]  /*12200*/  IMAD.X R41, RZ, RZ, R41, P0 ;  /* 0x000000ffff297224 */ /* 0x000fe200000e0629 */
[----:B------:R-:W-:-:S04]  /*12210*/  ISETP.NE.U32.AND P0, PT, R38, R14, PT ;  /* 0x0000000e2600720c */ /* 0x000fc80003f05070 */
[----:B------:R-:W-:Y:S01]  /*12220*/  ISETP.NE.AND.EX P0, PT, R41, RZ, PT, P0 ;  /* 0x000000ff2900720c */ /* 0x000fe20003f05300 */
[----:B----4-:R-:W2:Y:S02]  /*12230*/  I2F.F64.U16 R50, R54 ;  /* 0x0000003600327312 */ /* 0x010ea40000101800 */
[----:B--2---:R0:W-:Y:S10]  /*12240*/  STL.64 [R45+0x120], R50 ;  /* 0x000120322d007387 */ /* 0x0041f40000100a00 */
[----:B------:R-:W-:Y:S05]  /*12250*/  @P0 BRA `(.L_x_279) ;  /* 0xfffffffc00200947 */ /* 0x000fea000383ffff */
[----:B------:R-:W-:Y:S05]  /*12260*/  BSYNC.RECONVERGENT B2 ;  /* 0x0000000000027941 */ /* 0x000fea0003800200 */
.L_x_278:
[----:B------:R-:W-:-:S07]  /*12270*/  IMAD.MOV.U32 R38, RZ, RZ, R14 ;  /* 0x000000ffff267224 */ /* 0x000fce00078e000e */
.L_x_277:
        /* <DEDUP_REMOVED lines=8> */
[----:B------:R-:W-:-:S05]  /*12300*/  IMAD.IADD R52, R1, 0x1, R38 ;  /* 0x0000000101347824 */ /* 0x000fca00078e0226 */
[----:B0-----:R-:W2:Y:S01]  /*12310*/  LDL.U8 R42, [R52+0x87] ;  /* 0x00008700342a7983 */ /* 0x001ea20000100000 */
[----:B------:R-:W-:-:S05]  /*12320*/  IMAD.IADD R40, R38, 0x1, R39 ;  /* 0x0000000126287824 */ /* 0x000fca00078e0227 */
[----:B------:R-:W-:Y:S01]  /*12330*/  LEA R53, R40, R1, 0x3 ;  /* 0x0000000128357211 */ /* 0x000fe200078e18ff */
        /* <DEDUP_REMOVED lines=21> */
[----:B------:R-:W-:Y:S01]  /*12490*/  VIADD R38, R38, 0x8 ;  /* 0x0000000826267836 */ /* 0x000fe20000000000 */
[----:B----4-:R-:W2:Y:S02]  /*124a0*/  I2F.F64.U16 R46, R51 ;  /* 0x00000033002e7312 */ /* 0x010ea40000101800 */
[----:B--2---:R0:W-:Y:S04]  /*124b0*/  STL.64 [R53+0xe0], R46 ;  /* 0x0000e02e35007387 */ /* 0x0041e80000100a00 */
.L_x_281:
[----:B------:R-:W-:Y:S05]  /*124c0*/  @!P1 BRA `(.L_x_280) ;  /* 0x0000000000a09947 */ /* 0x000fea0003800000 */
[----:B------:R-:W-:Y:S02]  /*124d0*/  ISETP.GE.U32.AND P0, PT, R15, 0x3, PT ;  /* 0x000000030f00780c */ /* 0x000fe40003f06070 */
[----:B------:R-:W-:Y:S02]  /*124e0*/  ISETP.NE.U32.AND P1, PT, R16, RZ, PT ;  /* 0x000000ff1000720c */ /* 0x000fe40003f25070 */
[----:B------:R-:W-:Y:S02]  /*124f0*/  ISETP.GE.U32.AND.EX P0, PT, R19, RZ, PT, P0 ;  /* 0x000000ff1300720c */ /* 0x000fe40003f06100 */
[----:B------:R-:W-:-:S11]  /*12500*/  ISETP.NE.AND.EX P1, PT, RZ, RZ, PT, P1 ;  /* 0x000000ffff00720c */ /* 0x000fd60003f25310 */
[----:B------:R-:W-:Y:S05]  /*12510*/  @!P0 BRA `(.L_x_282) ;  /* 0x0000000000408947 */ /* 0x000fea0003800000 */
[----:B0-----:R-:W-:-:S05]  /*12520*/  IMAD.IADD R48, R1, 0x1, R38 ;  /* 0x0000000101307824 */ /* 0x001fca00078e0226 */
[----:B------:R-:W2:Y:S01]  /*12530*/  LDL.U8 R42, [R48+0x87] ;  /* 0x00008700302a7983 */ /* 0x000ea20000100000 */
[----:B------:R-:W-:-:S04]  /*12540*/  IMAD.IADD R40, R38, 0x1, R39 ;  /* 0x0000000126287824 */ /* 0x000fc800078e0227 */
[----:B------:R-:W-:Y:S01]  /*12550*/  IMAD.U32 R49, R40, 0x8, R1 ;  /* 0x0000000828317824 */ /* 0x000fe200078e0001 */
        /* <DEDUP_REMOVED lines=12> */
.L_x_282:
[----:B------:R-:W-:Y:S05]  /*12620*/  @!P1 BRA `(.L_x_280) ;  /* 0x0000000000489947 */ /* 0x000fea0003800000 */
[----:B0-2---:R-:W-:-:S05]  /*12630*/  IMAD.IADD R42, R1, 0x1, R38 ;  /* 0x00000001012a7824 */ /* 0x005fca00078e0226 */
[----:B------:R-:W2:Y:S01]  /*12640*/  LDL.U8 R40, [R42+0x87] ;  /* 0x000087002a287983 */ /* 0x000ea20000100000 */
[----:B------:R-:W-:Y:S01]  /*12650*/  IMAD.IADD R38, R38, 0x1, R39 ;  /* 0x0000000126267824 */ /* 0x000fe200078e0227 */
[----:B------:R-:W-:-:S03]  /*12660*/  ISETP.NE.U32.AND P0, PT, R16, 0x1, PT ;  /* 0x000000011000780c */ /* 0x000fc60003f05070 */
[----:B------:R-:W-:Y:S01]  /*12670*/  IMAD.U32 R43, R38, 0x8, R1 ;  /* 0x00000008262b7824 */ /* 0x000fe200078e0001 */
[----:B------:R-:W-:Y:S01]  /*12680*/  ISETP.NE.AND.EX P0, PT, RZ, RZ, PT, P0 ;  /* 0x000000ffff00720c */ /* 0x000fe20003f05300 */
[----:B--2---:R-:W0:Y:S03]  /*12690*/  I2F.F64.U16 R40, R40 ;  /* 0x0000002800287312 */ /* 0x004e260000101800 */
[----:B0-----:R3:W-:Y:S09]  /*126a0*/  STL.64 [R43+0xa8], R40 ;  /* 0x0000a8282b007387 */ /* 0x0017f20000100a00 */
[----:B------:R-:W-:Y:S05]  /*126b0*/  @!P0 BRA `(.L_x_280) ;  /* 0x0000000000248947 */ /* 0x000fea0003800000 */
[----:B------:R-:W2:Y:S01]  /*126c0*/  LDL.U8 R38, [R42+0x88] ;  /* 0x000088002a267983 */ /* 0x000ea20000100000 */
[----:B------:R-:W-:-:S04]  /*126d0*/  ISETP.NE.U32.AND P0, PT, R16, 0x2, PT ;  /* 0x000000021000780c */ /* 0x000fc80003f05070 */
[----:B------:R-:W-:Y:S01]  /*126e0*/  ISETP.NE.AND.EX P0, PT, RZ, RZ, PT, P0 ;  /* 0x000000ffff00720c */ /* 0x000fe20003f05300 */
[----:B--2---:R-:W0:Y:S02]  /*126f0*/  I2F.F64.U16 R38, R38 ;  /* 0x0000002600267312 */ /* 0x004e240000101800 */
[----:B0-----:R4:W-:Y:S10]  /*12700*/  STL.64 [R43+0xb0], R38 ;  /* 0x0000b0262b007387 */ /* 0x0019f40000100a00 */
[----:B------:R-:W-:Y:S05]  /*12710*/  @!P0 BRA `(.L_x_280) ;  /* 0x00000000000c8947 */ /* 0x000fea0003800000 */
[----:B----4-:R-:W2:Y:S02]  /*12720*/  LDL.U8 R38, [R42+0x89] ;  /* 0x000089002a267983 */ /* 0x010ea40000100000 */
[----:B--2---:R-:W0:Y:S02]  /*12730*/  I2F.F64.U16 R38, R38 ;  /* 0x0000002600267312 */ /* 0x004e240000101800 */
[----:B0-----:R0:W-:Y:S02]  /*12740*/  STL.64 [R43+0xb8], R38 ;  /* 0x0000b8262b007387 */ /* 0x0011e40000100a00 */
.L_x_280:
[C---:B------:R-:W-:Y:S01]  /*12750*/  IMAD.U32 R87, R80.reuse, 0x20, R5 ;  /* 0x0000002050577824 */ /* 0x040fe200078e0005 */
[----:B------:R-:W-:Y:S01]  /*12760*/  ISETP.NE.U32.AND P0, PT, R80, RZ, PT ;  /* 0x000000ff5000720c */ /* 0x000fe20003f05070 */
[----:B------:R-:W-:Y:S01]  /*12770*/  BSSY.RECONVERGENT B2, `(.L_x_283) ;  /* 0x000007c000027945 */ /* 0x000fe20003800200 */
[----:B0-23--:R-:W-:Y:S01]  /*12780*/  IMAD.MOV.U32 R40, RZ, RZ, 0x1 ;  /* 0x00000001ff287424 */ /* 0x00dfe200078e00ff */
[----:B----4-:R-:W-:Y:S01]  /*12790*/  CS2R R38, SRZ ;  /* 0x0000000000267805 */ /* 0x010fe2000001ff00 */
[----:B------:R0:W-:Y:S01]  /*127a0*/  STL.64 [R87], R36 ;  /* 0x0000002457007387 */ /* 0x0001e20000100a00 */
[----:B------:R-:W-:-:S03]  /*127b0*/  ISETP.NE.AND.EX P0, PT, R81, RZ, PT, P0 ;  /* 0x000000ff5100720c */ /* 0x000fc60003f05300 */
[----:B------:R0:W-:Y:S04]  /*127c0*/  STL.64 [R87+0x8], R36 ;  /* 0x0000082457007387 */ /* 0x0001e80000100a00 */
[----:B------:R0:W-:Y:S06]  /*127d0*/  STL.64 [R87+0x10], R24 ;  /* 0x0000101857007387 */ /* 0x0001ec0000100a00 */
[----:B------:R-:W-:Y:S05]  /*127e0*/  @!P0 BRA `(.L_x_284) ;  /* 0x0000000400d08947 */ /* 0x000fea0003800000 */
[----:B------:R-:W-:Y:S01]  /*127f0*/  IADD3 R89, P0, PT, R80, 0x1, RZ ;  /* 0x0000000150597810 */ /* 0x000fe20007f1e0ff */
[----:B------:R-:W-:Y:S01]  /*12800*/  BSSY.RECONVERGENT B5, `(.L_x_285) ;  /* 0x0000070000057945 */ /* 0x000fe20003800200 */
[----:B------:R-:W-:Y:S01]  /*12810*/  MOV R86, RZ ;  /* 0x000000ff00567202 */ /* 0x000fe20000000f00 */
[----:B------:R-:W-:Y:S01]  /*12820*/  IMAD.MOV.U32 R88, RZ, RZ, RZ ;  /* 0x000000ffff587224 */ /* 0x000fe200078e00ff */
[----:B------:R-:W-:Y:S02]  /*12830*/  CS2R R38, SRZ ;  /* 0x0000000000267805 */ /* 0x000fe4000001ff00 */
[----:B------:R-:W-:Y:S01]  /*12840*/  LOP3.LUT R89, R89, 0xfffffffe, RZ, 0xc0, !PT ;  /* 0xfffffffe59597812 */ /* 0x000fe200078ec0ff */
[----:B------:R-:W-:-:S07]  /*12850*/  IMAD.X R91, RZ, RZ, R81, P0 ;  /* 0x000000ffff5b7224 */ /* 0x000fce00000e0651 */
.L_x_290:
[----:B------:R-:W-:-:S05]  /*12860*/  IMAD.U32 R90, R86, 0x20, R5 ;  /* 0x00000020565a7824 */ /* 0x000fca00078e0005 */
[----:B------:R-:W2:Y:S01]  /*12870*/  LDL.64 R40, [R90+0x8] ;  /* 0x000008005a287983 */ /* 0x000ea20000100a00 */
[----:B------:R-:W-:Y:S01]  /*12880*/  IMAD.MOV.U32 R42, RZ, RZ, 0x652b82fe ;  /* 0x652b82feff2a7424 */ /* 0x000fe200078e00ff */
[----:B------:R-:W-:Y:S01]  /*12890*/  MOV R62, 0x11122322 ;  /* 0x11122322003e7802 */ /* 0x000fe20000000f00 */
[----:B------:R-:W-:Y:S01]  /*128a0*/  IMAD.MOV.U32 R43, RZ, RZ, 0x3ff71547 ;  /* 0x3ff71547ff2b7424 */ /* 0x000fe200078e00ff */
[----:B------:R-:W-:Y:S01]  /*128b0*/  BSSY.RECONVERGENT B6, `(.L_x_286) ;  /* 0x0000039000067945 */ /* 0x000fe20003800200 */
[----:B------:R-:W-:Y:S02]  /*128c0*/  IMAD.MOV.U32 R46, RZ, RZ, -0x105c611 ;  /* 0xfefa39efff2e7424 */ /* 0x000fe400078e00ff */
[----:B------:R-:W-:Y:S02]  /*128d0*/  IMAD.MOV.U32 R47, RZ, RZ, 0x3fe62e42 ;  /* 0x3fe62e42ff2f7424 */ /* 0x000fe400078e00ff */
[----:B------:R-:W-:Y:S02]  /*128e0*/  IMAD.MOV.U32 R48, RZ, RZ, 0x3b39803f ;  /* 0x3b39803fff307424 */ /* 0x000fe400078e00ff */
[----:B------:R-:W-:-:S02]  /*128f0*/  IMAD.MOV.U32 R49, RZ, RZ, 0x3c7abc9e ;  /* 0x3c7abc9eff317424 */ /* 0x000fc400078e00ff */
[----:B------:R-:W-:Y:S02]  /*12900*/  IMAD.MOV.U32 R52, RZ, RZ, -0x35dec16 ;  /* 0xfca213eaff347424 */ /* 0x000fe400078e00ff */
[----:B------:R-:W-:Y:S02]  /*12910*/  IMAD.MOV.U32 R53, RZ, RZ, 0x3e928af3 ;  /* 0x3e928af3ff357424 */ /* 0x000fe400078e00ff */
[----:B------:R-:W-:Y:S02]  /*12920*/  IMAD.MOV.U32 R54, RZ, RZ, 0x62401315 ;  /* 0x62401315ff367424 */ /* 0x000fe400078e00ff */
[----:B------:R-:W-:Y:S02]  /*12930*/  IMAD.MOV.U32 R55, RZ, RZ, 0x3ec71dee ;  /* 0x3ec71deeff377424 */ /* 0x000fe400078e00ff */
[----:B------:R-:W-:Y:S02]  /*12940*/  IMAD.MOV.U32 R56, RZ, RZ, 0x7c89eb71 ;  /* 0x7c89eb71ff387424 */ /* 0x000fe400078e00ff */
[----:B------:R-:W-:-:S02]  /*12950*/  IMAD.MOV.U32 R57, RZ, RZ, 0x3efa0199 ;  /* 0x3efa0199ff397424 */ /* 0x000fc400078e00ff */
[----:B------:R-:W-:Y:S02]  /*12960*/  IMAD.MOV.U32 R58, RZ, RZ, 0x14761f65 ;  /* 0x14761f65ff3a7424 */ /* 0x000fe400078e00ff */
        /* <DEDUP_REMOVED lines=9> */
[----:B------:R-:W-:Y:S01]  /*12a00*/  IMAD.MOV.U32 R69, RZ, RZ, 0x3fe00000 ;  /* 0x3fe00000ff457424 */ /* 0x000fe200078e00ff */
[----:B--2---:R-:W-:-:S08]  /*12a10*/  DFMA R44, R40, -R42, 6.75539944105574400000e+15 ;  /* 0x43380000282c742b */ /* 0x004fd0000000082a */
[----:B------:R-:W-:-:S08]  /*12a20*/  DADD R50, R44, -6.75539944105574400000e+15 ;  /* 0xc33800002c327429 */ /* 0x000fd00000000000 */
[----:B------:R-:W-:-:S08]  /*12a30*/  DFMA R72, R50, -R46, -R40 ;  /* 0x8000002e3248722b */ /* 0x000fd00000000828 */
[----:B------:R-:W-:Y:S01]  /*12a40*/  DFMA R72, R50, -R48, R72 ;  /* 0x800000303248722b */ /* 0x000fe20000000048 */
[----:B------:R-:W-:Y:S01]  /*12a50*/  IMAD.MOV.U32 R50, RZ, RZ, 0x69ce2bdf ;  /* 0x69ce2bdfff327424 */ /* 0x000fe200078e00ff */
[----:B------:R-:W-:-:S06]  /*12a60*/  MOV R51, 0x3e5ade15 ;  /* 0x3e5ade1500337802 */ /* 0x000fcc0000000f00 */
[----:B------:R-:W-:-:S08]  /*12a70*/  DFMA R70, R72, R50, R52 ;  /* 0x000000324846722b */ /* 0x000fd00000000034 */
        /* <DEDUP_REMOVED lines=8> */
[----:B------:R-:W-:-:S08]  /*12b00*/  DFMA R70, R72, R70, 1 ;  /* 0x3ff000004846742b */ /* 0x000fd00000000046 */
[----:B------:R-:W-:Y:S02]  /*12b10*/  DFMA R70, R72, R70, 1 ;  /* 0x3ff000004846742b */ /* 0x000fe40000000046 */
[----:B------:R-:W-:-:S08]  /*12b20*/  DADD R72, -RZ, -R40 ;  /* 0x00000000ff487229 */ /* 0x000fd00000000928 */
[----:B------:R-:W-:Y:S02]  /*12b30*/  IMAD.MOV.U32 R72, RZ, RZ, R70 ;  /* 0x000000ffff487224 */ /* 0x000fe400078e0046 */
[----:B------:R-:W-:Y:S02]  /*12b40*/  IMAD.MOV.U32 R92, RZ, RZ, R73 ;  /* 0x000000ffff5c7224 */ /* 0x000fe400078e0049 */
[----:B------:R-:W-:-:S03]  /*12b50*/  IMAD R73, R44, 0x100000, R71 ;  /* 0x001000002c497824 */ /* 0x000fc600078e0247 */
[----:B------:R-:W-:-:S13]  /*12b60*/  FSETP.GEU.AND P0, PT, |R92|, 4.1917929649353027344, PT ;  /* 0x4086232b5c00780b */ /* 0x000fda0003f0e200 */
[----:B------:R-:W-:Y:S05]  /*12b70*/  @!P0 BRA `(.L_x_287) ;  /* 0x0000000000308947 */ /* 0x000fea0003800000 */
[----:B------:R-:W-:Y:S01]  /*12b80*/  FSETP.GEU.AND P1, PT, |R92|, 4.2275390625, PT ;  /* 0x408748005c00780b */ /* 0x000fe20003f2e200 */
[C---:B------:R-:W-:Y:S02]  /*12b90*/  DSETP.GT.AND P0, PT, R40.reuse, RZ, PT ;  /* 0x000000ff2800722a */ /* 0x040fe40003f04000 */
[----:B------:R-:W-:-:S10]  /*12ba0*/  DADD R40, -R40, +INF ;  /* 0x7ff0000028287429 */ /* 0x000fd40000000100 */
[----:B------:R-:W-:Y:S02]  /*12bb0*/  @!P1 LEA.HI R45, R44, R44, RZ, 0x1 ;  /* 0x0000002c2c2d9211 */ /* 0x000fe400078f08ff */
[----:B------:R-:W-:Y:S01]  /*12bc0*/  FSEL R72, R40, RZ, !P0 ;  /* 0x000000ff28487208 */ /* 0x000fe20004000000 */
[----:B------:R-:W-:Y:S01]  /*12bd0*/  @!P1 IMAD.MOV.U32 R40, RZ, RZ, RZ ;  /* 0x000000ffff289224 */ /* 0x000fe200078e00ff */
[----:B------:R-:W-:Y:S02]  /*12be0*/  @!P1 SHF.R.S32.HI R45, RZ, 0x1, R45 ;  /* 0x00000001ff2d9819 */ /* 0x000fe4000001142d */
[----:B------:R-:W-:Y:S02]  /*12bf0*/  FSEL R73, R41, RZ, !P0 ;  /* 0x000000ff29497208 */ /* 0x000fe40004000000 */
[----:B------:R-:W-:Y:S01]  /*12c00*/  @!P1 IADD3 R44, PT, PT, R44, -R45, RZ ;  /* 0x8000002d2c2c9210 */ /* 0x000fe20007ffe0ff */
[----:B------:R-:W-:-:S03]  /*12c10*/  @!P1 IMAD R71, R45, 0x100000, R71 ;  /* 0x001000002d479824 */ /* 0x000fc600078e0247 */
[----:B------:R-:W-:-:S06]  /*12c20*/  @!P1 LEA R41, R44, 0x3ff00000, 0x14 ;  /* 0x3ff000002c299811 */ /* 0x000fcc00078ea0ff */
[----:B------:R-:W-:-:S11]  /*12c30*/  @!P1 DMUL R72, R70, R40 ;  /* 0x0000002846489228 */ /* 0x000fd60000000000 */
.L_x_287:
[----:B------:R-:W-:Y:S05]  /*12c40*/  BSYNC.RECONVERGENT B6 ;  /* 0x0000000000067941 */ /* 0x000fea0003800200 */
.L_x_286:
[----:B------:R-:W2:Y:S01]  /*12c50*/  LDL.64 R40, [R90+0x28] ;  /* 0x000028005a287983 */ /* 0x000ea20000100a00 */
[----:B------:R-:W-:Y:S01]  /*12c60*/  IADD3 R86, P0, PT, R86, 0x2, RZ ;  /* 0x0000000256567810 */ /* 0x000fe20007f1e0ff */
[----:B------:R-:W-:Y:S01]  /*12c70*/  BSSY.RECONVERGENT B6, `(.L_x_288) ;  /* 0x0000026000067945 */ /* 0x000fe20003800200 */
[----:B------:R-:W-:-:S03]  /*12c80*/  DADD R38, R72, R38 ;  /* 0x0000000048267229 */ /* 0x000fc60000000026 */
[----:B------:R-:W-:Y:S01]  /*12c90*/  IMAD.X R88, RZ, RZ, R88, P0 ;  /* 0x000000ffff587224 */ /* 0x000fe200000e0658 */
[----:B------:R-:W-:-:S04]  /*12ca0*/  ISETP.NE.U32.AND P0, PT, R86, R89, PT ;  /* 0x000000595600720c */ /* 0x000fc80003f05070 */
[----:B------:R-:W-:Y:S01]  /*12cb0*/  ISETP.NE.AND.EX P0, PT, R88, R91, PT, P0 ;  /* 0x0000005b5800720c */ /* 0x000fe20003f05300 */
[----:B--2---:R-:W-:-:S08]  /*12cc0*/  DFMA R42, R40, -R42, 6.75539944105574400000e+15 ;  /* 0x43380000282a742b */ /* 0x004fd0000000082a */
[----:B------:R-:W-:-:S08]  /*12cd0*/  DADD R44, R42, -6.75539944105574400000e+15 ;  /* 0xc33800002a2c7429 */ /* 0x000fd00000000000 */
[----:B------:R-:W-:-:S08]  /*12ce0*/  DFMA R46, R44, -R46, -R40 ;  /* 0x8000002e2c2e722b */ /* 0x000fd00000000828 */
[----:B------:R-:W-:Y:S02]  /*12cf0*/  DFMA R46, R44, -R48, R46 ;  /* 0x800000302c2e722b */ /* 0x000fe4000000002e */
[----:B------:R-:W-:-:S06]  /*12d00*/  DADD R44, -RZ, -R40 ;  /* 0x00000000ff2c7229 */ /* 0x000fcc0000000928 */
        /* <DEDUP_REMOVED lines=10> */
[----:B------:R-:W-:Y:S01]  /*12db0*/  DFMA R48, R46, R48, 1 ;  /* 0x3ff000002e30742b */ /* 0x000fe20000000030 */
[----:B------:R-:W-:-:S05]  /*12dc0*/  IMAD.MOV.U32 R46, RZ, RZ, R45 ;  /* 0x000000ffff2e7224 */ /* 0x000fca00078e002d */
[----:B------:R-:W-:-:S04]  /*12dd0*/  FSETP.GEU.AND P1, PT, |R46|, 4.1917929649353027344, PT ;  /* 0x4086232b2e00780b */ /* 0x000fc80003f2e200 */
[----:B------:R-:W-:Y:S02]  /*12de0*/  IMAD R45, R42, 0x100000, R49 ;  /* 0x001000002a2d7824 */ /* 0x000fe400078e0231 */
[----:B------:R-:W-:-:S07]  /*12df0*/  IMAD.MOV.U32 R44, RZ, RZ, R48 ;  /* 0x000000ffff2c7224 */ /* 0x000fce00078e0030 */
        /* <DEDUP_REMOVED lines=13> */
.L_x_289:
[----:B------:R-:W-:Y:S05]  /*12ed0*/  BSYNC.RECONVERGENT B6 ;  /* 0x0000000000067941 */ /* 0x000fea0003800200 */
.L_x_288:
[----:B------:R-:W-:Y:S01]  /*12ee0*/  DADD R38, R38, R44 ;  /* 0x0000000026267229 */ /* 0x000fe2000000002c */
[----:B------:R-:W-:Y:S10]  /*12ef0*/  @P0 BRA `(.L_x_290) ;  /* 0xfffffff800580947 */ /* 0x000ff4000383ffff */
[----:B------:R-:W-:Y:S05]  /*12f00*/  BSYNC.RECONVERGENT B5 ;  /* 0x0000000000057941 */ /* 0x000fea0003800200 */
.L_x_285:
[----:B------:R-:W-:-:S05]  /*12f10*/  IMAD.SHL.U32 R89, R89, 0x4, RZ ;  /* 0x0000000459597824 */ /* 0x000fca00078e00ff */
[----:B------:R-:W-:-:S07]  /*12f20*/  LOP3.LUT R40, R89, 0x1, RZ, 0xfc, !PT ;  /* 0x0000000159287812 */ /* 0x000fce00078efcff */
.L_x_284:
[----:B------:R-:W-:Y:S05]  /*12f30*/  BSYNC.RECONVERGENT B2 ;  /* 0x0000000000027941 */ /* 0x000fea0003800200 */
.L_x_283:
[----:B------:R-:W-:Y:S01]  /*12f40*/  LOP3.LUT R41, R80, 0x1, RZ, 0xc0, !PT ;  /* 0x0000000150297812 */ /* 0x000fe200078ec0ff */
[----:B------:R-:W-:Y:S03]  /*12f50*/  BSSY.RECONVERGENT B2, `(.L_x_291) ;  /* 0x0000044000027945 */ /* 0x000fe60003800200 */
[----:B------:R-:W-:-:S04]  /*12f60*/  ISETP.NE.U32.AND P0, PT, R41, 0x1, PT ;  /* 0x000000012900780c */ /* 0x000fc80003f05070 */
[----:B------:R-:W-:-:S13]  /*12f70*/  ISETP.NE.U32.AND.EX P0, PT, RZ, RZ, PT, P0 ;  /* 0x000000ffff00720c */ /* 0x000fda0003f05100 */
[----:B------:R-:W-:Y:S05]  /*12f80*/  @!P0 BRA `(.L_x_292) ;  /* 0x0000000400008947 */ /* 0x000fea0003800000 */
[----:B------:R-:W-:-:S06]  /*12f90*/  LEA R40, R40, R5, 0x3 ;  /* 0x0000000528287211 */ /* 0x000fcc00078e18ff */
        /* <DEDUP_REMOVED lines=61> */
.L_x_294:
[----:B------:R-:W-:Y:S05]  /*13370*/  BSYNC.RECONVERGENT B5 ;  /* 0x0000000000057941 */ /* 0x000fea0003800200 */
.L_x_293:
[----:B------:R-:W-:-:S11]  /*13380*/  DADD R38, R38, R46 ;  /* 0x0000000026267229 */ /* 0x000fd6000000002e */
.L_x_292:
[----:B------:R-:W-:Y:S05]  /*13390*/  BSYNC.RECONVERGENT B2 ;  /* 0x0000000000027941 */ /* 0x000fea0003800200 */
.L_x_291:
[----:B------:R-:W2:Y:S01]  /*133a0*/  LDC R40, c[0x0][0x3c0] ;  /* 0x0000f000ff287b82 */ /* 0x000ea20000000800 */
[----:B-1----:R-:W-:Y:S01]  /*133b0*/  DADD R62, -RZ, -R32 ;  /* 0x00000000ff3e7229 */ /* 0x002fe20000000920 */
[----:B------:R-:W-:Y:S01]  /*133c0*/  ISETP.NE.U32.AND P0, PT, R28, RZ, PT ;  /* 0x000000ff1c00720c */ /* 0x000fe20003f05070 */
[----:B------:R-:W-:Y:S01]  /*133d0*/  BSSY.RECONVERGENT B2, `(.L_x_295) ;  /* 0x0000008000027945 */ /* 0x000fe20003800200 */
[----:B------:R-:W-:Y:S02]  /*133e0*/  IMAD.MOV.U32 R50, RZ, RZ, RZ ;  /* 0x000000ffff327224 */ /* 0x000fe400078e00ff */
[----:B------:R-:W-:Y:S01]  /*133f0*/  ISETP.NE.AND.EX P0, PT, R29, RZ, PT, P0 ;  /* 0x000000ff1d00720c */ /* 0x000fe20003f05300 */
[----:B------:R-:W-:-:S04]  /*13400*/  IMAD.MOV.U32 R65, RZ, RZ, 0x40000000 ;  /* 0x40000000ff417424 */ /* 0x000fc800078e00ff */
[----:B------:R-:W-:Y:S02]  /*13410*/  MOV R64, R62 ;  /* 0x0000003e00407202 */ /* 0x000fe40000000f00 */
[----:B------:R-:W-:Y:S02]  /*13420*/  MOV R62, 0x13450 ;  /* 0x00013450003e7802 */ /* 0x000fe40000000f00 */
[----:B--2---:R-:W-:-:S13]  /*13430*/  ISETP.NE.AND P5, PT, R40, 0x1, PT ;  /* 0x000000012800780c */ /* 0x004fda0003fa5270 */
[----:B0-----:R-:W-:Y:S05]  /*13440*/  CALL.REL.NOINC `($_Z21sogrand_slices_kernelPKdPdS1_PKhiiimdiPii$__internal_accurate_pow) ;  /* 0x0000009800c87944 */ /* 0x001fea0003c00000 */
[----:B------:R-:W-:Y:S05]  /*13450*/  BSYNC.RECONVERGENT B2 ;  /* 0x0000000000027941 */ /* 0x000fea0003800200 */
.L_x_295:
[----:B------:R-:W-:Y:S01]  /*13460*/  FSEL R40, R40, RZ, P0 ;  /* 0x000000ff28287208 */ /* 0x000fe20000000000 */
[----:B------:R-:W-:Y:S01]  /*13470*/  IMAD.MOV.U32 R44, RZ, RZ, 0x1 ;  /* 0x00000001ff2c7424 */ /* 0x000fe200078e00ff */
[----:B------:R-:W-:Y:S01]  /*13480*/  FSEL R41, R46, 1.875, P0 ;  /* 0x3ff000002e297808 */ /* 0x000fe20000000000 */
[----:B------:R-:W-:Y:S01]  /*13490*/  UMOV UR4, 0xe826d695 ;  /* 0xe826d69500047882 */ /* 0x000fe20000000000 */
[----:B------:R-:W-:Y:S01]  /*134a0*/  FSETP.GEU.AND P1, PT, |R39|, 6.5827683646048100446e-37, PT ;  /* 0x036000002700780b */ /* 0x000fe20003f2e200 */
[----:B------:R-:W-:Y:S01]  /*134b0*/  UMOV UR5, 0x3e112e0b ;  /* 0x3e112e0b00057882 */ /* 0x000fe20000000000 */
[----:B------:R-:W-:Y:S02]  /*134c0*/  BSSY.RECONVERGENT B5, `(.L_x_296) ;  /* 0x0000018000057945 */ /* 0x000fe40003800200 */
        /* <DEDUP_REMOVED lines=23> */
.L_x_297:
[----:B------:R-:W-:Y:S05]  /*13640*/  BSYNC.RECONVERGENT B5 ;  /* 0x0000000000057941 */ /* 0x000fea0003800200 */
.L_x_296:
[----:B------:R-:W-:Y:S02]  /*13650*/  FSEL R38, R44, RZ, P6 ;  /* 0x000000ff2c267208 */ /* 0x000fe40003000000 */
[----:B------:R-:W-:Y:S02]  /*13660*/  FSEL R39, R45, 1.875, P6 ;  /* 0x3ff000002d277808 */ /* 0x000fe40003000000 */
[----:B------:R-:W-:-:S03]  /*13670*/  IADD3 R80, P0, PT, R80, 0x1, RZ ;  /* 0x0000000150507810 */ /* 0x000fc60007f1e0ff */
[----:B------:R0:W-:Y:S02]  /*13680*/  STL.64 [R87+0x18], R38 ;  /* 0x0000182657007387 */ /* 0x0001e40000100a00 */
[----:B------:R-:W-:Y:S01]  /*13690*/  IMAD.X R81, RZ, RZ, R81, P0 ;  /* 0x000000ffff517224 */ /* 0x000fe200000e0651 */
[----:B------:R-:W-:Y:S07]  /*136a0*/  @P5 BRA `(.L_x_298) ;  /* 0x0000000000f45947 */ /* 0x000fee0003800000 */
[----:B------:R-:W-:Y:S01]  /*136b0*/  MOV R42, 0x652b82fe ;  /* 0x652b82fe002a7802 */ /* 0x000fe20000000f00 */
[----:B------:R-:W-:Y:S01]  /*136c0*/  IMAD.MOV.U32 R43, RZ, RZ, 0x3ff71547 ;  /* 0x3ff71547ff2b7424 */ /* 0x000fe200078e00ff */
[----:B------:R-:W-:Y:S01]  /*136d0*/  UMOV UR4, 0xfefa39ef ;  /* 0xfefa39ef00047882 */ /* 0x000fe20000000000 */
[----:B------:R-:W-:Y:S01]  /*136e0*/  UMOV UR5, 0x3fe62e42 ;  /* 0x3fe62e4200057882 */ /* 0x000fe20000000000 */
[----:B------:R-:W-:Y:S03]  /*136f0*/  BSSY.RECONVERGENT B2, `(.L_x_299) ;  /* 0x0000037000027945 */ /* 0x000fe60003800200 */
[----:B------:R-:W-:-:S08]  /*13700*/  DFMA R42, R36, -R42, 6.75539944105574400000e+15 ;  /* 0x43380000242a742b */ /* 0x000fd0000000082a */
        /* <DEDUP_REMOVED lines=34> */
[----:B------:R-:W-:Y:S02]  /*13930*/  DFMA R48, R44, R46, 1 ;  /* 0x3ff000002c30742b */ /* 0x000fe4000000002e */
[----:B------:R-:W-:-:S06]  /*13940*/  DADD R46, -RZ, -R36 ;  /* 0x00000000ff2e7229 */ /* 0x000fcc0000000924 */
[----:B------:R-:W-:-:S04]  /*13950*/  DFMA R48, R44, R48, 1 ;  /* 0x3ff000002c30742b */ /* 0x000fc80000000030 */
[----:B------:R-:W-:-:S06]  /*13960*/  FSETP.GEU.AND P0, PT, |R47|, 4.1917929649353027344, PT ;  /* 0x4086232b2f00780b */ /* 0x000fcc0003f0e200 */
[----:B------:R-:W-:Y:S02]  /*13970*/  IMAD R45, R42, 0x100000, R49 ;  /* 0x001000002a2d7824 */ /* 0x000fe400078e0231 */
[----:B------:R-:W-:-:S05]  /*13980*/  IMAD.MOV.U32 R44, RZ, RZ, R48 ;  /* 0x000000ffff2c7224 */ /* 0x000fca00078e0030 */
        /* <DEDUP_REMOVED lines=13> */
.L_x_300:
[----:B------:R-:W-:Y:S05]  /*13a60*/  BSYNC.RECONVERGENT B2 ;  /* 0x0000000000027941 */ /* 0x000fea0003800200 */
.L_x_299:
[----:B------:R-:W-:-:S11]  /*13a70*/  DADD R20, R20, -R44 ;  /* 0x0000000014147229 */ /* 0x000fd6000000082c */
.L_x_298:
[----:B------:R-:W1:Y:S01]  /*13a80*/  LDCU UR4, c[0x0][0x3a8] ;  /* 0x00007500ff0477ac */ /* 0x000e620008000800 */
[----:B------:R-:W2:Y:S01]  /*13a90*/  LDCU.64 UR24, c[0x0][0x3b8] ;  /* 0x00007700ff1877ac */ /* 0x000ea20008000a00 */
[----:B-1----:R-:W-:-:S04]  /*13aa0*/  ISETP.NE.U32.AND P0, PT, R80, UR4, PT ;  /* 0x0000000450007c0c */ /* 0x002fc8000bf05070 */
[----:B------:R-:W-:-:S13]  /*13ab0*/  ISETP.NE.AND.EX P0, PT, R81, UR19, PT, P0 ;  /* 0x0000001351007c0c */ /* 0x000fda000bf05300 */
[----:B--2---:R-:W-:-:S14]  /*13ac0*/  DSETP.LEU.AND P0, PT, R38, UR24, P0 ;  /* 0x0000001826007e2a */ /* 0x004fdc000870b000 */
[----:B------:R-:W-:Y:S05]  /*13ad0*/  @!P0 BREAK.RELIABLE B4 ;  /* 0x0000000000048942 */ /* 0x000fea0003800100 */
[----:B------:R-:W-:Y:S05]  /*13ae0*/  @!P0 BREAK.RELIABLE B3 ;  /* 0x0000000000038942 */ /* 0x000fea0003800100 */
[----:B------:R-:W-:Y:S05]  /*13af0*/  @!P0 BREAK.RELIABLE B1 ;  /* 0x0000000000018942 */ /* 0x000fea0003800100 */
[----:B------:R-:W-:Y:S05]  /*13b00*/  @!P0 BRA `(.L_x_301) ;  /* 0x0000001c00388947 */ /* 0x000fea0003800000 */
.L_x_261:
[----:B------:R-:W-:Y:S05]  /*13b10*/  BSYNC.RELIABLE B4 ;  /* 0x0000000000047941 */ /* 0x000fea0003800100 */
.L_x_253:
[----:B------:R-:W-:Y:S01]  /*13b20*/  ISETP.NE.U32.AND P0, PT, R79, RZ, PT ;  /* 0x000000ff4f00720c */ /* 0x000fe20003f05070 */
[----:B------:R-:W-:Y:S03]  /*13b30*/  BSSY.RECONVERGENT B2, `(.L_x_302) ;  /* 0x0000035000027945 */ /* 0x000fe60003800200 */
[----:B------:R-:W-:-:S13]  /*13b40*/  ISETP.NE.AND.EX P0, PT, R85, RZ, PT, P0 ;  /* 0x000000ff5500720c */ /* 0x000fda0003f05300 */
[----:B------:R-:W-:Y:S05]  /*13b50*/  @!P0 BRA `(.L_x_303) ;  /* 0x0000000000c88947 */ /* 0x000fea0003800000 */
[----:B------:R-:W-:Y:S01]  /*13b60*/  ISETP.GE.U32.AND P0, PT, R82, 0x3, PT ;  /* 0x000000035200780c */ /* 0x000fe20003f06070 */
[----:B------:R-:W-:Y:S01]  /*13b70*/  BSSY.RECONVERGENT B4, `(.L_x_304) ;  /* 0x000001c000047945 */ /* 0x000fe20003800200 */
[----:B------:R-:W-:-:S11]  /*13b80*/  IMAD.MOV.U32 R36, RZ, RZ, RZ ;  /* 0x000000ffff247224 */ /* 0x000fd600078e00ff */
[----:B------:R-:W-:Y:S05]  /*13b90*/  @!P0 BRA `(.L_x_305) ;  /* 0x0000000000648947 */ /* 0x000fea0003800000 */
[----:B------:R2:W5:Y:S01]  /*13ba0*/  LDL R37, [R1+0x4f8] ;  /* 0x0004f80001257983 */ /* 0x0005620000100800 */
[----:B------:R-:W-:Y:S01]  /*13bb0*/  BSSY.RECONVERGENT B5, `(.L_x_306) ;  /* 0x0000016000057945 */ /* 0x000fe20003800200 */
[----:B------:R-:W-:Y:S01]  /*13bc0*/  IMAD.MOV.U32 R36, RZ, RZ, RZ ;  /* 0x000000ffff247224 */ /* 0x000fe200078e00ff */
[----:B0-----:R-:W-:-:S07]  /*13bd0*/  MOV R38, RZ ;  /* 0x000000ff00267202 */ /* 0x001fce0000000f00 */
.L_x_307:
[----:B0-----:R-:W-:-:S05]  /*13be0*/  IMAD.U32 R43, R36, 0x4, R1 ;  /* 0x00000004242b7824 */ /* 0x001fca00078e0001 */
[----:B------:R-:W3:Y:S04]  /*13bf0*/  LDL R40, [R43+0x4fc] ;  /* 0x0004fc002b287983 */ /* 0x000ee80000100800 */
[----:B------:R-:W4:Y:S04]  /*13c00*/  LDL R41, [R43+0x500] ;  /* 0x000500002b297983 */ /* 0x000f280000100800 */
[----:B------:R-:W2:Y:S01]  /*13c10*/  LDL R42, [R43+0x504] ;  /* 0x000504002b2a7983 */ /* 0x000ea20000100800 */
[----:B---3-5:R-:W-:-:S03]  /*13c20*/  IMAD.IADD R39, R40, 0x1, -R37 ;  /* 0x0000000128277824 */ /* 0x028fc600078e0a25 */
[----:B------:R-:W3:Y:S01]  /*13c30*/  LDL R37, [R43+0x508] ;  /* 0x000508002b257983 */ /* 0x000ee20000100800 */
[----:B------:R-:W-:Y:S01]  /*13c40*/  IADD3 R36, P0, PT, R36, 0x4, RZ ;  /* 0x0000000424247810 */ /* 0x000fe20007f1e0ff */
[----:B----4-:R-:W-:Y:S01]  /*13c50*/  IMAD.IADD R40, R41, 0x1, -R40 ;  /* 0x0000000129287824 */ /* 0x010fe200078e0a28 */
[----:B------:R-:W-:Y:S01]  /*13c60*/  LOP3.LUT R45, R79, 0xfffffffc, RZ, 0xc0, !PT ;  /* 0xfffffffc4f2d7812 */ /* 0x000fe200078ec0ff */
[----:B------:R0:W-:Y:S01]  /*13c70*/  STL [R43+0x4bc], R39 ;  /* 0x0004bc272b007387 */ /* 0x0001e20000100800 */
[----:B--2---:R-:W-:-:S03]  /*13c80*/  IMAD.IADD R41, R42, 0x1, -R41 ;  /* 0x000000012a297824 */ /* 0x004fc600078e0a29 */
[----:B------:R0:W-:Y:S01]  /*13c90*/  STL [R43+0x4c0], R40 ;  /* 0x0004c0282b007387 */ /* 0x0001e20000100800 */
[----:B------:R-:W-:Y:S01]  /*13ca0*/  IMAD.X R38, RZ, RZ, R38, P0 ;  /* 0x000000ffff267224 */ /* 0x000fe200000e0626 */
[----:B------:R-:W-:Y:S02]  /*13cb0*/  ISETP.NE.U32.AND P0, PT, R36, R45, PT ;  /* 0x0000002d2400720c */ /* 0x000fe40003f05070 */
[----:B------:R0:W-:Y:S02]  /*13cc0*/  STL [R43+0x4c4], R41 ;  /* 0x0004c4292b007387 */ /* 0x0001e40000100800 */
[----:B------:R-:W-:Y:S01]  /*13cd0*/  ISETP.NE.AND.EX P0, PT, R38, R85, PT, P0 ;  /* 0x000000552600720c */ /* 0x000fe20003f05300 */
[----:B---3--:R-:W-:-:S05]  /*13ce0*/  IMAD.IADD R42, R37, 0x1, -R42 ;  /* 0x00000001252a7824 */ /* 0x008fca00078e0a2a */
[----:B------:R0:W-:Y:S07]  /*13cf0*/  STL [R43+0x4c8], R42 ;  /* 0x0004c82a2b007387 */ /* 0x0001ee0000100800 */
[----:B------:R-:W-:Y:S05]  /*13d00*/  @P0 BRA `(.L_x_307) ;  /* 0xfffffffc00b40947 */ /* 0x000fea000383ffff */
[----:B------:R-:W-:Y:S05]  /*13d10*/  BSYNC.RECONVERGENT B5 ;  /* 0x0000000000057941 */ /* 0x000fea0003800200 */
.L_x_306:
[----:B------:R-:W-:-:S07]  /*13d20*/  IMAD.MOV.U32 R36, RZ, RZ, R45 ;  /* 0x000000ffff247224 */ /* 0x000fce00078e002d */
.L_x_305:
[----:B------:R-:W-:Y:S05]  /*13d30*/  BSYNC.RECONVERGENT B4 ;  /* 0x0000000000047941 */ /* 0x000fea0003800200 */
.L_x_304:
[----:B0-----:R-:W-:-:S04]  /*13d40*/  LOP3.LUT R40, R79, 0x3, RZ, 0xc0, !PT ;  /* 0x000000034f287812 */ /* 0x001fc800078ec0ff */
[----:B------:R-:W-:-:S04]  /*13d50*/  ISETP.NE.U32.AND P0, PT, R40, RZ, PT ;  /* 0x000000ff2800720c */ /* 0x000fc80003f05070 */
[----:B------:R-:W-:-:S13]  /*13d60*/  ISETP.NE.AND.EX P0, PT, RZ, RZ, PT, P0 ;  /* 0x000000ffff00720c */ /* 0x000fda0003f05300 */
[----:B------:R-:W-:Y:S05]  /*13d70*/  @!P0 BRA `(.L_x_303) ;  /* 0x0000000000408947 */ /* 0x000fea0003800000 */
[----:B------:R-:W-:-:S05]  /*13d80*/  IMAD.U32 R37, R36, 0x4, R1 ;  /* 0x0000000424257824 */ /* 0x000fca00078e0001 */
[----:B------:R-:W2:Y:S01]  /*13d90*/  LDL.64 R38, [R37+0x4f8] ;  /* 0x0004f80025267983 */ /* 0x000ea20000100a00 */
[----:B------:R-:W-:-:S04]  /*13da0*/  ISETP.NE.U32.AND P0, PT, R40, 0x1, PT ;  /* 0x000000012800780c */ /* 0x000fc80003f05070 */
[----:B------:R-:W-:Y:S01]  /*13db0*/  ISETP.NE.AND.EX P0, PT, RZ, RZ, PT, P0 ;  /* 0x000000ffff00720c */ /* 0x000fe20003f05300 */
[----:B--2---:R-:W-:-:S05]  /*13dc0*/  IMAD.IADD R36, R39, 0x1, -R38 ;  /* 0x0000000127247824 */ /* 0x004fca00078e0a26 */
[----:B------:R2:W-:Y:S07]  /*13dd0*/  STL [R37+0x4bc], R36 ;  /* 0x0004bc2425007387 */ /* 0x0005ee0000100800 */
[----:B------:R-:W-:Y:S05]  /*13de0*/  @!P0 BRA `(.L_x_303) ;  /* 0x0000000000248947 */ /* 0x000fea0003800000 */
[----:B------:R-:W2:Y:S01]  /*13df0*/  LDL R38, [R37+0x500] ;  /* 0x0005000025267983 */ /* 0x000ea20000100800 */
[----:B------:R-:W-:-:S04]  /*13e00*/  ISETP.NE.U32.AND P0, PT, R40, 0x2, PT ;  /* 0x000000022800780c */ /* 0x000fc80003f05070 */
[----:B------:R-:W-:Y:S02]  /*13e10*/  ISETP.NE.AND.EX P0, PT, RZ, RZ, PT, P0 ;  /* 0x000000ffff00720c */ /* 0x000fe40003f05300 */
[----:B--2---:R-:W-:-:S05]  /*13e20*/  IADD3 R36, PT, PT, -R39, R38, RZ ;  /* 0x0000002627247210 */ /* 0x004fca0007ffe1ff */
[----:B------:R3:W-:Y:S06]  /*13e30*/  STL [R37+0x4c0], R36 ;  /* 0x0004c02425007387 */ /* 0x0007ec0000100800 */
[----:B------:R-:W-:Y:S05]  /*13e40*/  @!P0 BRA `(.L_x_303) ;  /* 0x00000000000c8947 */ /* 0x000fea0003800000 */
[----:B---3--:R-:W2:Y:S02]  /*13e50*/  LDL R36, [R37+0x504] ;  /* 0x0005040025247983 */ /* 0x008ea40000100800 */
[----:B--2---:R-:W-:-:S05]  /*13e60*/  IMAD.IADD R36, R36, 0x1, -R38 ;  /* 0x0000000124247824 */ /* 0x004fca00078e0a26 */
[----:B------:R4:W-:Y:S02]  /*13e70*/  STL [R37+0x4c4], R36 ;  /* 0x0004c42425007387 */ /* 0x0009e40000100800 */
.L_x_303:
[----:B------:R-:W-:Y:S05]  /*13e80*/  BSYNC.RECONVERGENT B2 ;  /* 0x0000000000027941 */ /* 0x000fea0003800200 */
.L_x_302:
[C---:B--234-:R-:W-:Y:S01]  /*13e90*/  VIADD R36, R74.reuse, 0xffffffff ;  /* 0xffffffff4a247836 */ /* 0x05cfe20000000000 */
[----:B------:R-:W-:Y:S01]  /*13ea0*/  ISETP.GE.AND P0, PT, R74, 0x2, PT ;  /* 0x000000024a00780c */ /* 0x000fe20003f06270 */
[----:B------:R-:W-:Y:S02]  /*13eb0*/  BSSY.RECONVERGENT B2, `(.L_x_308) ;  /* 0x0000035000027945 */ /* 0x000fe40003800200 */
[----:B------:R-:W-:-:S05]  /*13ec0*/  IMAD R36, R36, 0x4, R1 ;  /* 0x0000000424247824 */ /* 0x000fca00078e0201 */
[----:B------:R2:W-:Y:S04]  /*13ed0*/  STL [R36+0x4bc], RZ ;  /* 0x0004bcff24007387 */ /* 0x0005e80000100800 */
[----:B------:R2:W-:Y:S01]  /*13ee0*/  STL [R36+0x480], RZ ;  /* 0x000480ff24007387 */ /* 0x0005e20000100800 */
[----:B------:R-:W-:Y:S05]  /*13ef0*/  @!P0 BRA `(.L_x_309) ;  /* 0x0000000000c08947 */ /* 0x000fea0003800000 */
[----:B------:R-:W-:Y:S01]  /*13f00*/  ISETP.NE.AND P0, PT, R83, 0x1, PT ;  /* 0x000000015300780c */ /* 0x000fe20003f05270 */
[----:B------:R-:W-:Y:S01]  /*13f10*/  BSSY.RECONVERGENT B4, `(.L_x_310) ;  /* 0x0000015000047945 */ /* 0x000fe20003800200 */
[----:B--2---:R-:W-:-:S11]  /*13f20*/  IMAD.MOV.U32 R36, RZ, RZ, R82 ;  /* 0x000000ffff247224 */ /* 0x004fd600078e0052 */
[----:B------:R-:W-:Y:S05]  /*13f30*/  @!P0 BRA `(.L_x_311) ;  /* 0x0000000000488947 */ /* 0x000fea0003800000 */
[----:B------:R-:W-:-:S05]  /*13f40*/  IMAD R37, R82, 0x4, R1 ;  /* 0x0000000452257824 */ /* 0x000fca00078e0201 */
[----:B0-----:R-:W2:Y:S01]  /*13f50*/  LDL R38, [R37+0x4bc] ;  /* 0x0004bc0025267983 */ /* 0x001ea20000100800 */
[----:B------:R-:W-:Y:S01]  /*13f60*/  ISETP.NE.AND P0, PT, R83, 0x2, PT ;  /* 0x000000025300780c */ /* 0x000fe20003f05270 */
[----:B------:R-:W-:Y:S02]  /*13f70*/  VIADD R36, R74, 0xfffffffd ;  /* 0xfffffffd4a247836 */ /* 0x000fe40000000000 */
[----:B--2---:R2:W-:Y:S10]  /*13f80*/  STL [R37+0x480], R38 ;  /* 0x0004802625007387 */ /* 0x0045f40000100800 */
[----:B------:R-:W-:Y:S05]  /*13f90*/  @!P0 BRA `(.L_x_311) ;  /* 0x0000000000308947 */ /* 0x000fea0003800000 */
[----:B--2---:R-:W-:-:S05]  /*13fa0*/  IMAD R37, R36, 0x4, R1 ;  /* 0x0000000424257824 */ /* 0x004fca00078e0201 */
[----:B------:R-:W2:Y:S01]  /*13fb0*/  LDL R36, [R37+0x4bc] ;  /* 0x0004bc0025247983 */ /* 0x000ea20000100800 */
[----:B------:R-:W-:Y:S01]  /*13fc0*/  ISETP.NE.AND P0, PT, R83, 0x3, PT ;  /* 0x000000035300780c */ /* 0x000fe20003f05270 */
[----:B--2---:R-:W-:Y:S02]  /*13fd0*/  IMAD.IADD R39, R38, 0x1, R36 ;  /* 0x0000000126277824 */ /* 0x004fe400078e0224 */
[----:B------:R-:W-:-:S03]  /*13fe0*/  VIADD R36, R74, 0xfffffffc ;  /* 0xfffffffc4a247836 */ /* 0x000fc60000000000 */
[----:B------:R3:W-:Y:S07]  /*13ff0*/  STL [R37+0x480], R39 ;  /* 0x0004802725007387 */ /* 0x0007ee0000100800 */
[----:B------:R-:W-:Y:S05]  /*14000*/  @!P0 BRA `(.L_x_311) ;  /* 0x0000000000148947 */ /* 0x000fea0003800000 */
[----:B------:R-:W-:-:S05]  /*14010*/  LEA R38, R36, R1, 0x2 ;  /* 0x0000000124267211 */ /* 0x000fca00078e10ff */
[----:B------:R-:W3:Y:S02]  /*14020*/  LDL R36, [R38+0x4bc] ;  /* 0x0004bc0026247983 */ /* 0x000ee40000100800 */
[----:B---3--:R-:W-:Y:S02]  /*14030*/  IMAD.IADD R37, R39, 0x1, R36 ;  /* 0x0000000127257824 */ /* 0x008fe400078e0224 */
[----:B------:R-:W-:-:S03]  /*14040*/  VIADD R36, R74, 0xfffffffb ;  /* 0xfffffffb4a247836 */ /* 0x000fc60000000000 */
[----:B------:R4:W-:Y:S04]  /*14050*/  STL [R38+0x480], R37 ;  /* 0x0004802526007387 */ /* 0x0009e80000100800 */
.L_x_311:
[----:B------:R-:W-:Y:S05]  /*14060*/  BSYNC.RECONVERGENT B4 ;  /* 0x0000000000047941 */ /* 0x000fea0003800200 */
.L_x_310:
[----:B------:R-:W-:-:S13]  /*14070*/  ISETP.GE.U32.AND P0, PT, R82, 0x3, PT ;  /* 0x000000035200780c */ /* 0x000fda0003f06070 */
[----:B------:R-:W-:Y:S05]  /*14080*/  @!P0 BRA `(.L_x_309) ;  /* 0x00000000005c8947 */ /* 0x000fea0003800000 */
.L_x_312:
[----:B0-----:R-:W-:-:S05]  /*14090*/  IMAD R42, R36, 0x4, R1 ;  /* 0x00000004242a7824 */ /* 0x001fca00078e0201 */
[----:B--234-:R-:W2:Y:S04]  /*140a0*/  LDL R37, [R42+0x484] ;  /* 0x000484002a257983 */ /* 0x01cea80000100800 */
[----:B0-----:R-:W2:Y:S01]  /*140b0*/  LDL R38, [R42+0x4bc] ;  /* 0x0004bc002a267983 */ /* 0x001ea20000100800 */
[----:B------:R-:W-:-:S04]  /*140c0*/  VIADD R40, R36, 0xffffffff ;  /* 0xffffffff24287836 */ /* 0x000fc80000000000 */
[----:B------:R-:W-:Y:S02]  /*140d0*/  IMAD R41, R40, 0x4, R1 ;  /* 0x0000000428297824 */ /* 0x000fe400078e0201 */
[----:B--2---:R-:W-:-:S05]  /*140e0*/  IMAD.IADD R37, R37, 0x1, R38 ;  /* 0x0000000125257824 */ /* 0x004fca00078e0226 */
[----:B------:R0:W-:Y:S04]  /*140f0*/  STL [R42+0x480], R37 ;  /* 0x000480252a007387 */ /* 0x0001e80000100800 */
[----:B------:R-:W2:Y:S01]  /*14100*/  LDL R38, [R41+0x4bc] ;  /* 0x0004bc0029267983 */ /* 0x000ea20000100800 */
[----:B------:R-:W-:-:S04]  /*14110*/  VIADD R40, R36, 0xfffffffe ;  /* 0xfffffffe24287836 */ /* 0x000fc80000000000 */
[----:B------:R-:W-:Y:S02]  /*14120*/  IMAD R44, R40, 0x4, R1 ;  /* 0x00000004282c7824 */ /* 0x000fe400078e0201 */
[----:B--2---:R-:W-:-:S05]  /*14130*/  IMAD.IADD R38, R37, 0x1, R38 ;  /* 0x0000000125267824 */ /* 0x004fca00078e0226 */
[----:B------:R0:W-:Y:S04]  /*14140*/  STL [R41+0x480], R38 ;  /* 0x0004802629007387 */ /* 0x0001e80000100800 */
[----:B------:R-:W2:Y:S01]  /*14150*/  LDL R39, [R44+0x4bc] ;  /* 0x0004bc002c277983 */ /* 0x000ea20000100800 */
[----:B------:R-:W-:-:S05]  /*14160*/  IADD3 R40, PT, PT, R36, -0x3, RZ ;  /* 0xfffffffd24287810 */ /* 0x000fca0007ffe0ff */
[----:B------:R-:W-:Y:S02]  /*14170*/  IMAD R43, R40, 0x4, R1 ;  /* 0x00000004282b7824 */ /* 0x000fe400078e0201 */
[----:B--2---:R-:W-:-:S05]  /*14180*/  IMAD.IADD R39, R38, 0x1, R39 ;  /* 0x0000000126277824 */ /* 0x004fca00078e0227 */
[----:B------:R0:W-:Y:S04]  /*14190*/  STL [R44+0x480], R39 ;  /* 0x000480272c007387 */ /* 0x0001e80000100800 */
[----:B------:R-:W2:Y:S01]  /*141a0*/  LDL R40, [R43+0x4bc] ;  /* 0x0004bc002b287983 */ /* 0x000ea20000100800 */
[C---:B------:R-:W-:Y:S01]  /*141b0*/  ISETP.GT.AND P0, PT, R36.reuse, 0x3, PT ;  /* 0x000000032400780c */ /* 0x040fe20003f04270 */
[----:B------:R-:W-:Y:S02]  /*141c0*/  VIADD R36, R36, 0xfffffffc ;  /* 0xfffffffc24247836 */ /* 0x000fe40000000000 */
[----:B--2---:R-:W-:-:S05]  /*141d0*/  IMAD.IADD R40, R39, 0x1, R40 ;  /* 0x0000000127287824 */ /* 0x004fca00078e0228 */
[----:B------:R0:W-:Y:S05]  /*141e0*/  STL [R43+0x480], R40 ;  /* 0x000480282b007387 */ /* 0x0001ea0000100800 */
[----:B------:R-:W-:Y:S05]  /*141f0*/  @P0 BRA `(.L_x_312) ;  /* 0xfffffffc00a40947 */ /* 0x000fea000383ffff */
.L_x_309:
[----:B------:R-:W-:Y:S05]  /*14200*/  BSYNC.RECONVERGENT B2 ;  /* 0x0000000000027941 */ /* 0x000fea0003800200 */
.L_x_308:
[----:B--2---:R-:W2:Y:S02]  /*14210*/  LDL R36, [R1+0x480] ;  /* 0x0004800001247983 */ /* 0x004ea40000100800 */
[----:B--2---:R-:W-:-:S13]  /*14220*/  ISETP.GE.AND P0, PT, R36, 0x2, PT ;  /* 0x000000022400780c */ /* 0x004fda0003f06270 */
[----:B------:R-:W-:Y:S05]  /*14230*/  @!P0 BRA `(.L_x_313) ;  /* 0x0000001400148947 */ /* 0x000fea0003800000 */
[----:B------:R-:W-:Y:S01]  /*14240*/  BSSY.RECONVERGENT B2, `(.L_x_314) ;  /* 0x000000b000027945 */ /* 0x000fe20003800200 */
[----:B------:R-:W-:-:S07]  /*14250*/  IMAD.MOV.U32 R36, RZ, RZ, R74 ;  /* 0x000000ffff247224 */ /* 0x000fce00078e004a */
.L_x_316:
[----:B------:R-:W-:Y:S01]  /*14260*/  ISETP.GE.AND P0, PT, R36, 0x2, PT ;  /* 0x000000022400780c */ /* 0x000fe20003f06270 */
[----:B0--34-:R-:W-:-:S12]  /*14270*/  IMAD.MOV.U32 R37, RZ, RZ, RZ ;  /* 0x000000ffff257224 */ /* 0x019fd800078e00ff */
[----:B------:R-:W-:Y:S05]  /*14280*/  @!P0 BRA `(.L_x_315) ;  /* 0x0000000000188947 */ /* 0x000fea0003800000 */
[----:B------:R-:W-:-:S04]  /*14290*/  VIADD R36, R36, 0xffffffff ;  /* 0xffffffff24247836 */ /* 0x000fc80000000000 */
[----:B------:R-:W-:-:S06]  /*142a0*/  IMAD R37, R36, 0x4, R11 ;  /* 0x0000000424257824 */ /* 0x000fcc00078e020b */
[----:B------:R-:W2:Y:S02]  /*142b0*/  LDL R37, [R37] ;  /* 0x0000000025257983 */ /* 0x000ea40000100800 */
[----:B--2---:R-:W-:-:S13]  /*142c0*/  ISETP.GE.AND P0, PT, R37, 0x2, PT ;  /* 0x000000022500780c */ /* 0x004fda0003f06270 */
[----:B------:R-:W-:Y:S05]  /*142d0*/  @!P0 BRA `(.L_x_316) ;  /* 0xfffffffc00e08947 */ /* 0x000fea000383ffff */
[----:B------:R-:W-:-:S07]  /*142e0*/  IMAD.MOV.U32 R37, RZ, RZ, R36 ;  /* 0x000000ffff257224 */ /* 0x000fce00078e0024 */
.L_x_315:
[----:B------:R-:W-:Y:S05]  /*142f0*/  BSYNC.RECONVERGENT B2 ;  /* 0x0000000000027941 */ /* 0x000fea0003800200 */
.L_x_314:
[----:B------:R-:W-:-:S05]  /*14300*/  LEA R38, R37, R12, 0x2 ;  /* 0x0000000c25267211 */ /* 0x000fca00078e10ff */
[----:B------:R-:W2:Y:S01]  /*14310*/  LDL R53, [R38] ;  /* 0x0000000026357983 */ /* 0x000ea20000100800 */
[----:B------:R-:W-:Y:S01]  /*14320*/  VIADD R37, R37, 0x1 ;  /* 0x0000000125257836 */ /* 0x000fe20000000000 */
[----:B------:R-:W-:Y:S04]  /*14330*/  BSSY.RECONVERGENT B2, `(.L_x_317) ;  /* 0x000002d000027945 */ /* 0x000fe80003800200 */
[----:B------:R-:W-:Y:S01]  /*14340*/  ISETP.GE.U32.AND P0, PT, R37, R74, PT ;  /* 0x0000004a2500720c */ /* 0x000fe20003f06070 */
[----:B--2---:R-:W-:-:S05]  /*14350*/  VIADD R53, R53, 0x1 ;  /* 0x0000000135357836 */ /* 0x004fca0000000000 */
[----:B------:R0:W-:Y:S07]  /*14360*/  STL [R38], R53 ;  /* 0x0000003526007387 */ /* 0x0001ee0000100800 */
[----:B------:R-:W-:Y:S05]  /*14370*/  @P0 BRA `(.L_x_318) ;  /* 0x0000000000a00947 */ /* 0x000fea0003800000 */
[----:B------:R-:W-:Y:S01]  /*14380*/  IMAD.IADD R36, R74, 0x1, -R37 ;  /* 0x000000014a247824 */ /* 0x000fe200078e0a25 */
[----:B------:R-:W-:Y:S01]  /*14390*/  IADD3 R39, P3, PT, -R37, R79, RZ ;  /* 0x0000004f25277210 */ /* 0x000fe20007f7e1ff */
[----:B------:R-:W-:Y:S03]  /*143a0*/  BSSY.RECONVERGENT B4, `(.L_x_319) ;  /* 0x0000018000047945 */ /* 0x000fe60003800200 */
[----:B------:R-:W-:Y:S02]  /*143b0*/  LOP3.LUT R40, R36, 0x3, RZ, 0xc0, !PT ;  /* 0x0000000324287812 */ /* 0x000fe400078ec0ff */
[----:B------:R-:W-:Y:S01]  /*143c0*/  ISETP.GE.U32.AND P0, PT, R39, 0x3, PT ;  /* 0x000000032700780c */ /* 0x000fe20003f06070 */
[----:B------:R-:W-:Y:S01]  /*143d0*/  IMAD.MOV.U32 R39, RZ, RZ, RZ ;  /* 0x000000ffff277224 */ /* 0x000fe200078e00ff */
[----:B------:R-:W-:Y:S02]  /*143e0*/  ISETP.NE.U32.AND P1, PT, R40, RZ, PT ;  /* 0x000000ff2800720c */ /* 0x000fe40003f25070 */
[----:B------:R-:W-:-:S02]  /*143f0*/  IADD3.X R36, PT, PT, R85, -0x1, RZ, P3, !PT ;  /* 0xffffffff55247810 */ /* 0x000fc40001ffe4ff */
[----:B------:R-:W-:Y:S02]  /*14400*/  ISETP.NE.AND.EX P1, PT, RZ, RZ, PT, P1 ;  /* 0x000000ffff00720c */ /* 0x000fe40003f25310 */
[----:B------:R-:W-:Y:S01]  /*14410*/  ISETP.GE.U32.AND.EX P0, PT, R36, RZ, PT, P0 ;  /* 0x000000ff2400720c */ /* 0x000fe20003f06100 */
[----:B------:R-:W-:-:S10]  /*14420*/  IMAD.MOV.U32 R36, RZ, RZ, R37 ;  /* 0x000000ffff247224 */ /* 0x000fd400078e0025 */
[----:B------:R-:W-:Y:S05]  /*14430*/  @!P1 BRA `(.L_x_320) ;  /* 0x0000000000389947 */ /* 0x000fea0003800000 */
[----:B------:R2:W-:Y:S01]  /*14440*/  STL [R38+0x4], R53 ;  /* 0x0000043526007387 */ /* 0x0005e20000100800 */
[----:B------:R-:W-:Y:S02]  /*14450*/  ISETP.NE.U32.AND P1, PT, R40, 0x1, PT ;  /* 0x000000012800780c */ /* 0x000fe40003f25070 */
[----:B------:R-:W-:Y:S02]  /*14460*/  IADD3 R36, P3, PT, R37, 0x1, RZ ;  /* 0x0000000125247810 */ /* 0x000fe40007f7e0ff */
[----:B------:R-:W-:-:S03]  /*14470*/  ISETP.NE.AND.EX P1, PT, RZ, RZ, PT, P1 ;  /* 0x000000ffff00720c */ /* 0x000fc60003f25310 */
[----:B------:R-:W-:-:S10]  /*14480*/  IMAD.X R39, RZ, RZ, RZ, P3 ;  /* 0x000000ffff277224 */ /* 0x000fd400018e06ff */
[----:B--2---:R-:W-:Y:S05]  /*14490*/  @!P1 BRA `(.L_x_320) ;  /* 0x0000000000209947 */ /* 0x004fea0003800000 */
[----:B------:R-:W-:Y:S01]  /*144a0*/  ISETP.NE.U32.AND P1, PT, R40, 0x2, PT ;  /* 0x000000022800780c */ /* 0x000fe20003f25070 */
[----:B------:R2:W-:Y:S01]  /*144b0*/  STL [R38+0x8], R53 ;  /* 0x0000083526007387 */ /* 0x0005e20000100800 */
[----:B------:R-:W-:Y:S02]  /*144c0*/  IADD3 R36, P3, PT, R37, 0x2, RZ ;  /* 0x0000000225247810 */ /* 0x000fe40007f7e0ff */
[----:B------:R-:W-:-:S03]  /*144d0*/  ISETP.NE.AND.EX P1, PT, RZ, RZ, PT, P1 ;  /* 0x000000ffff00720c */ /* 0x000fc60003f25310 */
[----:B------:R-:W-:-:S10]  /*144e0*/  IMAD.X R39, RZ, RZ, RZ, P3 ;  /* 0x000000ffff277224 */ /* 0x000fd400018e06ff */
[----:B------:R2:W-:Y:S01]  /*144f0*/  @P1 STL [R38+0xc], R53 ;  /* 0x00000c3526001387 */ /* 0x0005e20000100800 */
[----:B------:R-:W-:-:S05]  /*14500*/  @P1 IADD3 R36, P4, PT, R37, 0x3, RZ ;  /* 0x0000000325241810 */ /* 0x000fca0007f9e0ff */
[----:B------:R-:W-:-:S08]  /*14510*/  @P1 IMAD.X R39, RZ, RZ, RZ, P4 ;  /* 0x000000ffff271224 */ /* 0x000fd000020e06ff */
.L_x_320:
[----:B------:R-:W-:Y:S05]  /*14520*/  BSYNC.RECONVERGENT B4 ;  /* 0x0000000000047941 */ /* 0x000fea0003800200 */
.L_x_319:
[----:B------:R-:W-:Y:S05]  /*14530*/  @!P0 BRA `(.L_x_318) ;  /* 0x0000000000308947 */ /* 0x000fea0003800000 */
.L_x_321:
[----:B---3--:R-:W-:-:S05]  /*14540*/  IMAD.U32 R40, R36, 0x4, R1 ;  /* 0x0000000424287824 */ /* 0x008fca00078e0001 */
[----:B------:R0:W-:Y:S04]  /*14550*/  STL [R40+0x4f8], R53 ;  /* 0x0004f83528007387 */ /* 0x0001e80000100800 */
[----:B------:R-:W3:Y:S01]  /*14560*/  LDL R37, [R38] ;  /* 0x0000000026257983 */ /* 0x000ee20000100800 */
[----:B------:R-:W-:-:S03]  /*14570*/  IADD3 R36, P0, PT, R36, 0x4, RZ ;  /* 0x0000000424247810 */ /* 0x000fc60007f1e0ff */
[----:B---3--:R3:W-:Y:S04]  /*14580*/  STL [R40+0x4fc], R37 ;  /* 0x0004fc2528007387 */ /* 0x0087e80000100800 */
[----:B------:R3:W-:Y:S04]  /*14590*/  STL [R40+0x500], R37 ;  /* 0x0005002528007387 */ /* 0x0007e80000100800 */
[----:B0-2---:R-:W2:Y:S01]  /*145a0*/  LDL R53, [R38] ;  /* 0x0000000026357983 */ /* 0x005ea20000100800 */
[----:B------:R-:W-:Y:S02]  /*145b0*/  IADD3.X R39, PT, PT, RZ, R39, RZ, P0, !PT ;  /* 0x00000027ff277210 */ /* 0x000fe400007fe4ff */
[----:B------:R-:W-:-:S04]  /*145c0*/  ISETP.GE.U32.AND P0, PT, R36, R74, PT ;  /* 0x0000004a2400720c */ /* 0x000fc80003f06070 */
[----:B------:R-:W-:Y:S01]  /*145d0*/  ISETP.GE.U32.AND.EX P0, PT, R39, RZ, PT, P0 ;  /* 0x000000ff2700720c */ /* 0x000fe20003f06100 */
[----:B--2---:R3:W-:-:S12]  /*145e0*/  STL [R40+0x504], R53 ;  /* 0x0005043528007387 */ /* 0x0047d80000100800 */
[----:B------:R-:W-:Y:S05]  /*145f0*/  @!P0 BRA `(.L_x_321) ;  /* 0xfffffffc00d08947 */ /* 0x000fea000383ffff */
.L_x_318:
[----:B------:R-:W-:Y:S05]  /*14600*/  BSYNC.RECONVERGENT B2 ;  /* 0x0000000000027941 */ /* 0x000fea0003800200 */
.L_x_317:
[----:B------:R-:W-:Y:S01]  /*14610*/  ISETP.GE.U32.AND P0, PT, R79, 0xf, PT ;  /* 0x0000000f4f00780c */ /* 0x000fe20003f06070 */
[----:B------:R-:W-:Y:S01]  /*14620*/  BSSY.RECONVERGENT B2, `(.L_x_322) ;  /* 0x000003c000027945 */ /* 0x000fe20003800200 */
[----:B------:R-:W-:Y:S02]  /*14630*/  IMAD.MOV.U32 R36, RZ, RZ, RZ ;  /* 0x000000ffff247224 */ /* 0x000fe400078e00ff */
[----:B------:R-:W-:Y:S01]  /*14640*/  ISETP.GE.U32.AND.EX P0, PT, R85, RZ, PT, P0 ;  /* 0x000000ff5500720c */ /* 0x000fe20003f06100 */
[----:B------:R-:W-:Y:S02]  /*14650*/  IMAD.MOV.U32 R58, RZ, RZ, R77 ;  /* 0x000000ffff3a7224 */ /* 0x000fe400078e004d */
[----:B------:R-:W-:-:S10]  /*14660*/  IMAD.MOV.U32 R59, RZ, RZ, R78 ;  /* 0x000000ffff3b7224 */ /* 0x000fd400078e004e */
[----:B------:R-:W-:Y:S05]  /*14670*/  @!P0 BRA `(.L_x_323) ;  /* 0x0000000000d88947 */ /* 0x000fea0003800000 */
[----:B------:R-:W-:Y:S01]  /*14680*/  BSSY.RECONVERGENT B4, `(.L_x_324) ;  /* 0x0000034000047945 */ /* 0x000fe20003800200 */
[----:B------:R-:W-:Y:S02]  /*14690*/  IMAD.MOV.U32 R52, RZ, RZ, RZ ;  /* 0x000000ffff347224 */ /* 0x000fe400078e00ff */
[----:B------:R-:W-:Y:S02]  /*146a0*/  IMAD.MOV.U32 R56, RZ, RZ, RZ ;  /* 0x000000ffff387224 */ /* 0x000fe400078e00ff */
[----:B------:R-:W-:Y:S02]  /*146b0*/  IMAD.MOV.U32 R58, RZ, RZ, R77 ;  /* 0x000000ffff3a7224 */ /* 0x000fe400078e004d */
[----:B------:R-:W-:-:S07]  /*146c0*/  IMAD.MOV.U32 R59, RZ, RZ, R78 ;  /* 0x000000ffff3b7224 */ /* 0x000fce00078e004e */
.L_x_325:
[----:B------:R-:W-:-:S05]  /*146d0*/  IMAD.U32 R55, R52, 0x4, R1 ;  /* 0x0000000434377824 */ /* 0x000fca00078e0001 */
[----:B---3--:R-:W3:Y:S04]  /*146e0*/  LDL.64 R36, [R55+0x4f8] ;  /* 0x0004f80037247983 */ /* 0x008ee80000100a00 */
[----:B0-2---:R-:W2:Y:S04]  /*146f0*/  LDL.64 R38, [R55+0x500] ;  /* 0x0005000037267983 */ /* 0x005ea80000100a00 */
        /* <DEDUP_REMOVED lines=8> */
[----:B---3--:R-:W-:Y:S02]  /*14780*/  SHF.R.S32.HI R54, RZ, 0x1f, R36 ;  /* 0x0000001fff367819 */ /* 0x008fe40000011424 */
[--C-:B--2---:R-:W-:Y:S02]  /*14790*/  IADD3 R36, P0, P1, R38, R36, R37.reuse ;  /* 0x0000002426247210 */ /* 0x104fe4000791e025 */
        /* <DEDUP_REMOVED lines=9> */
[----:B------:R-:W-:Y:S02]  /*14830*/  SHF.R.S32.HI R42, RZ, 0x1f, R42 ;  /* 0x0000001fff2a7819 */ /* 0x000fe4000001142a */
[----:B------:R-:W-:Y:S02]  /*14840*/  LOP3.LUT R37, R74, 0x7ffffff0, RZ, 0xc0, !PT ;  /* 0x7ffffff04a257812 */ /* 0x000fe400078ec0ff */
[----:B------:R-:W-:-:S02]  /*14850*/  IADD3.X R41, PT, PT, R42, R39, R41, P0, P1 ;  /* 0x000000272a297210 */ /* 0x000fc400007e2429 */
        /* <DEDUP_REMOVED lines=14> */
[----:B------:R-:W-:Y:S02]  /*14940*/  ISETP.NE.AND.EX P0, PT, R56, RZ, PT, P0 ;  /* 0x000000ff3800720c */ /* 0x000fe40003f05300 */
[----:B------:R-:W-:Y:S02]  /*14950*/  SHF.R.S32.HI R49, RZ, 0x1f, R49 ;  /* 0x0000001fff317819 */ /* 0x000fe40000011431 */
[----:B------:R-:W-:-:S02]  /*14960*/  SHF.R.S32.HI R50, RZ, 0x1f, R50 ;  /* 0x0000001fff327819 */ /* 0x000fc40000011432 */
[----:B------:R-:W-:Y:S02]  /*14970*/  IADD3 R58, P4, P5, R58, -R36, -R51 ;  /* 0x800000243a3a7210 */ /* 0x000fe40007d9e833 */
[----:B------:R-:W-:Y:S02]  /*14980*/  IADD3.X R49, PT, PT, R50, R47, R49, P1, P3 ;  /* 0x0000002f32317210 */ /* 0x000fe40000fe6431 */
[----:B------:R-:W-:-:S04]  /*14990*/  SHF.R.S32.HI R36, RZ, 0x1f, R51 ;  /* 0x0000001fff247819 */ /* 0x000fc80000011433 */
[----:B------:R-:W-:Y:S01]  /*149a0*/  IADD3.X R59, PT, PT, R59, ~R49, ~R36, P4, P5 ;  /* 0x800000313b3b7210 */ /* 0x000fe200027eac24 */
[----:B------:R-:W-:Y:S06]  /*149b0*/  @P0 BRA `(.L_x_325) ;  /* 0xfffffffc00440947 */ /* 0x000fec000383ffff */
[----:B------:R-:W-:Y:S05]  /*149c0*/  BSYNC.RECONVERGENT B4 ;  /* 0x0000000000047941 */ /* 0x000fea0003800200 */
.L_x_324:
[----:B------:R-:W-:-:S07]  /*149d0*/  MOV R36, R37 ;  /* 0x0000002500247202 */ /* 0x000fce0000000f00 */
.L_x_323:
[----:B------:R-:W-:Y:S05]  /*149e0*/  BSYNC.RECONVERGENT B2 ;  /* 0x0000000000027941 */ /* 0x000fea0003800200 */
.L_x_322:
[----:B------:R-:W-:Y:S04]  /*149f0*/  BSSY.RECONVERGENT B2, `(.L_x_326) ;  /* 0x0000042000027945 */ /* 0x000fe80003800200 */
[----:B------:R-:W-:Y:S05]  /*14a00*/  @!P2 BRA `(.L_x_327) ;  /* 0x000000040000a947 */ /* 0x000fea0003800000 */
[----:B---3--:R-:W-:Y:S01]  /*14a10*/  VIADD R37, R75, 0xffffffff ;  /* 0xffffffff4b257836 */ /* 0x008fe20000000000 */
[----:B------:R-:W-:Y:S01]  /*14a20*/  BSSY.RECONVERGENT B4, `(.L_x_328) ;  /* 0x000001a000047945 */ /* 0x000fe20003800200 */
[----:B------:R-:W-:-:S03]  /*14a30*/  LOP3.LUT P0, R48, R74, 0x7, RZ, 0xc0, !PT ;  /* 0x000000074a307812 */ /* 0x000fc6000780c0ff */
[----:B------:R-:W-:-:S13]  /*14a40*/  ISETP.GE.U32.AND P1, PT, R37, 0x7, PT ;  /* 0x000000072500780c */ /* 0x000fda0003f26070 */
[----:B------:R-:W-:Y:S05]  /*14a50*/  @!P1 BRA `(.L_x_329) ;  /* 0x0000000000589947 */ /* 0x000fea0003800000 */
[----:B------:R-:W-:-:S05]  /*14a60*/  IMAD.U32 R46, R36, 0x4, R1 ;  /* 0x00000004242e7824 */ /* 0x000fca00078e0001 */
[----:B0-2---:R-:W2:Y:S04]  /*14a70*/  LDL.64 R38, [R46+0x4f8] ;  /* 0x0004f8002e267983 */ /* 0x005ea80000100a00 */
        /* <DEDUP_REMOVED lines=20> */
.L_x_329:
[----:B------:R-:W-:Y:S05]  /*14bc0*/  BSYNC.RECONVERGENT B4 ;  /* 0x0000000000047941 */ /* 0x000fea0003800200 */
.L_x_328:
[----:B------:R-:W-:Y:S05]  /*14bd0*/  @!P0 BRA `(.L_x_327) ;  /* 0x00000000008c8947 */ /* 0x000fea0003800000 */
[----:B------:R-:W-:Y:S01]  /*14be0*/  VIADD R37, R48, 0xffffffff ;  /* 0xffffffff30257836 */ /* 0x000fe20000000000 */
[----:B------:R-:W-:Y:S01]  /*14bf0*/  BSSY.RECONVERGENT B4, `(.L_x_330) ;  /* 0x0000010000047945 */ /* 0x000fe20003800200 */
[----:B------:R-:W-:-:S03]  /*14c00*/  ISETP.NE.AND P5, PT, R83, RZ, PT ;  /* 0x000000ff5300720c */ /* 0x000fc60003fa5270 */
[----:B------:R-:W-:-:S13]  /*14c10*/  ISETP.GE.U32.AND P0, PT, R37, 0x3, PT ;  /* 0x000000032500780c */ /* 0x000fda0003f06070 */
[----:B------:R-:W-:Y:S05]  /*14c20*/  @!P0 BRA `(.L_x_331) ;  /* 0x0000000000308947 */ /* 0x000fea0003800000 */
[----:B------:R-:W-:-:S05]  /*14c30*/  IMAD.U32 R37, R36, 0x4, R1 ;  /* 0x0000000424257824 */ /* 0x000fca00078e0001 */
[----:B0-2---:R-:W2:Y:S04]  /*14c40*/  LDL.64 R38, [R37+0x4f8] ;  /* 0x0004f80025267983 */ /* 0x005ea80000100a00 */
        /* <DEDUP_REMOVED lines=10> */
.L_x_331:
[----:B------:R-:W-:Y:S05]  /*14cf0*/  BSYNC.RECONVERGENT B4 ;  /* 0x0000000000047941 */ /* 0x000fea0003800200 */
.L_x_330:
[----:B------:R-:W-:Y:S05]  /*14d00*/  @!P5 BRA `(.L_x_327) ;  /* 0x000000000040d947 */ /* 0x000fea0003800000 */
[----:B0-2---:R-:W-:-:S05]  /*14d10*/  IMAD.U32 R38, R36, 0x4, R1 ;  /* 0x0000000424267824 */ /* 0x005fca00078e0001 */
        /* <DEDUP_REMOVED lines=13> */
[----:B------:R-:W-:-:S04]  /*14df0*/  SHF.R.S32.HI R36, RZ, 0x1f, R37 ;  /* 0x0000001fff247819 */ /* 0x000fc80000011425 */
[----:B------:R-:W-:-:S07]  /*14e00*/  IADD3.X R59, PT, PT, ~R36, R59, RZ, P0, !PT ;  /* 0x0000003b243b7210 */ /* 0x000fce00007fe5ff */
.L_x_327:
[----:B------:R-:W-:Y:S05]  /*14e10*/  BSYNC.RECONVERGENT B2 ;  /* 0x0000000000027941 */ /* 0x000fea0003800200 */
.L_x_326:
[----:B---3--:R-:W-:Y:S01]  /*14e20*/  IMAD.IADD R37, R76, 0x1, -R53 ;  /* 0x000000014c257824 */ /* 0x008fe200078e0a35 */
[----:B------:R-:W3:Y:S01]  /*14e30*/  I2F.F64.U64 R44, R58 ;  /* 0x0000003a002c7312 */ /* 0x000ee20000301800 */
[----:B0-2---:R-:W-:Y:S01]  /*14e40*/  IMAD.MOV.U32 R38, RZ, RZ, 0x1 ;  /* 0x00000001ff267424 */ /* 0x005fe200078e00ff */
[----:B------:R-:W-:Y:S06]  /*14e50*/  BSSY.RECONVERGENT B4, `(.L_x_332) ;  /* 0x0000014000047945 */ /* 0x000fec0003800200 */
[----:B------:R-:W0:Y:S01]  /*14e60*/  I2F.F64 R40, R37 ;  /* 0x0000002500287312 */ /* 0x000e220000201c00 */
[----:B---3--:R-:W-:-:S07]  /*14e70*/  FSETP.GEU.AND P1, PT, |R45|, 6.5827683646048100446e-37, PT ;  /* 0x036000002d00780b */ /* 0x008fce0003f2e200 */
        /* <DEDUP_REMOVED lines=15> */
[----:B------:R-:W-:-:S07]  /*14f70*/  IMAD.MOV.U32 R39, RZ, RZ, R41 ;  /* 0x000000ffff277224 */ /* 0x000fce00078e0029 */
[----:B-1----:R-:W-:Y:S05]  /*14f80*/  CALL.REL.NOINC `($__internal_1_$__cuda_sm20_div_rn_f64_full) ;  /* 0x0000007400c47944 */ /* 0x002fea0003c00000 */
.L_x_333:
[----:B------:R-:W-:Y:S05]  /*14f90*/  BSYNC.RECONVERGENT B4 ;  /* 0x0000000000047941 */ /* 0x000fea0003800200 */
.L_x_332:
[----:B------:R-:W0:Y:S01]  /*14fa0*/  F2I.U64.F64.FLOOR R38, R38 ;  /* 0x0000002600267311 */ /* 0x000e220000305800 */
[----:B------:R-:W-:Y:S01]  /*14fb0*/  BSSY.RECONVERGENT B2, `(.L_x_334) ;  /* 0x0000062000027945 */ /* 0x000fe20003800200 */
[----:B0-----:R-:W-:Y:S01]  /*14fc0*/  IADD3 R41, P1, PT, R38, -0x1, RZ ;  /* 0xffffffff26297810 */ /* 0x001fe20007f3e0ff */
[----:B------:R-:W-:-:S03]  /*14fd0*/  IMAD.MOV R40, RZ, RZ, -R38 ;  /* 0x000000ffff287224 */ /* 0x000fc600078e0a26 */
[----:B------:R-:W-:Y:S01]  /*14fe0*/  ISETP.GE.U32.AND P0, PT, R41, R74, PT ;  /* 0x0000004a2900720c */ /* 0x000fe20003f06070 */
[----:B------:R-:W-:Y:S01]  /*14ff0*/  IMAD R43, R37, R40, R58 ;  /* 0x00000028252b7224 */ /* 0x000fe200078e023a */
[----:B------:R-:W-:Y:S02]  /*15000*/  IADD3.X R36, PT, PT, R39, -0x1, RZ, P1, !PT ;  /* 0xffffffff27247810 */ /* 0x000fe40000ffe4ff */
[----:B------:R-:W-:Y:S02]  /*15010*/  IADD3 R41, P1, PT, -R38, R74, RZ ;  /* 0x0000004a26297210 */ /* 0x000fe40007f3e1ff */
[----:B------:R-:W-:-:S03]  /*15020*/  ISETP.GE.U32.AND.EX P0, PT, R36, RZ, PT, P0 ;  /* 0x000000ff2400720c */ /* 0x000fc60003f06100 */
[----:B------:R-:W-:-:S10]  /*15030*/  IMAD.X R42, RZ, RZ, ~R39, P1 ;  /* 0x000000ffff2a7224 */ /* 0x000fd400008e0e27 */
[----:B------:R-:W-:Y:S05]  /*15040*/  @P0 BRA `(.L_x_335) ;  /* 0x0000000400600947 */ /* 0x000fea0003800000 */
[----:B------:R-:W-:Y:S01]  /*15050*/  IADD3 R37, P1, PT, R41, 0x1, RZ ;  /* 0x0000000129257810 */ /* 0x000fe20007f3e0ff */
[----:B------:R-:W-:Y:S01]  /*15060*/  BSSY.RECONVERGENT B4, `(.L_x_336) ;  /* 0x000002d000047945 */ /* 0x000fe20003800200 */
[-C--:B------:R-:W-:Y:S02]  /*15070*/  IADD3 R44, P3, PT, R38, -R74.reuse, RZ ;  /* 0x8000004a262c7210 */ /* 0x080fe40007f7e0ff */
[----:B------:R-:W-:Y:S01]  /*15080*/  ISETP.GT.U32.AND P0, PT, R37, R74, PT ;  /* 0x0000004a2500720c */ /* 0x000fe20003f04070 */
[----:B------:R-:W-:Y:S01]  /*15090*/  IMAD.X R40, RZ, RZ, R42, P1 ;  /* 0x000000ffff287224 */ /* 0x000fe200008e062a */
[----:B------:R-:W-:-:S04]  /*150a0*/  IADD3.X R46, PT, PT, R39, -0x1, RZ, P3, !PT ;  /* 0xffffffff272e7810 */ /* 0x000fc80001ffe4ff */
[----:B------:R-:W-:-:S04]  /*150b0*/  ISETP.GT.U32.AND.EX P0, PT, R40, RZ, PT, P0 ;  /* 0x000000ff2800720c */ /* 0x000fc80003f04100 */
[----:B------:R-:W-:-:S04]  /*150c0*/  SEL R37, R37, R74, P0 ;  /* 0x0000004a25257207 */ /* 0x000fc80000000000 */
[----:B------:R-:W-:Y:S02]  /*150d0*/  IADD3 R45, P4, PT, R37, R44, RZ ;  /* 0x0000002c252d7210 */ /* 0x000fe40007f9e0ff */
[----:B------:R-:W-:Y:S02]  /*150e0*/  IADD3 R36, P5, P6, R74, -R38, -R37 ;  /* 0x800000264a247210 */ /* 0x000fe40007ebe825 */
[----:B------:R-:W-:Y:S02]  /*150f0*/  SEL R37, R40, RZ, P0 ;  /* 0x000000ff28257207 */ /* 0x000fe40000000000 */
[----:B------:R-:W-:Y:S02]  /*15100*/  ISETP.GT.U32.AND P1, PT, R36, -0x10, PT ;  /* 0xfffffff02400780c */ /* 0x000fe40003f24070 */
[----:B------:R-:W-:Y:S02]  /*15110*/  IADD3.X R36, PT, PT, RZ, ~R39, ~R37, P5, P6 ;  /* 0x80000027ff247210 */ /* 0x000fe40002fecc25 */
[----:B------:R-:W-:-:S02]  /*15120*/  LOP3.LUT R48, R45, 0xf, RZ, 0xc0, !PT ;  /* 0x0000000f2d307812 */ /* 0x000fc400078ec0ff */
[----:B------:R-:W-:Y:S01]  /*15130*/  ISETP.GT.U32.AND.EX P1, PT, R36, -0x1, PT, P1 ;  /* 0xffffffff2400780c */ /* 0x000fe20003f24110 */
[----:B------:R-:W-:Y:S01]  /*15140*/  IMAD.MOV.U32 R36, RZ, RZ, R41 ;  /* 0x000000ffff247224 */ /* 0x000fe200078e0029 */
[----:B------:R-:W-:Y:S02]  /*15150*/  ISETP.NE.U32.AND P0, PT, R48, RZ, PT ;  /* 0x000000ff3000720c */ /* 0x000fe40003f05070 */
[----:B------:R-:W-:Y:S02]  /*15160*/  IADD3.X R47, PT, PT, R37, R46, RZ, P4, !PT ;  /* 0x0000002e252f7210 */ /* 0x000fe400027fe4ff */
[----:B------:R-:W-:-:S07]  /*15170*/  ISETP.NE.AND.EX P0, PT, RZ, RZ, PT, P0 ;  /* 0x000000ffff00720c */ /* 0x000fce0003f05300 */
[----:B------:R-:W-:Y:S06]  /*15180*/  @P1 BRA `(.L_x_337) ;  /* 0x0000000000681947 */ /* 0x000fec0003800000 */
[----:B------:R-:W-:Y:S01]  /*15190*/  IMAD.MOV.U32 R41, RZ, RZ, R42 ;  /* 0x000000ffff297224 */ /* 0x000fe200078e002a */
[----:B------:R-:W-:-:S07]  /*151a0*/  LOP3.LUT R49, R45, 0xfffffff0, RZ, 0xc0, !PT ;  /* 0xfffffff02d317812 */ /* 0x000fce00078ec0ff */
.L_x_338:
[C---:B0-----:R-:W-:Y:S01]  /*151b0*/  IMAD.U32 R37, R36.reuse, 0x4, R1 ;  /* 0x0000000424257824 */ /* 0x041fe200078e0001 */
[----:B------:R-:W-:-:S04]  /*151c0*/  IADD3 R36, P1, PT, R36, 0x10, RZ ;  /* 0x0000001024247810 */ /* 0x000fc80007f3e0ff */
[----:B------:R-:W-:Y:S01]  /*151d0*/  IADD3 R40, P3, PT, R36, R44, RZ ;  /* 0x0000002c24287210 */ /* 0x000fe20007f7e0ff */
[----:B------:R-:W-:Y:S01]  /*151e0*/  IMAD.X R41, RZ, RZ, R41, P1 ;  /* 0x000000ffff297224 */ /* 0x000fe200008e0629 */
[----:B------:R0:W-:Y:S02]  /*151f0*/  STL [R37+0x4f8], R76 ;  /* 0x0004f84c25007387 */ /* 0x0001e40000100800 */
[----:B------:R-:W-:Y:S01]  /*15200*/  ISETP.NE.U32.AND P1, PT, R40, R49, PT ;  /* 0x000000312800720c */ /* 0x000fe20003f25070 */
[----:B------:R-:W-:Y:S01]  /*15210*/  IMAD.X R40, R41, 0x1, R46, P3 ;  /* 0x0000000129287824 */ /* 0x000fe200018e062e */
[----:B------:R0:W-:Y:S04]  /*15220*/  STL [R37+0x4fc], R76 ;  /* 0x0004fc4c25007387 */ /* 0x0001e80000100800 */
[----:B------:R0:W-:Y:S01]  /*15230*/  STL [R37+0x500], R76 ;  /* 0x0005004c25007387 */ /* 0x0001e20000100800 */
[----:B------:R-:W-:-:S03]  /*15240*/  ISETP.NE.AND.EX P1, PT, R40, R47, PT, P1 ;  /* 0x0000002f2800720c */ /* 0x000fc60003f25310 */
        /* <DEDUP_REMOVED lines=14> */
.L_x_337:
[----:B------:R-:W-:Y:S05]  /*15330*/  BSYNC.RECONVERGENT B4 ;  /* 0x0000000000047941 */ /* 0x000fea0003800200 */
.L_x_336:
        /* <DEDUP_REMOVED lines=18> */
.L_x_340:
[----:B------:R-:W-:Y:S05]  /*15460*/  BSYNC.RECONVERGENT B4 ;  /* 0x0000000000047941 */ /* 0x000fea0003800200 */
.L_x_339:
[----:B------:R-:W-:Y:S05]  /*15470*/  @!P1 BRA `(.L_x_335) ;  /* 0x0000000000549947 */ /* 0x000fea0003800000 */
[----:B------:R-:W-:Y:S02]  /*15480*/  ISETP.GE.U32.AND P0, PT, R40, 0x4, PT ;  /* 0x000000042800780c */ /* 0x000fe40003f06070 */
[----:B------:R-:W-:Y:S02]  /*15490*/  LOP3.LUT R45, R45, 0x3, RZ, 0xc0, !PT ;  /* 0x000000032d2d7812 */ /* 0x000fe400078ec0ff */
[----:B------:R-:W-:Y:S02]  /*154a0*/  ISETP.GE.U32.AND.EX P0, PT, RZ, RZ, PT, P0 ;  /* 0x000000ffff00720c */ /* 0x000fe40003f06100 */
[----:B------:R-:W-:-:S04]  /*154b0*/  ISETP.NE.U32.AND P1, PT, R45, RZ, PT ;  /* 0x000000ff2d00720c */ /* 0x000fc80003f25070 */
[----:B------:R-:W-:-:S07]  /*154c0*/  ISETP.NE.AND.EX P1, PT, RZ, RZ, PT, P1 ;  /* 0x000000ffff00720c */ /* 0x000fce0003f25310 */
[C---:B0-2---:R-:W-:Y:S02]  /*154d0*/  @P0 IMAD.U32 R37, R36.reuse, 0x4, R1 ;  /* 0x0000000424250824 */ /* 0x045fe400078e0001 */
[----:B------:R-:W-:-:S03]  /*154e0*/  @P0 VIADD R36, R36, 0x4 ;  /* 0x0000000424240836 */ /* 0x000fc60000000000 */
        /* <DEDUP_REMOVED lines=14> */
.L_x_335:
[----:B------:R-:W-:Y:S05]  /*155d0*/  BSYNC.RECONVERGENT B2 ;  /* 0x0000000000027941 */ /* 0x000fea0003800200 */
.L_x_334:
[----:B------:R-:W-:-:S04]  /*155e0*/  ISETP.GE.U32.AND P0, PT, R38, R74, PT ;  /* 0x0000004a2600720c */ /* 0x000fc80003f06070 */
[----:B------:R-:W-:-:S13]  /*155f0*/  ISETP.GE.U32.AND.EX P0, PT, R39, RZ, PT, P0 ;  /* 0x000000ff2700720c */ /* 0x000fda0003f06100 */
[----:B------:R-:W-:-:S04]  /*15600*/  @!P0 LOP3.LUT R39, RZ, R38, RZ, 0x33, !PT ;  /* 0x00000026ff278212 */ /* 0x000fc800078e33ff */
[----:B------:R-:W-:-:S05]  /*15610*/  @!P0 IADD3 R36, PT, PT, R74, R39, RZ ;  /* 0x000000274a248210 */ /* 0x000fca0007ffe0ff */
[----:B0-234-:R-:W-:-:S05]  /*15620*/  @!P0 IMAD.U32 R37, R36, 0x4, R1 ;  /* 0x0000000424258824 */ /* 0x01dfca00078e0001 */
[----:B------:R-:W2:Y:S01]  /*15630*/  @!P0 LDL R36, [R37+0x4f8] ;  /* 0x0004f80025248983 */ /* 0x000ea20000100800 */
[----:B------:R-:W-:Y:S02]  /*15640*/  VIADD R84, R84, 0x1 ;  /* 0x0000000154547836 */ /* 0x000fe40000000000 */
[----:B--2---:R-:W-:-:S05]  /*15650*/  @!P0 IMAD.IADD R36, R36, 0x1, R43 ;  /* 0x0000000124248824 */ /* 0x004fca00078e022b */
[----:B------:R2:W-:Y:S01]  /*15660*/  @!P0 STL [R37+0x4f8], R36 ;  /* 0x0004f82425008387 */ /* 0x0005e20000100800 */
[----:B------:R-:W-:-:S13]  /*15670*/  ISETP.NE.AND P0, PT, R84, 0x186a0, PT ;  /* 0x000186a05400780c */ /* 0x000fda0003f05270 */
[----:B--2---:R-:W-:Y:S05]  /*15680*/  @P0 BRA `(.L_x_341) ;  /* 0xffffff78007c0947 */ /* 0x004fea000383ffff */
.L_x_313:
[----:B------:R-:W-:Y:S05]  /*15690*/  BSYNC.RELIABLE B3 ;  /* 0x0000000000037941 */ /* 0x000fea0003800100 */
.L_x_217:
[----:B0--34-:R-:W0:Y:S01]  /*156a0*/  LDC R37, c[0x0][0x3c0] ;  /* 0x0000f000ff257b82 */ /* 0x019e220000000800 */
[----:B------:R-:W-:Y:S01]  /*156b0*/  VIADD R36, R74, 0x1 ;  /* 0x000000014a247836 */ /* 0x000fe20000000000 */
[----:B------:R-:W2:Y:S01]  /*156c0*/  LDCU UR4, c[0x0][0x3a0] ;  /* 0x00007400ff0477ac */ /* 0x000ea20008000800 */
[----:B0-----:R-:W-:-:S03]  /*156d0*/  ISETP.NE.AND P1, PT, R37, 0x1, PT ;  /* 0x000000012500780c */ /* 0x001fc60003f25270 */
[----:B------:R-:W-:-:S04]  /*156e0*/  LOP3.LUT R37, R36, 0x1, RZ, 0xc0, !PT ;  /* 0x0000000124257812 */ /* 0x000fc800078ec0ff */
[----:B------:R-:W-:Y:S01]  /*156f0*/  ISETP.NE.AND P0, PT, R37, R6, PT ;  /* 0x000000062500720c */ /* 0x000fe20003f05270 */
[----:B------:R-:W-:-:S05]  /*15700*/  VIADD R37, R74, 0x2 ;  /* 0x000000024a257836 */ /* 0x000fca0000000000 */
[----:B------:R-:W-:-:S04]  /*15710*/  @!P1 SEL R36, R37, R36, P0 ;  /* 0x0000002425249207 */ /* 0x000fc80000000000 */
[----:B--2---:R-:W-:Y:S01]  /*15720*/  ISETP.GT.AND P0, PT, R36, UR4, PT ;  /* 0x0000000424007c0c */ /* 0x004fe2000bf04270 */
[----:B------:R-:W-:-:S12]  /*15730*/  IMAD.MOV.U32 R74, RZ, RZ, R36 ;  /* 0x000000ffff4a7224 */ /* 0x000fd800078e0024 */
[----:B------:R-:W-:Y:S05]  /*15740*/  @!P0 BRA `(.L_x_342) ;  /* 0xffffff5c00a08947 */ /* 0x000fea000383ffff */
.L_x_184:
[----:B------:R-:W-:Y:S05]  /*15750*/  BSYNC.RELIABLE B1 ;  /* 0x0000000000017941 */ /* 0x000fea0003800100 */
.L_x_183:
[----:B------:R-:W2:Y:S01]  /*15760*/  LDCU UR4, c[0x0][0x3a8] ;  /* 0x00007500ff0477ac */ /* 0x000ea20008000800 */
[----:B------:R-:W-:Y:S01]  /*15770*/  DSETP.GEU.AND P1, PT, R24, R30, PT ;  /* 0x0000001e1800722a */ /* 0x000fe20003f2e000 */
[----:B--2---:R-:W-:-:S04]  /*15780*/  ISETP.LT.U32.AND P0, PT, R80, UR4, PT ;  /* 0x0000000450007c0c */ /* 0x004fc8000bf01070 */
[----:B------:R-:W-:-:S13]  /*15790*/  ISETP.LT.U32.AND.EX P0, PT, R81, UR19, PT, P0 ;  /* 0x0000001351007c0c */ /* 0x000fda000bf01100 */
[----:B------:R-:W-:Y:S05]  /*157a0*/  @!P1 BRA P0, `(.L_x_343) ;  /* 0xffffff5800e89947 */ /* 0x000fea000003ffff */
.L_x_181:
[----:B------:R3:W4:Y:S01]  /*157b0*/  I2F.F64.U64 R8, R80 ;  /* 0x0000005000087312 */ /* 0x0007220000301800 */
[----:B------:R-:W-:Y:S02]  /*157c0*/  IMAD.MOV.U32 R40, RZ, RZ, R20 ;  /* 0x000000ffff287224 */ /* 0x000fe400078e0014 */
[----:B------:R-:W-:Y:S01]  /*157d0*/  IMAD.MOV.U32 R41, RZ, RZ, R21 ;  /* 0x000000ffff297224 */ /* 0x000fe200078e0015 */
[----:B------:R-:W-:Y:S06]  /*157e0*/  BRA `(.L_x_180) ;  /* 0x0000000000047947 */ /* 0x000fec0003800000 */
.L_x_301:
[----:B------:R1:W2:Y:S02]  /*157f0*/  I2F.F64.U64 R8, R80 ;  /* 0x0000005000087312 */ /* 0x0002a40000301800 */
.L_x_180:
[----:B01----:R-:W-:Y:S05]  /*15800*/  BSYNC.RECONVERGENT B0 ;  /* 0x0000000000007941 */ /* 0x003fea0003800200 */
.L_x_141:
[----:B------:R-:W-:Y:S05]  /*15810*/  WARPSYNC.ALL ;  /* 0x0000000000007948 */ /* 0x000fea0003800000 */
[----:B--2-4-:R-:W0:Y:S01]  /*15820*/  F2I.F64.TRUNC R7, R8 ;  /* 0x0000000800077311 */ /* 0x014e22000030d100 */
[----:B------:R-:W-:Y:S01]  /*15830*/  UIADD3 UR9, UPT, UPT, UR9, 0x300, URZ ;  /* 0x0000030009097890 */ /* 0x000fe2000fffe0ff */
[----:B------:R-:W-:Y:S01]  /*15840*/  BSSY.RECONVERGENT B0, `(.L_x_344) ;  /* 0x000060b000007945 */ /* 0x000fe20003800200 */
[----:B0-----:R-:W-:-:S13]  /*15850*/  ISETP.NE.AND P0, PT, R7, RZ, PT ;  /* 0x000000ff0700720c */ /* 0x001fda0003f05270 */
[----:B------:R-:W-:Y:S05]  /*15860*/  @!P0 BRA `(.L_x_345) ;  /* 0x00000054009c8947 */ /* 0x000fea0003800000 */
[----:B------:R-:W-:Y:S01]  /*15870*/  ISETP.GE.AND P0, PT, R7, 0x1, PT ;  /* 0x000000010700780c */ /* 0x000fe20003f06270 */
[----:B------:R-:W-:-:S12]  /*15880*/  BSSY.RECONVERGENT B1, `(.L_x_346) ;  /* 0x0000024000017945 */ /* 0x000fd80003800200 */
[----:B------:R-:W-:Y:S05]  /*15890*/  @!P0 BRA `(.L_x_347) ;  /* 0x0000000000888947 */ /* 0x000fea0003800000 */
[C---:B------:R-:W-:Y:S01]  /*158a0*/  ISETP.GE.U32.AND P0, PT, R7.reuse, 0x4, PT ;  /* 0x000000040700780c */ /* 0x040fe20003f06070 */
[----:B------:R-:W-:Y:S01]  /*158b0*/  BSSY.RECONVERGENT B2, `(.L_x_348) ;  /* 0x0000015000027945 */ /* 0x000fe20003800200 */
[----:B------:R-:W-:Y:S01]  /*158c0*/  LOP3.LUT R21, R7, 0x3, RZ, 0xc0, !PT ;  /* 0x0000000307157812 */ /* 0x000fe200078ec0ff */
[----:B------:R-:W-:-:S03]  /*158d0*/  IMAD.MOV.U32 R17, RZ, RZ, RZ ;  /* 0x000000ffff117224 */ /* 0x000fc600078e00ff */
[----:B------:R-:W-:-:S07]  /*158e0*/  ISETP.NE.AND P1, PT, R21, RZ, PT ;  /* 0x000000ff1500720c */ /* 0x000fce0003f25270 */
[----:B------:R-:W-:Y:S06]  /*158f0*/  @!P0 BRA `(.L_x_349) ;  /* 0x0000000000408947 */ /* 0x000fec0003800000 */
[----:B------:R-:W-:Y:S02]  /*15900*/  LOP3.LUT R17, R7, 0x7ffffffc, RZ, 0xc0, !PT ;  /* 0x7ffffffc07117812 */ /* 0x000fe400078ec0ff */
[----:B------:R-:W-:-:S07]  /*15910*/  MOV R6, RZ ;  /* 0x000000ff00067202 */ /* 0x000fce0000000f00 */
.L_x_350:
[----:B0-----:R-:W-:-:S04]  /*15920*/  IMAD.SHL.U32 R8, R6, 0x4, RZ ;  /* 0x0000000406087824 */ /* 0x001fc800078e00ff */
[----:B------:R-:W-:-:S05]  /*15930*/  IMAD R16, R8, 0x8, R5 ;  /* 0x0000000808107824 */ /* 0x000fca00078e0205 */
[----:B------:R-:W2:Y:S01]  /*15940*/  LDL.64 R8, [R16+0x8] ;  /* 0x0000080010087983 */ /* 0x000ea20000100a00 */
[----:B------:R-:W-:-:S05]  /*15950*/  IMAD R19, R6, 0x8, R4 ;  /* 0x0000000806137824 */ /* 0x000fca00078e0204 */
[----:B--2---:R0:W-:Y:S04]  /*15960*/  STL.64 [R19], R8 ;  /* 0x0000000813007387 */ /* 0x0041e80000100a00 */
[----:B------:R-:W2:Y:S04]  /*15970*/  LDL.64 R10, [R16+0x28] ;  /* 0x00002800100a7983 */ /* 0x000ea80000100a00 */
[----:B--2---:R0:W-:Y:S04]  /*15980*/  STL.64 [R19+0x8], R10 ;  /* 0x0000080a13007387 */ /* 0x0041e80000100a00 */
[----:B------:R-:W2:Y:S04]  /*15990*/  LDL.64 R12, [R16+0x48] ;  /* 0x00004800100c7983 */ /* 0x000ea80000100a00 */
[----:B--2---:R0:W-:Y:S04]  /*159a0*/  STL.64 [R19+0x10], R12 ;  /* 0x0000100c13007387 */ /* 0x0041e80000100a00 */
[----:B------:R-:W2:Y:S01]  /*159b0*/  LDL.64 R14, [R16+0x68] ;  /* 0x00006800100e7983 */ /* 0x000ea20000100a00 */
[----:B------:R-:W-:-:S05]  /*159c0*/  VIADD R6, R6, 0x4 ;  /* 0x0000000406067836 */ /* 0x000fca0000000000 */
[----:B------:R-:W-:Y:S01]  /*159d0*/  ISETP.NE.AND P0, PT, R6, R17, PT ;  /* 0x000000110600720c */ /* 0x000fe20003f05270 */
[----:B--2---:R0:W-:-:S12]  /*159e0*/  STL.64 [R19+0x18], R14 ;  /* 0x0000180e13007387 */ /* 0x0041d80000100a00 */
[----:B------:R-:W-:Y:S05]  /*159f0*/  @P0 BRA `(.L_x_350) ;  /* 0xfffffffc00c80947 */ /* 0x000fea000383ffff */
.L_x_349:
[----:B------:R-:W-:Y:S05]  /*15a00*/  BSYNC.RECONVERGENT B2 ;  /* 0x0000000000027941 */ /* 0x000fea0003800200 */
.L_x_348:
[----:B------:R-:W-:Y:S05]  /*15a10*/  @!P1 BRA `(.L_x_347) ;  /* 0x0000000000289947 */ /* 0x000fea0003800000 */
[----:B------:R-:W-:-:S07]  /*15a20*/  IMAD.MOV.U32 R6, RZ, RZ, RZ ;  /* 0x000000ffff067224 */ /* 0x000fce00078e00ff */
.L_x_351:
[----:B01----:R-:W-:-:S04]  /*15a30*/  IMAD.SHL.U32 R8, R17, 0x4, RZ ;  /* 0x0000000411087824 */ /* 0x003fc800078e00ff */
[----:B------:R-:W-:-:S06]  /*15a40*/  IMAD R8, R8, 0x8, R5 ;  /* 0x0000000808087824 */ /* 0x000fcc00078e0205 */
[----:B------:R-:W2:Y:S01]  /*15a50*/  LDL.64 R8, [R8+0x8] ;  /* 0x0000080008087983 */ /* 0x000ea20000100a00 */
[C---:B------:R-:W-:Y:S01]  /*15a60*/  IMAD R11, R17.reuse, 0x8, R4 ;  /* 0x00000008110b7824 */ /* 0x040fe200078e0204 */
[----:B------:R-:W-:Y:S01]  /*15a70*/  IADD3 R17, PT, PT, R17, 0x1, RZ ;  /* 0x0000000111117810 */ /* 0x000fe20007ffe0ff */
[----:B------:R-:W-:-:S05]  /*15a80*/  VIADD R6, R6, 0x1 ;  /* 0x0000000106067836 */ /* 0x000fca0000000000 */
[----:B------:R-:W-:Y:S01]  /*15a90*/  ISETP.NE.AND P0, PT, R6, R21, PT ;  /* 0x000000150600720c */ /* 0x000fe20003f05270 */
[----:B--2---:R1:W-:-:S12]  /*15aa0*/  STL.64 [R11], R8 ;  /* 0x000000080b007387 */ /* 0x0043d80000100a00 */
[----:B------:R-:W-:Y:S05]  /*15ab0*/  @P0 BRA `(.L_x_351) ;  /* 0xfffffffc00dc0947 */ /* 0x000fea000383ffff */
.L_x_347:
[----:B------:R-:W-:Y:S05]  /*15ac0*/  BSYNC.RECONVERGENT B1 ;  /* 0x0000000000017941 */ /* 0x000fea0003800200 */
.L_x_346:
[----:B01----:R-:W0:Y:S01]  /*15ad0*/  LDC R11, c[0x0][0x3a0] ;  /* 0x0000e800ff0b7b82 */ /* 0x003e220000000800 */
[----:B------:R-:W-:Y:S01]  /*15ae0*/  UMOV UR4, 0xe826d695 ;  /* 0xe826d69500047882 */ /* 0x000fe20000000000 */
[----:B------:R-:W-:Y:S01]  /*15af0*/  UMOV UR5, 0x3e112e0b ;  /* 0x3e112e0b00057882 */ /* 0x000fe20000000000 */
[----:B------:R-:W-:Y:S01]  /*15b00*/  IMAD.MOV.U32 R8, RZ, RZ, R40 ;  /* 0x000000ffff087224 */ /* 0x000fe200078e0028 */
[----:B------:R-:W-:Y:S01]  /*15b10*/  DSETP.MAX.AND P1, P2, R40, UR4, PT ;  /* 0x0000000428007e2a */ /* 0x000fe2000ba2f000 */
[----:B------:R-:W-:Y:S01]  /*15b20*/  UMOV UR12, UR5 ;  /* 0x00000005000c7c82 */ /* 0x000fe20008000000 */
[----:B------:R-:W-:Y:S02]  /*15b30*/  VIADD R10, R1, 0x378 ;  /* 0x00000378010a7836 */ /* 0x000fe40000000000 */
[----:B------:R-:W-:Y:S02]  /*15b40*/  IMAD.U32 R6, RZ, RZ, UR12 ;  /* 0x0000000cff067e24 */ /* 0x000fe4000f8e00ff */
[----:B------:R-:W-:-:S02]  /*15b50*/  FSEL R9, R41, UR12, P1 ;  /* 0x0000000c29097c08 */ /* 0x000fc40008800000 */
[----:B------:R-:W-:-:S06]  /*15b60*/  SEL R8, R8, UR4, P1 ;  /* 0x0000000408087c07 */ /* 0x000fcc0008800000 */
[----:B------:R-:W-:Y:S02]  /*15b70*/  @P2 LOP3.LUT R9, R6, 0x80000, RZ, 0xfc, !PT ;  /* 0x0008000006092812 */ /* 0x000fe400078efcff */
[----:B0-----:R-:W-:-:S13]  /*15b80*/  ISETP.GE.AND P0, PT, R11, 0x1, PT ;  /* 0x000000010b00780c */ /* 0x001fda0003f06270 */
[----:B------:R-:W-:Y:S05]  /*15b90*/  @!P0 BRA `(.L_x_352) ;  /* 0x0000001400dc8947 */ /* 0x000fea0003800000 */
[----:B------:R-:W-:Y:S01]  /*15ba0*/  UISETP.NE.AND UP0, UPT, UR17, URZ, UPT ;  /* 0x000000ff1100728c */ /* 0x000fe2000bf05270 */
[----:B------:R-:W-:-:S08]  /*15bb0*/  IMAD.MOV.U32 R6, RZ, RZ, RZ ;  /* 0x000000ffff067224 */ /* 0x000fd000078e00ff */
[----:B------:R-:W-:Y:S05]  /*15bc0*/  BRA.U !UP0, `(.L_x_353) ;  /* 0x0000000d08cc7547 */ /* 0x000fea000b800000 */
[----:B------:R-:W-:Y:S01]  /*15bd0*/  LOP3.LUT R6, R11, 0x7ffffffe, RZ, 0xc0, !PT ;  /* 0x7ffffffe0b067812 */ /* 0x000fe200078ec0ff */
[----:B------:R-:W-:-:S07]  /*15be0*/  IMAD.MOV.U32 R12, RZ, RZ, RZ ;  /* 0x000000ffff0c7224 */ /* 0x000fce00078e00ff */
.L_x_362:
[----:B------:R-:W-:-:S05]  /*15bf0*/  IMAD R13, R12, 0x8, R3 ;  /* 0x000000080c0d7824 */ /* 0x000fca00078e0203 */
[----:B------:R-:W2:Y:S01]  /*15c00*/  LDL.64 R18, [R13] ;  /* 0x000000000d127983 */ /* 0x000ea20000100a00 */
[----:B------:R-:W-:Y:S01]  /*15c10*/  IMAD.MOV.U32 R20, RZ, RZ, 0x652b82fe ;  /* 0x652b82feff147424 */ /* 0x000fe200078e00ff */
[----:B------:R-:W-:Y:S01]  /*15c20*/  UMOV UR4, 0xfefa39ef ;  /* 0xfefa39ef00047882 */ /* 0x000fe20000000000 */
[----:B------:R-:W-:Y:S01]  /*15c30*/  IMAD.MOV.U32 R21, RZ, RZ, 0x3ff71547 ;  /* 0x3ff71547ff157424 */ /* 0x000fe200078e00ff */
[----:B------:R-:W-:Y:S01]  /*15c40*/  UMOV UR5, 0x3fe62e42 ;  /* 0x3fe62e4200057882 */ /* 0x000fe20000000000 */
[----:B------:R-:W-:Y:S04]  /*15c50*/  BSSY.RECONVERGENT B1, `(.L_x_354) ;  /* 0x0000036000017945 */ /* 0x000fe80003800200 */
[----:B--2---:R-:W-:Y:S01]  /*15c60*/  DFMA R20, R18, R20, 6.75539944105574400000e+15 ;  /* 0x433800001214742b */ /* 0x004fe20000000014 */
[----:B------:R-:W-:-:S07]  /*15c70*/  FSETP.GEU.AND P0, PT, |R19|, 4.1917929649353027344, PT ;  /* 0x4086232b1300780b */ /* 0x000fce0003f0e200 */
[----:B0-----:R-:W-:-:S08]  /*15c80*/  DADD R14, R20, -6.75539944105574400000e+15 ;  /* 0xc3380000140e7429 */ /* 0x001fd00000000000 */
[----:B------:R-:W-:Y:S01]  /*15c90*/  DFMA R16, R14, -UR4, R18 ;  /* 0x800000040e107c2b */ /* 0x000fe20008000012 */
[----:B------:R-:W-:Y:S01]  /*15ca0*/  UMOV UR4, 0x3b39803f ;  /* 0x3b39803f00047882 */ /* 0x000fe20000000000 */
[----:B------:R-:W-:-:S06]  /*15cb0*/  UMOV UR5, 0x3c7abc9e ;  /* 0x3c7abc9e00057882 */ /* 0x000fcc0000000000 */
        /* <DEDUP_REMOVED lines=45> */
[----:B------:R-:W-:-:S06]  /*15f90*/  @!P1 IMAD.MOV.U32 R18, RZ, RZ, RZ ;  /* 0x000000ffff129224 */ /* 0x000fcc00078e00ff */
[----:B------:R-:W-:-:S11]  /*15fa0*/  @!P1 DMUL R14, R16, R18 ;  /* 0x00000012100e9228 */ /* 0x000fd60000000000 */
.L_x_355:
[----:B------:R-:W-:Y:S05]  /*15fb0*/  BSYNC.RECONVERGENT B1 ;  /* 0x0000000000017941 */ /* 0x000fea0003800200 */
.L_x_354:
[----:B------:R-:W-:Y:S01]  /*15fc0*/  DADD R20, R14, 1 ;  /* 0x3ff000000e147429 */ /* 0x000fe20000000000 */
[----:B------:R-:W-:Y:S05]  /*15fd0*/  BSSY.RECONVERGENT B1, `(.L_x_356) ;  /* 0x000000e000017945 */ /* 0x000fea0003800200 */
[----:B------:R-:W0:Y:S04]  /*15fe0*/  MUFU.RCP64H R15, R21 ;  /* 0x00000015000f7308 */ /* 0x000e280000001800 */
[----:B------:R-:W-:-:S05]  /*15ff0*/  VIADD R14, R21, 0x300402 ;  /* 0x00300402150e7836 */ /* 0x000fca0000000000 */
[----:B------:R-:W-:Y:S01]  /*16000*/  FSETP.GEU.AND P0, PT, |R14|, 5.8789094863358348022e-39, PT ;  /* 0x004004020e00780b */ /* 0x000fe20003f0e200 */
[----:B0-----:R-:W-:-:S08]  /*16010*/  DFMA R16, -R20, R14, 1 ;  /* 0x3ff000001410742b */ /* 0x001fd0000000010e */
[----:B------:R-:W-:-:S08]  /*16020*/  DFMA R16, R16, R16, R16 ;  /* 0x000000101010722b */ /* 0x000fd00000000010 */
[----:B------:R-:W-:-:S08]  /*16030*/  DFMA R16, R14, R16, R14 ;  /* 0x000000100e10722b */ /* 0x000fd0000000000e */
[----:B------:R-:W-:-:S08]  /*16040*/  DFMA R18, -R20, R16, 1 ;  /* 0x3ff000001412742b */ /* 0x000fd00000000110 */
[----:B------:R-:W-:Y:S01]  /*16050*/  DFMA R16, R16, R18, R16 ;  /* 0x000000121010722b */ /* 0x000fe20000000010 */
[----:B------:R-:W-:Y:S10]  /*16060*/  @P0 BRA `(.L_x_357) ;  /* 0x0000000000100947 */ /* 0x000ff40003800000 */
[----:B------:R-:W-:Y:S02]  /*16070*/  LOP3.LUT R11, R21, 0x7fffffff, RZ, 0xc0, !PT ;  /* 0x7fffffff150b7812 */ /* 0x000fe400078ec0ff */
[----:B------:R-:W-:-:S03]  /*16080*/  MOV R22, 0x160b0 ;  /* 0x000160b000167802 */ /* 0x000fc60000000f00 */
[----:B------:R-:W-:-:S07]  /*16090*/  VIADD R19, R11, 0xfff00000 ;  /* 0xfff000000b137836 */ /* 0x000fce0000000000 */
[----:B---3--:R-:W-:Y:S05]  /*160a0*/  CALL.REL.NOINC `($__internal_0_$__cuda_sm20_dblrcp_rn_slowpath_v3) ;  /* 0x0000006000d07944 */ /* 0x008fea0003c00000 */
.L_x_357:
[----:B------:R-:W-:Y:S05]  /*160b0*/  BSYNC.RECONVERGENT B1 ;  /* 0x0000000000017941 */ /* 0x000fea0003800200 */
.L_x_356:
[C---:B------:R-:W-:Y:S01]  /*160c0*/  DADD R14, -R16.reuse, 1 ;  /* 0x3ff00000100e7429 */ /* 0x040fe20000000100 */
[----:B------:R-:W-:Y:S01]  /*160d0*/  UMOV UR4, 0xe826d695 ;  /* 0xe826d69500047882 */ /* 0x000fe20000000000 */
[----:B------:R-:W-:Y:S01]  /*160e0*/  UMOV UR5, 0x3e112e0b ;  /* 0x3e112e0b00057882 */ /* 0x000fe20000000000 */
[----:B------:R-:W-:Y:S01]  /*160f0*/  IMAD.MOV.U32 R11, RZ, RZ, R17 ;  /* 0x000000ffff0b7224 */ /* 0x000fe200078e0011 */
[----:B------:R-:W-:Y:S01]  /*16100*/  DSETP.MAX.AND P0, P1, R16, UR4, PT ;  /* 0x0000000410007e2a */ /* 0x000fe2000b90f000 */
[----:B------:R-:W-:Y:S01]  /*16110*/  UMOV UR13, UR5 ;  /* 0x00000005000d7c82 */ /* 0x000fe20008000000 */
[----:B------:R-:W-:Y:S01]  /*16120*/  UMOV UR12, UR5 ;  /* 0x00000005000c7c82 */ /* 0x000fe20008000000 */
[----:B------:R-:W-:Y:S01]  /*16130*/  IMAD.U32 R20, RZ, RZ, UR13 ;  /* 0x0000000dff147e24 */ /* 0x000fe2000f8e00ff */
[----:B------:R-:W-:Y:S01]  /*16140*/  DSETP.MAX.AND P2, P3, R14, UR4, PT ;  /* 0x000000040e007e2a */ /* 0x000fe2000bb4f000 */
[----:B------:R-:W-:Y:S01]  /*16150*/  UMOV UR5, 0x3fefffff ;  /* 0x3fefffff00057882 */ /* 0x000fe20000000000 */
[----:B------:R-:W-:Y:S01]  /*16160*/  IMAD.MOV.U32 R18, RZ, RZ, R15 ;  /* 0x000000ffff127224 */ /* 0x000fe200078e000f */
[----:B------:R-:W-:Y:S01]  /*16170*/  FSEL R11, R11, UR12, P0 ;  /* 0x0000000c0b0b7c08 */ /* 0x000fe20008000000 */
[----:B------:R-:W-:-:S03]  /*16180*/  IMAD.MOV.U32 R17, RZ, RZ, R14 ;  /* 0x000000ffff117224 */ /* 0x000fc600078e000e */
[----:B------:R-:W-:Y:S01]  /*16190*/  FSEL R19, R18, UR13, P2 ;  /* 0x0000000d12137c08 */ /* 0x000fe20009000000 */
[----:B------:R-:W-:Y:S01]  /*161a0*/  UMOV UR13, UR5 ;  /* 0x00000005000d7c82 */ /* 0x000fe20008000000 */
[----:B------:R-:W-:Y:S01]  /*161b0*/  MOV R18, UR12 ;  /* 0x0000000c00127c02 */ /* 0x000fe20008000f00 */
[----:B------:R-:W-:Y:S01]  /*161c0*/  UMOV UR12, UR4 ;  /* 0x00000004000c7c82 */ /* 0x000fe20008000000 */
[----:B------:R-:W-:Y:S01]  /*161d0*/  IMAD.U32 R22, RZ, RZ, UR13 ;  /* 0x0000000dff167e24 */ /* 0x000fe2000f8e00ff */
[----:B------:R-:W-:Y:S01]  /*161e0*/  SEL R14, R16, UR12, P0 ;  /* 0x0000000c100e7c07 */ /* 0x000fe20008000000 */
[----:B------:R-:W-:Y:S01]  /*161f0*/  UMOV UR12, UR5 ;  /* 0x00000005000c7c82 */ /* 0x000fe20008000000 */
[----:B------:R-:W-:Y:S01]  /*16200*/  @P3 LOP3.LUT R19, R20, 0x80000, RZ, 0xfc, !PT ;  /* 0x0008000014133812 */ /* 0x000fe200078efcff */
[----:B------:R-:W-:Y:S01]  /*16210*/  IMAD.U32 R20, RZ, RZ, UR12 ;  /* 0x0000000cff147e24 */ /* 0x000fe2000f8e00ff */
[----:B------:R-:W-:Y:S02]  /*16220*/  @P1 LOP3.LUT R11, R18, 0x80000, RZ, 0xfc, !PT ;  /* 0x00080000120b1812 */ /* 0x000fe400078efcff */
[----:B------:R-:W-:Y:S01]  /*16230*/  SEL R16, R17, UR4, P2 ;  /* 0x0000000411107c07 */ /* 0x000fe20009000000 */
[----:B------:R-:W-:Y:S01]  /*16240*/  IMAD.MOV.U32 R17, RZ, RZ, R19 ;  /* 0x000000ffff117224 */ /* 0x000fe200078e0013 */
[----:B------:R-:W-:Y:S01]  /*16250*/  UMOV UR4, 0xff768fa1 ;  /* 0xff768fa100047882 */ /* 0x000fe20000000000 */
[----:B------:R-:W-:-:S02]  /*16260*/  IMAD.MOV.U32 R15, RZ, RZ, R11 ;  /* 0x000000ffff0f7224 */ /* 0x000fc400078e000b */
[----:B------:R-:W-:Y:S02]  /*16270*/  IMAD.MOV.U32 R18, RZ, RZ, R17 ;  /* 0x000000ffff127224 */ /* 0x000fe400078e0011 */
[----:B------:R-:W-:Y:S01]  /*16280*/  DSETP.MIN.AND P2, P3, R16, UR4, PT ;  /* 0x0000000410007e2a */ /* 0x000fe2000bb40000 */
[----:B------:R-:W-:Y:S01]  /*16290*/  IMAD.MOV.U32 R11, RZ, RZ, R15 ;  /* 0x000000ffff0b7224 */ /* 0x000fe200078e000f */
[----:B------:R-:W-:-:S04]  /*162a0*/  DSETP.MIN.AND P0, P1, R14, UR4, PT ;  /* 0x000000040e007e2a */ /* 0x000fc8000b900000 */
[----:B------:R-:W-:Y:S02]  /*162b0*/  FSEL R21, R18, UR13, P2 ;  /* 0x0000000d12157c08 */ /* 0x000fe40009000000 */
[----:B------:R-:W-:Y:S01]  /*162c0*/  FSEL R19, R11, UR12, P0 ;  /* 0x0000000c0b137c08 */ /* 0x000fe20008000000 */
[----:B------:R-:W-:Y:S01]  /*162d0*/  UMOV UR12, UR4 ;  /* 0x00000004000c7c82 */ /* 0x000fe20008000000 */
[----:B------:R-:W-:Y:S01]  /*162e0*/  SEL R16, R16, UR4, P2 ;  /* 0x0000000410107c07 */ /* 0x000fe20009000000 */
[----:B------:R-:W-:Y:S01]  /*162f0*/  IMAD R11, R12, 0x8, R1 ;  /* 0x000000080c0b7824 */ /* 0x000fe200078e0201 */
[----:B------:R-:W-:Y:S02]  /*16300*/  SEL R14, R14, UR12, P0 ;  /* 0x0000000c0e0e7c07 */ /* 0x000fe40008000000 */
[----:B------:R-:W-:Y:S02]  /*16310*/  @P3 LOP3.LUT R21, R22, 0x80000, RZ, 0xfc, !PT ;  /* 0x0008000016153812 */ /* 0x000fe400078efcff */
[----:B------:R-:W-:-:S03]  /*16320*/  @P1 LOP3.LUT R19, R20, 0x80000, RZ, 0xfc, !PT ;  /* 0x0008000014131812 */ /* 0x000fc600078efcff */
[----:B------:R-:W-:Y:S01]  /*16330*/  IMAD.MOV.U32 R17, RZ, RZ, R21 ;  /* 0x000000ffff117224 */ /* 0x000fe200078e0015 */
[----:B------:R-:W-:-:S04]  /*16340*/  MOV R15, R19 ;  /* 0x00000013000f7202 */ /* 0x000fc80000000f00 */
[----:B------:R-:W-:Y:S04]  /*16350*/  STL.64 [R11+0x300], R16 ;  /* 0x000300100b007387 */ /* 0x000fe80000100a00 */
[----:B------:R0:W-:Y:S04]  /*16360*/  STL.64 [R11+0x378], R14 ;  /* 0x0003780e0b007387 */ /* 0x0001e80000100a00 */
[----:B------:R-:W2:Y:S01]  /*16370*/  LDL.64 R22, [R13+0x8] ;  /* 0x000008000d167983 */ /* 0x000ea20000100a00 */
[----:B------:R-:W-:Y:S01]  /*16380*/  IMAD.MOV.U32 R26, RZ, RZ, 0x652b82fe ;  /* 0x652b82feff1a7424 */ /* 0x000fe200078e00ff */
[----:B------:R-:W-:Y:S01]  /*16390*/  UMOV UR4, 0xfefa39ef ;  /* 0xfefa39ef00047882 */ /* 0x000fe20000000000 */
[----:B------:R-:W-:Y:S01]  /*163a0*/  IMAD.MOV.U32 R27, RZ, RZ, 0x3ff71547 ;  /* 0x3ff71547ff1b7424 */ /* 0x000fe200078e00ff */
[----:B------:R-:W-:Y:S01]  /*163b0*/  UMOV UR5, 0x3fe62e42 ;  /* 0x3fe62e4200057882 */ /* 0x000fe20000000000 */
[----:B------:R-:W-:Y:S04]  /*163c0*/  BSSY.RECONVERGENT B1, `(.L_x_358) ;  /* 0x0000036000017945 */ /* 0x000fe80003800200 */
[----:B--2---:R-:W-:Y:S01]  /*163d0*/  DFMA R26, R22, R26, 6.75539944105574400000e+15 ;  /* 0x43380000161a742b */ /* 0x004fe2000000001a */
[----:B------:R-:W-:-:S07]  /*163e0*/  FSETP.GEU.AND P0, PT, |R23|, 4.1917929649353027344, PT ;  /* 0x4086232b1700780b */ /* 0x000fce0003f0e200 */
[----:B------:R-:W-:-:S08]  /*163f0*/  DADD R18, R26, -6.75539944105574400000e+15 ;  /* 0xc33800001a127429 */ /* 0x000fd00000000000 */
[----:B------:R-:W-:Y:S01]  /*16400*/  DFMA R20, R18, -UR4, R22 ;  /* 0x8000000412147c2b */ /* 0x000fe20008000016 */
[----:B------:R-:W-:Y:S01]  /*16410*/  UMOV UR4, 0x3b39803f ;  /* 0x3b39803f00047882 */ /* 0x000fe20000000000 */
[----:B------:R-:W-:-:S06]  /*16420*/  UMOV UR5, 0x3c7abc9e ;  /* 0x3c7abc9e00057882 */ /* 0x000fcc0000000000 */
[----:B------:R-:W-:Y:S01]  /*16430*/  DFMA R20, R18, -UR4, R20 ;  /* 0x8000000412147c2b */ /* 0x000fe20008000014 */
[----:B------:R-:W-:Y:S01]  /*16440*/  UMOV UR4, 0x69ce2bdf ;  /* 0x69ce2bdf00047882 */ /* 0x000fe20000000000 */
[----:B------:R-:W-:Y:S01]  /*16450*/  IMAD.MOV.U32 R18, RZ, RZ, -0x35dec16 ;  /* 0xfca213eaff127424 */ /* 0x000fe200078e00ff */
[----:B------:R-:W-:Y:S01]  /*16460*/  UMOV UR5, 0x3e5ade15 ;  /* 0x3e5ade1500057882 */ /* 0x000fe20000000000 */
[----:B------:R-:W-:-:S06]  /*16470*/  IMAD.MOV.U32 R19, RZ, RZ, 0x3e928af3 ;  /* 0x3e928af3ff137424 */ /* 0x000fcc00078e00ff */
[----:B0-----:R-:W-:Y:S01]  /*16480*/  DFMA R14, R20, UR4, R18 ;  /* 0x00000004140e7c2b */ /* 0x001fe20008000012 */
        /* <DEDUP_REMOVED lines=38> */
[----:B------:R-:W-:Y:S02]  /*166f0*/  @!P1 LEA R19, R18, 0x3ff00000, 0x14 ;  /* 0x3ff0000012139811 */ /* 0x000fe400078ea0ff */
[----:B------:R-:W-:-:S06]  /*16700*/  @!P1 MOV R18, RZ ;  /* 0x000000ff00129202 */ /* 0x000fcc0000000f00 */
[----:B------:R-:W-:-:S11]  /*16710*/  @!P1 DMUL R14, R16, R18 ;  /* 0x00000012100e9228 */ /* 0x000fd60000000000 */
.L_x_359:
[----:B------:R-:W-:Y:S05]  /*16720*/  BSYNC.RECONVERGENT B1 ;  /* 0x0000000000017941 */ /* 0x000fea0003800200 */
.L_x_358:
        /* <DEDUP_REMOVED lines=15> */
.L_x_361:
[----:B------:R-:W-:Y:S05]  /*16820*/  BSYNC.RECONVERGENT B1 ;  /* 0x0000000000017941 */ /* 0x000fea0003800200 */
.L_x_360:
        /* <DEDUP_REMOVED lines=12> */
[----:B------:R-:W-:-:S02]  /*168f0*/  IMAD.MOV.U32 R17, RZ, RZ, R14 ;  /* 0x000000ffff117224 */ /* 0x000fc400078e000e */
[----:B------:R-:W-:Y:S01]  /*16900*/  VIADD R12, R12, 0x2 ;  /* 0x000000020c0c7836 */ /* 0x000fe20000000000 */
[----:B------:R-:W-:Y:S01]  /*16910*/  FSEL R19, R18, UR13, P2 ;  /* 0x0000000d12137c08 */ /* 0x000fe20009000000 */
[----:B------:R-:W-:Y:S01]  /*16920*/  IMAD.U32 R18, RZ, RZ, UR12 ;  /* 0x0000000cff127e24 */ /* 0x000fe2000f8e00ff */
[----:B------:R-:W-:Y:S01]  /*16930*/  UMOV UR12, UR4 ;  /* 0x00000004000c7c82 */ /* 0x000fe20008000000 */
[----:B------:R-:W-:Y:S01]  /*16940*/  UMOV UR13, UR5 ;  /* 0x00000005000d7c82 */ /* 0x000fe20008000000 */
        /* <DEDUP_REMOVED lines=8> */
[----:B------:R-:W-:Y:S01]  /*169d0*/  IMAD.MOV.U32 R17, RZ, RZ, R19 ;  /* 0x000000ffff117224 */ /* 0x000fe200078e0013 */
[----:B------:R-:W-:Y:S01]  /*169e0*/  MOV R20, UR12 ;  /* 0x0000000c00147c02 */ /* 0x000fe20008000f00 */
[----:B------:R-:W-:-:S02]  /*169f0*/  IMAD.MOV.U32 R13, RZ, RZ, R15 ;  /* 0x000000ffff0d7224 */ /* 0x000fc400078e000f */
[----:B------:R-:W-:Y:S01]  /*16a00*/  DSETP.MIN.AND P0, P1, R14, UR4, PT ;  /* 0x000000040e007e2a */ /* 0x000fe2000b900000 */
[----:B------:R-:W-:Y:S01]  /*16a10*/  IMAD.MOV.U32 R18, RZ, RZ, R17 ;  /* 0x000000ffff127224 */ /* 0x000fe200078e0011 */
[----:B------:R-:W-:-:S04]  /*16a20*/  DSETP.MIN.AND P2, P3, R16, UR4, PT ;  /* 0x0000000410007e2a */ /* 0x000fc8000bb40000 */
[----:B------:R-:W-:Y:S01]  /*16a30*/  FSEL R13, R13, UR12, P0 ;  /* 0x0000000c0d0d7c08 */ /* 0x000fe20008000000 */
[----:B------:R-:W-:Y:S01]  /*16a40*/  UMOV UR12, UR4 ;  /* 0x00000004000c7c82 */ /* 0x000fe20008000000 */
[----:B------:R-:W-:Y:S02]  /*16a50*/  FSEL R19, R18, UR13, P2 ;  /* 0x0000000d12137c08 */ /* 0x000fe40009000000 */
[----:B------:R-:W-:Y:S02]  /*16a60*/  SEL R14, R14, UR12, P0 ;  /* 0x0000000c0e0e7c07 */ /* 0x000fe40008000000 */
[----:B------:R-:W-:Y:S02]  /*16a70*/  SEL R16, R16, UR4, P2 ;  /* 0x0000000410107c07 */ /* 0x000fe40009000000 */
[----:B------:R-:W-:Y:S02]  /*16a80*/  @P1 LOP3.LUT R13, R20, 0x80000, RZ, 0xfc, !PT ;  /* 0x00080000140d1812 */ /* 0x000fe400078efcff */
[----:B------:R-:W-:-:S02]  /*16a90*/  @P3 LOP3.LUT R19, R21, 0x80000, RZ, 0xfc, !PT ;  /* 0x0008000015133812 */ /* 0x000fc400078efcff */
[----:B------:R-:W-:Y:S01]  /*16aa0*/  ISETP.NE.AND P0, PT, R12, R6, PT ;  /* 0x000000060c00720c */ /* 0x000fe20003f05270 */
[----:B------:R-:W-:Y:S02]  /*16ab0*/  IMAD.MOV.U32 R15, RZ, RZ, R13 ;  /* 0x000000ffff0f7224 */ /* 0x000fe400078e000d */
[----:B------:R-:W-:-:S03]  /*16ac0*/  IMAD.MOV.U32 R17, RZ, RZ, R19 ;  /* 0x000000ffff117224 */ /* 0x000fc600078e0013 */
[----:B------:R0:W-:Y:S04]  /*16ad0*/  STL.64 [R11+0x380], R14 ;  /* 0x0003800e0b007387 */ /* 0x0001e80000100a00 */
[----:B------:R0:W-:Y:S03]  /*16ae0*/  STL.64 [R11+0x308], R16 ;  /* 0x000308100b007387 */ /* 0x0001e60000100a00 */
[----:B------:R-:W-:Y:S05]  /*16af0*/  @P0 BRA `(.L_x_362) ;  /* 0xfffffff0003c0947 */ /* 0x000fea000383ffff */
.L_x_353:
[----:B------:R-:W1:Y:S02]  /*16b00*/  LDCU UR4, c[0x0][0x3a0] ;  /* 0x00007400ff0477ac */ /* 0x000e640008000800 */
[----:B-1----:R-:W-:-:S04]  /*16b10*/  ULOP3.LUT UR4, UR4, 0x1, URZ, 0xc0, !UPT ;  /* 0x0000000104047892 */ /* 0x002fc8000f8ec0ff */
[----:B------:R-:W-:-:S09]  /*16b20*/  UISETP.NE.U32.AND UP0, UPT, UR4, 0x1, UPT ;  /* 0x000000010400788c */ /* 0x000fd2000bf05070 */
[----:B------:R-:W-:Y:S05]  /*16b30*/  BRA.U UP0, `(.L_x_352) ;  /* 0x0000000500f47547 */ /* 0x000fea000b800000 */
[----:B------:R-:W-:-:S04]  /*16b40*/  IMAD.SHL.U32 R6, R6, 0x8, RZ ;  /* 0x0000000806067824 */ /* 0x000fc800078e00ff */
[----:B0-----:R-:W-:-:S06]  /*16b50*/  IMAD.IADD R16, R6, 0x1, R3 ;  /* 0x0000000106107824 */ /* 0x001fcc00078e0203 */
[----:B------:R-:W2:Y:S01]  /*16b60*/  LDL.64 R16, [R16] ;  /* 0x0000000010107983 */ /* 0x000ea20000100a00 */
[----:B------:R-:W-:Y:S02]  /*16b70*/  HFMA2 R19, -RZ, RZ, 1.9912109375, 0.00128841400146484375 ;  /* 0x3ff71547ff137431 */ /* 0x000fe400000001ff */
[----:B------:R-:W-:Y:S01]  /*16b80*/  IMAD.MOV.U32 R18, RZ, RZ, 0x652b82fe ;  /* 0x652b82feff127424 */ /* 0x000fe200078e00ff */
[----:B------:R-:W-:Y:S01]  /*16b90*/  UMOV UR4, 0xfefa39ef ;  /* 0xfefa39ef00047882 */ /* 0x000fe20000000000 */
[----:B------:R-:W-:Y:S01]  /*16ba0*/  UMOV UR5, 0x3fe62e42 ;  /* 0x3fe62e4200057882 */ /* 0x000fe20000000000 */
[----:B------:R-:W-:Y:S03]  /*16bb0*/  BSSY.RECONVERGENT B1, `(.L_x_363) ;  /* 0x0000036000017945 */ /* 0x000fe60003800200 */
        /* <DEDUP_REMOVED lines=53> */
.L_x_364:
[----:B------:R-:W-:Y:S05]  /*16f10*/  BSYNC.RECONVERGENT B1 ;  /* 0x0000000000017941 */ /* 0x000fea0003800200 */
.L_x_363:
        /* <DEDUP_REMOVED lines=11> */
[----:B------:R-:W-:Y:S01]  /*16fd0*/  LOP3.LUT R11, R19, 0x7fffffff, RZ, 0xc0, !PT ;  /* 0x7fffffff130b7812 */ /* 0x000fe200078ec0ff */
[----:B------:R-:W-:Y:S01]  /*16fe0*/  IMAD.MOV.U32 R20, RZ, RZ, R18 ;  /* 0x000000ffff147224 */ /* 0x000fe200078e0012 */
[----:B------:R-:W-:Y:S02]  /*16ff0*/  MOV R21, R19 ;  /* 0x0000001300157202 */ /* 0x000fe40000000f00 */
[----:B------:R-:W-:Y:S01]  /*17000*/  MOV R22, 0x17030 ;  /* 0x0001703000167802 */ /* 0x000fe20000000f00 */
[----:B------:R-:W-:-:S07]  /*17010*/  VIADD R19, R11, 0xfff00000 ;  /* 0xfff000000b137836 */ /* 0x000fce0000000000 */
[----:B---3--:R-:W-:Y:S05]  /*17020*/  CALL.REL.NOINC `($__internal_0_$__cuda_sm20_dblrcp_rn_slowpath_v3) ;  /* 0x0000005000f07944 */ /* 0x008fea0003c00000 */
[----:B------:R-:W-:Y:S02]  /*17030*/  IMAD.MOV.U32 R14, RZ, RZ, R16 ;  /* 0x000000ffff0e7224 */ /* 0x000fe400078e0010 */
[----:B------:R-:W-:-:S07]  /*17040*/  IMAD.MOV.U32 R15, RZ, RZ, R17 ;  /* 0x000000ffff0f7224 */ /* 0x000fce00078e0011 */
.L_x_366:
[----:B------:R-:W-:Y:S05]  /*17050*/  BSYNC.RECONVERGENT B1 ;  /* 0x0000000000017941 */ /* 0x000fea0003800200 */
.L_x_365:
        /* <DEDUP_REMOVED lines=21> */
[----:B------:R-:W-:Y:S01]  /*171b0*/  @P3 LOP3.LUT R17, R18, 0x80000, RZ, 0xfc, !PT ;  /* 0x0008000012113812 */ /* 0x000fe200078efcff */
[----:B------:R-:W-:Y:S01]  /*171c0*/  IMAD.U32 R18, RZ, RZ, UR12 ;  /* 0x0000000cff127e24 */ /* 0x000fe2000f8e00ff */
[----:B------:R-:W-:Y:S01]  /*171d0*/  SEL R14, R15, UR4, P2 ;  /* 0x000000040f0e7c07 */ /* 0x000fe20009000000 */
[----:B------:R-:W-:Y:S01]  /*171e0*/  IMAD.MOV.U32 R13, RZ, RZ, R11 ;  /* 0x000000ffff0d7224 */ /* 0x000fe200078e000b */
[----:B------:R-:W-:Y:S01]  /*171f0*/  MOV R15, R17 ;  /* 0x00000011000f7202 */ /* 0x000fe20000000f00 */
[----:B------:R-:W-:-:S02]  /*17200*/  UMOV UR4, 0xff768fa1 ;  /* 0xff768fa100047882 */ /* 0x000fc40000000000 */
[----:B------:R-:W-:Y:S02]  /*17210*/  IMAD.MOV.U32 R11, RZ, RZ, R13 ;  /* 0x000000ffff0b7224 */ /* 0x000fe400078e000d */
[----:B------:R-:W-:Y:S01]  /*17220*/  DSETP.MIN.AND P0, P1, R12, UR4, PT ;  /* 0x000000040c007e2a */ /* 0x000fe2000b900000 */
[----:B------:R-:W-:Y:S01]  /*17230*/  IMAD.MOV.U32 R16, RZ, RZ, R15 ;  /* 0x000000ffff107224 */ /* 0x000fe200078e000f */
[----:B------:R-:W-:-:S04]  /*17240*/  DSETP.MIN.AND P2, P3, R14, UR4, PT ;  /* 0x000000040e007e2a */ /* 0x000fc8000bb40000 */
[----:B------:R-:W-:Y:S01]  /*17250*/  FSEL R17, R11, UR12, P0 ;  /* 0x0000000c0b117c08 */ /* 0x000fe20008000000 */
[----:B------:R-:W-:Y:S01]  /*17260*/  UMOV UR12, UR4 ;  /* 0x00000004000c7c82 */ /* 0x000fe20008000000 */
[----:B------:R-:W-:Y:S01]  /*17270*/  FSEL R19, R16, UR13, P2 ;  /* 0x0000000d10137c08 */ /* 0x000fe20009000000 */
[----:B------:R-:W-:Y:S01]  /*17280*/  IMAD.IADD R11, R1, 0x1, R6 ;  /* 0x00000001010b7824 */ /* 0x000fe200078e0206 */
[----:B------:R-:W-:Y:S02]  /*17290*/  SEL R12, R12, UR12, P0 ;  /* 0x0000000c0c0c7c07 */ /* 0x000fe40008000000 */
[----:B------:R-:W-:Y:S02]  /*172a0*/  SEL R14, R14, UR4, P2 ;  /* 0x000000040e0e7c07 */ /* 0x000fe40009000000 */
[----:B------:R-:W-:Y:S02]  /*172b0*/  @P1 LOP3.LUT R17, R18, 0x80000, RZ, 0xfc, !PT ;  /* 0x0008000012111812 */ /* 0x000fe400078efcff */
[----:B------:R-:W-:-:S03]  /*172c0*/  @P3 LOP3.LUT R19, R20, 0x80000, RZ, 0xfc, !PT ;  /* 0x0008000014133812 */ /* 0x000fc600078efcff */
[----:B------:R-:W-:Y:S02]  /*172d0*/  IMAD.MOV.U32 R13, RZ, RZ, R17 ;  /* 0x000000ffff0d7224 */ /* 0x000fe400078e0011 */
[----:B------:R-:W-:-:S03]  /*172e0*/  IMAD.MOV.U32 R15, RZ, RZ, R19 ;  /* 0x000000ffff0f7224 */ /* 0x000fc600078e0013 */
[----:B------:R1:W-:Y:S04]  /*172f0*/  STL.64 [R11+0x378], R12 ;  /* 0x0003780c0b007387 */ /* 0x0003e80000100a00 */
[----:B------:R1:W-:Y:S02]  /*17300*/  STL.64 [R11+0x300], R14 ;  /* 0x0003000e0b007387 */ /* 0x0003e40000100a00 */
.L_x_352:
[----:B------:R-:W-:Y:S01]  /*17310*/  ISETP.GE.AND P0, PT, R7, 0x1, PT ;  /* 0x000000010700780c */ /* 0x000fe20003f06270 */
[----:B------:R-:W-:Y:S01]  /*17320*/  BSSY.RECONVERGENT B1, `(.L_x_367) ;  /* 0x0000107000017945 */ /* 0x000fe20003800200 */
[----:B------:R-:W-:-:S11]  /*17330*/  VIADD R6, R1, 0x468 ;  /* 0x0000046801067836 */ /* 0x000fd60000000000 */
[----:B------:R-:W-:Y:S05]  /*17340*/  @!P0 BRA `(.L_x_368) ;  /* 0x0000001000108947 */ /* 0x000fea0003800000 */
[C---:B------:R-:W-:Y:S01]  /*17350*/  ISETP.GE.U32.AND P0, PT, R7.reuse, 0x4, PT ;  /* 0x000000040700780c */ /* 0x040fe20003f06070 */
[----:B------:R-:W-:Y:S01]  /*17360*/  BSSY.RECONVERGENT B2, `(.L_x_369) ;  /* 0x00000ba000027945 */ /* 0x000fe20003800200 */
[----:B01----:R-:W-:Y:S01]  /*17370*/  LOP3.LUT R11, R7, 0x3, RZ, 0xc0, !PT ;  /* 0x00000003070b7812 */ /* 0x003fe200078ec0ff */
[----:B------:R-:W-:-:S10]  /*17380*/  IMAD.MOV.U32 R34, RZ, RZ, RZ ;  /* 0x000000ffff227224 */ /* 0x000fd400078e00ff */
[----:B------:R-:W-:Y:S05]  /*17390*/  @!P0 BRA `(.L_x_370) ;  /* 0x0000000800d88947 */ /* 0x000fea0003800000 */
[----:B------:R-:W-:Y:S01]  /*173a0*/  HFMA2 R35, -RZ, RZ, 0, 0 ;  /* 0x00000000ff237431 */ /* 0x000fe200000001ff */
[----:B------:R-:W-:-:S07]  /*173b0*/  LOP3.LUT R34, R7, 0x7ffffffc, RZ, 0xc0, !PT ;  /* 0x7ffffffc07227812 */ /* 0x000fce00078ec0ff */
.L_x_379:
[----:B------:R-:W-:-:S05]  /*173c0*/  IMAD R40, R35, 0x8, R4 ;  /* 0x0000000823287824 */ /* 0x000fca00078e0204 */
[----:B------:R-:W2:Y:S01]  /*173d0*/  LDL.64 R44, [R40] ;  /* 0x00000000282c7983 */ /* 0x000ea20000100a00 */
[----:B------:R-:W-:Y:S01]  /*173e0*/  IMAD.MOV.U32 R16, RZ, RZ, 0x652b82fe ;  /* 0x652b82feff107424 */ /* 0x000fe200078e00ff */
[----:B------:R-:W-:Y:S01]  /*173f0*/  BSSY.RECONVERGENT B3, `(.L_x_371) ;  /* 0x000003c000037945 */ /* 0x000fe20003800200 */
[----:B------:R-:W-:Y:S02]  /*17400*/  IMAD.MOV.U32 R17, RZ, RZ, 0x3ff71547 ;  /* 0x3ff71547ff117424 */ /* 0x000fe400078e00ff */
[----:B0-----:R-:W-:Y:S02]  /*17410*/  IMAD.MOV.U32 R12, RZ, RZ, -0x105c611 ;  /* 0xfefa39efff0c7424 */ /* 0x001fe400078e00ff */
[----:B------:R-:W-:Y:S02]  /*17420*/  IMAD.MOV.U32 R13, RZ, RZ, 0x3fe62e42 ;  /* 0x3fe62e42ff0d7424 */ /* 0x000fe400078e00ff */
[----:B------:R-:W-:Y:S02]  /*17430*/  IMAD.MOV.U32 R14, RZ, RZ, 0x3b39803f ;  /* 0x3b39803fff0e7424 */ /* 0x000fe400078e00ff */
[----:B------:R-:W-:-:S02]  /*17440*/  IMAD.MOV.U32 R15, RZ, RZ, 0x3c7abc9e ;  /* 0x3c7abc9eff0f7424 */ /* 0x000fc400078e00ff */
[----:B------:R-:W-:Y:S02]  /*17450*/  IMAD.MOV.U32 R22, RZ, RZ, 0x62401315 ;  /* 0x62401315ff167424 */ /* 0x000fe400078e00ff */
[----:B------:R-:W-:Y:S02]  /*17460*/  IMAD.MOV.U32 R23, RZ, RZ, 0x3ec71dee ;  /* 0x3ec71deeff177424 */ /* 0x000fe400078e00ff */
[----:B------:R-:W-:Y:S01]  /*17470*/  IMAD R41, R35, 0x8, R1 ;  /* 0x0000000823297824 */ /* 0x000fe200078e0201 */
[----:B--2---:R-:W-:Y:S02]  /*17480*/  DFMA R46, R44, -R16, 6.75539944105574400000e+15 ;  /* 0x433800002c2e742b */ /* 0x004fe40000000810 */
[----:B------:R-:W-:-:S06]  /*17490*/  DADD R52, -RZ, -R44 ;  /* 0x00000000ff347229 */ /* 0x000fcc000000092c */
[----:B------:R-:W-:-:S04]  /*174a0*/  DADD R18, R46, -6.75539944105574400000e+15 ;  /* 0xc33800002e127429 */ /* 0x000fc80000000000 */
[----:B------:R-:W-:-:S04]  /*174b0*/  FSETP.GEU.AND P0, PT, |R53|, 4.1917929649353027344, PT ;  /* 0x4086232b3500780b */ /* 0x000fc80003f0e200 */
[----:B------:R-:W-:-:S08]  /*174c0*/  DFMA R20, R18, -R12, -R44 ;  /* 0x8000000c1214722b */ /* 0x000fd0000000082c */
[----:B------:R-:W-:Y:S01]  /*174d0*/  DFMA R48, R18, -R14, R20 ;  /* 0x8000000e1230722b */ /* 0x000fe20000000014 */
[----:B------:R-:W-:Y:S01]  /*174e0*/  IMAD.MOV.U32 R18, RZ, RZ, 0x69ce2bdf ;  /* 0x69ce2bdfff127424 */ /* 0x000fe200078e00ff */
[----:B------:R-:W-:Y:S01]  /*174f0*/  MOV R20, 0xfca213ea ;  /* 0xfca213ea00147802 */ /* 0x000fe20000000f00 */
[----:B------:R-:W-:Y:S02]  /*17500*/  IMAD.MOV.U32 R19, RZ, RZ, 0x3e5ade15 ;  /* 0x3e5ade15ff137424 */ /* 0x000fe400078e00ff */
[----:B------:R-:W-:-:S06]  /*17510*/  IMAD.MOV.U32 R21, RZ, RZ, 0x3e928af3 ;  /* 0x3e928af3ff157424 */ /* 0x000fcc00078e00ff */
[----:B------:R-:W-:-:S08]  /*17520*/  DFMA R26, R48, R18, R20 ;  /* 0x00000012301a722b */ /* 0x000fd00000000014 */
[----:B------:R-:W-:Y:S01]  /*17530*/  DFMA R28, R48, R26, R22 ;  /* 0x0000001a301c722b */ /* 0x000fe20000000016 */
[----:B------:R-:W-:Y:S02]  /*17540*/  IMAD.MOV.U32 R26, RZ, RZ, 0x7c89eb71 ;  /* 0x7c89eb71ff1a7424 */ /* 0x000fe400078e00ff */
[----:B------:R-:W-:-:S06]  /*17550*/  IMAD.MOV.U32 R27, RZ, RZ, 0x3efa0199 ;  /* 0x3efa0199ff1b7424 */ /* 0x000fcc00078e00ff */
[----:B------:R-:W-:Y:S01]  /*17560*/  DFMA R30, R48, R28, R26 ;  /* 0x0000001c301e722b */ /* 0x000fe2000000001a */
[----:B------:R-:W-:Y:S02]  /*17570*/  IMAD.MOV.U32 R28, RZ, RZ, 0x14761f65 ;  /* 0x14761f65ff1c7424 */ /* 0x000fe400078e00ff */
[----:B------:R-:W-:-:S06]  /*17580*/  IMAD.MOV.U32 R29, RZ, RZ, 0x3f2a01a0 ;  /* 0x3f2a01a0ff1d7424 */ /* 0x000fcc00078e00ff */
[----:B------:R-:W-:Y:S01]  /*17590*/  DFMA R32, R48, R30, R28 ;  /* 0x0000001e3020722b */ /* 0x000fe2000000001c */
[----:B------:R-:W-:Y:S02]  /*175a0*/  IMAD.MOV.U32 R30, RZ, RZ, 0x1852b7af ;  /* 0x1852b7afff1e7424 */ /* 0x000fe400078e00ff */
[----:B------:R-:W-:-:S06]  /*175b0*/  IMAD.MOV.U32 R31, RZ, RZ, 0x3f56c16c ;  /* 0x3f56c16cff1f7424 */ /* 0x000fcc00078e00ff */
[----:B------:R-:W-:Y:S01]  /*175c0*/  DFMA R36, R48, R32, R30 ;  /* 0x000000203024722b */ /* 0x000fe2000000001e */
[----:B------:R-:W-:Y:S01]  /*175d0*/  MOV R32, 0x11122322 ;  /* 0x1112232200207802 */ /* 0x000fe20000000f00 */
        /* <DEDUP_REMOVED lines=10> */
[----:B------:R-:W-:-:S08]  /*17680*/  DFMA R50, R48, R50, R42 ;  /* 0x000000323032722b */ /* 0x000fd0000000002a */
[----:B------:R-:W-:-:S08]  /*17690*/  DFMA R50, R48, R50, 1 ;  /* 0x3ff000003032742b */ /* 0x000fd00000000032 */
[----:B------:R-:W-:-:S10]  /*176a0*/  DFMA R50, R48, R50, 1 ;  /* 0x3ff000003032742b */ /* 0x000fd40000000032 */
[----:B------:R-:W-:Y:S01]  /*176b0*/  IMAD R49, R46, 0x100000, R51 ;  /* 0x001000002e317824 */ /* 0x000fe200078e0233 */
[----:B------:R-:W-:Y:S01]  /*176c0*/  MOV R48, R50 ;  /* 0x0000003200307202 */ /* 0x000fe20000000f00 */
[----:B------:R-:W-:Y:S06]  /*176d0*/  @!P0 BRA `(.L_x_372) ;  /* 0x0000000000348947 */ /* 0x000fec0003800000 */
        /* <DEDUP_REMOVED lines=10> */
[----:B------:R-:W-:Y:S01]  /*17780*/  @!P1 LEA R47, R46, 0x3ff00000, 0x14 ;  /* 0x3ff000002e2f9811 */ /* 0x000fe200078ea0ff */
[----:B------:R-:W-:-:S06]  /*17790*/  @!P1 IMAD.MOV.U32 R46, RZ, RZ, RZ ;  /* 0x000000ffff2e9224 */ /* 0x000fcc00078e00ff */
[----:B------:R-:W-:-:S11]  /*177a0*/  @!P1 DMUL R48, R44, R46 ;  /* 0x0000002e2c309228 */ /* 0x000fd60000000000 */
.L_x_372:
[----:B------:R-:W-:Y:S05]  /*177b0*/  BSYNC.RECONVERGENT B3 ;  /* 0x0000000000037941 */ /* 0x000fea0003800200 */
.L_x_371:
[----:B------:R0:W-:Y:S04]  /*177c0*/  STL.64 [R41+0x468], R48 ;  /* 0x0004683029007387 */ /* 0x0001e80000100a00 */
[----:B------:R-:W2:Y:S01]  /*177d0*/  LDL.64 R46, [R40+0x8] ;  /* 0x00000800282e7983 */ /* 0x000ea20000100a00 */
[----:B------:R-:W-:Y:S01]  /*177e0*/  BSSY.RECONVERGENT B3, `(.L_x_373) ;  /* 0x0000023000037945 */ /* 0x000fe20003800200 */
[----:B--2---:R-:W-:Y:S02]  /*177f0*/  DFMA R44, R46, -R16, 6.75539944105574400000e+15 ;  /* 0x433800002e2c742b */ /* 0x004fe40000000810 */
[----:B0-----:R-:W-:-:S06]  /*17800*/  DADD R48, -RZ, -R46 ;  /* 0x00000000ff307229 */ /* 0x001fcc000000092e */
[----:B------:R-:W-:-:S08]  /*17810*/  DADD R50, R44, -6.75539944105574400000e+15 ;  /* 0xc33800002c327429 */ /* 0x000fd00000000000 */
[----:B------:R-:W-:-:S08]  /*17820*/  DFMA R52, R50, -R12, -R46 ;  /* 0x8000000c3234722b */ /* 0x000fd0000000082e */
[----:B------:R-:W-:-:S08]  /*17830*/  DFMA R52, R50, -R14, R52 ;  /* 0x8000000e3234722b */ /* 0x000fd00000000034 */
        /* <DEDUP_REMOVED lines=20> */
[----:B------:R-:W-:Y:S01]  /*17980*/  @!P1 LEA.HI R45, R44, R44, RZ, 0x1 ;  /* 0x0000002c2c2d9211 */ /* 0x000fe200078f08ff */
[----:B------:R-:W-:Y:S01]  /*17990*/  @!P1 IMAD.MOV.U32 R46, RZ, RZ, RZ ;  /* 0x000000ffff2e9224 */ /* 0x000fe200078e00ff */
[----:B------:R-:W-:Y:S02]  /*179a0*/  FSEL R49, R49, RZ, !P0 ;  /* 0x000000ff31317208 */ /* 0x000fe40004000000 */
[----:B------:R-:W-:-:S05]  /*179b0*/  @!P1 SHF.R.S32.HI R45, RZ, 0x1, R45 ;  /* 0x00000001ff2d9819 */ /* 0x000fca000001142d */
[----:B------:R-:W-:Y:S02]  /*179c0*/  @!P1 IMAD.IADD R44, R44, 0x1, -R45 ;  /* 0x000000012c2c9824 */ /* 0x000fe400078e0a2d */
[----:B------:R-:W-:-:S03]  /*179d0*/  @!P1 IMAD R45, R45, 0x100000, R51 ;  /* 0x001000002d2d9824 */ /* 0x000fc600078e0233 */
[----:B------:R-:W-:Y:S02]  /*179e0*/  @!P1 LEA R47, R44, 0x3ff00000, 0x14 ;  /* 0x3ff000002c2f9811 */ /* 0x000fe400078ea0ff */
[----:B------:R-:W-:-:S06]  /*179f0*/  @!P1 MOV R44, R50 ;  /* 0x00000032002c9202 */ /* 0x000fcc0000000f00 */
[----:B------:R-:W-:-:S11]  /*17a00*/  @!P1 DMUL R48, R44, R46 ;  /* 0x0000002e2c309228 */ /* 0x000fd60000000000 */
.L_x_374:
[----:B------:R-:W-:Y:S05]  /*17a10*/  BSYNC.RECONVERGENT B3 ;  /* 0x0000000000037941 */ /* 0x000fea0003800200 */
.L_x_373:
        /* <DEDUP_REMOVED lines=34> */
[----:B------:R-:W-:Y:S01]  /*17c40*/  @!P1 LEA R47, R44, 0x3ff00000, 0x14 ;  /* 0x3ff000002c2f9811 */ /* 0x000fe200078ea0ff */
[----:B------:R-:W-:-:S06]  /*17c50*/  @!P1 IMAD.MOV.U32 R44, RZ, RZ, R50 ;  /* 0x000000ffff2c9224 */ /* 0x000fcc00078e0032 */
[----:B------:R-:W-:-:S11]  /*17c60*/  @!P1 DMUL R48, R44, R46 ;  /* 0x0000002e2c309228 */ /* 0x000fd60000000000 */
.L_x_376:
[----:B------:R-:W-:Y:S05]  /*17c70*/  BSYNC.RECONVERGENT B3 ;  /* 0x0000000000037941 */ /* 0x000fea0003800200 */
.L_x_375:
[----:B------:R0:W-:Y:S04]  /*17c80*/  STL.64 [R41+0x478], R48 ;  /* 0x0004783029007387 */ /* 0x0001e80000100a00 */
[----:B------:R-:W2:Y:S01]  /*17c90*/  LDL.64 R44, [R40+0x18] ;  /* 0x00001800282c7983 */ /* 0x000ea20000100a00 */
[----:B------:R-:W-:Y:S01]  /*17ca0*/  VIADD R35, R35, 0x4 ;  /* 0x0000000423237836 */ /* 0x000fe20000000000 */
[----:B------:R-:W-:Y:S04]  /*17cb0*/  BSSY.RECONVERGENT B3, `(.L_x_377) ;  /* 0x0000022000037945 */ /* 0x000fe80003800200 */
[----:B------:R-:W-:Y:S01]  /*17cc0*/  ISETP.NE.AND P2, PT, R35, R34, PT ;  /* 0x000000222300720c */ /* 0x000fe20003f45270 */
[----:B--2---:R-:W-:-:S08]  /*17cd0*/  DFMA R16, R44, -R16, 6.75539944105574400000e+15 ;  /* 0x433800002c10742b */ /* 0x004fd00000000810 */
[----:B------:R-:W-:-:S08]  /*17ce0*/  DADD R46, R16, -6.75539944105574400000e+15 ;  /* 0xc3380000102e7429 */ /* 0x000fd00000000000 */
[----:B------:R-:W-:-:S08]  /*17cf0*/  DFMA R12, R46, -R12, -R44 ;  /* 0x8000000c2e0c722b */ /* 0x000fd0000000082c */
[----:B------:R-:W-:-:S08]  /*17d00*/  DFMA R12, R46, -R14, R12 ;  /* 0x8000000e2e0c722b */ /* 0x000fd0000000000c */
[----:B------:R-:W-:Y:S02]  /*17d10*/  DFMA R18, R12, R18, R20 ;  /* 0x000000120c12722b */ /* 0x000fe40000000014 */
[----:B------:R-:W-:-:S06]  /*17d20*/  DADD R20, -RZ, -R44 ;  /* 0x00000000ff147229 */ /* 0x000fcc000000092c */
[----:B------:R-:W-:-:S04]  /*17d30*/  DFMA R18, R12, R18, R22 ;  /* 0x000000120c12722b */ /* 0x000fc80000000016 */
[----:B------:R-:W-:-:S04]  /*17d40*/  FSETP.GEU.AND P0, PT, |R21|, 4.1917929649353027344, PT ;  /* 0x4086232b1500780b */ /* 0x000fc80003f0e200 */
        /* <DEDUP_REMOVED lines=8> */
[----:B------:R-:W-:-:S10]  /*17dd0*/  DFMA R14, R12, R18, 1 ;  /* 0x3ff000000c0e742b */ /* 0x000fd40000000012 */
[----:B------:R-:W-:Y:S01]  /*17de0*/  LEA R13, R16, R15, 0x14 ;  /* 0x0000000f100d7211 */ /* 0x000fe200078ea0ff */
[----:B------:R-:W-:Y:S01]  /*17df0*/  IMAD.MOV.U32 R12, RZ, RZ, R14 ;  /* 0x000000ffff0c7224 */ /* 0x000fe200078e000e */
[----:B0-----:R-:W-:Y:S06]  /*17e00*/  @!P0 BRA `(.L_x_378) ;  /* 0x0000000000308947 */ /* 0x001fec0003800000 */
        /* <DEDUP_REMOVED lines=12> */
.L_x_378:
[----:B------:R-:W-:Y:S05]  /*17ed0*/  BSYNC.RECONVERGENT B3 ;  /* 0x0000000000037941 */ /* 0x000fea0003800200 */
.L_x_377:
[----:B------:R0:W-:Y:S01]  /*17ee0*/  STL.64 [R41+0x480], R12 ;  /* 0x0004800c29007387 */ /* 0x0001e20000100a00 */
[----:B------:R-:W-:Y:S05]  /*17ef0*/  @P2 BRA `(.L_x_379) ;  /* 0xfffffff400302947 */ /* 0x000fea000383ffff */
.L_x_370:
[----:B------:R-:W-:Y:S05]  /*17f00*/  BSYNC.RECONVERGENT B2 ;  /* 0x0000000000027941 */ /* 0x000fea0003800200 */
.L_x_369:
[----:B------:R-:W-:-:S13]  /*17f10*/  ISETP.NE.AND P0, PT, R11, RZ, PT ;  /* 0x000000ff0b00720c */ /* 0x000fda0003f05270 */
[----:B------:R-:W-:Y:S05]  /*17f20*/  @!P0 BRA `(.L_x_368) ;  /* 0x0000000400188947 */ /* 0x000fea0003800000 */
[----:B------:R-:W-:-:S07]  /*17f30*/  IMAD.MOV.U32 R22, RZ, RZ, RZ ;  /* 0x000000ffff167224 */ /* 0x000fce00078e00ff */
.L_x_382:
[----:B------:R-:W-:-:S06]  /*17f40*/  IMAD R16, R34, 0x8, R4 ;  /* 0x0000000822107824 */ /* 0x000fcc00078e0204 */
        /* <DEDUP_REMOVED lines=8> */
[----:B0-----:R-:W-:-:S04]  /*17fd0*/  DADD R12, R18, -6.75539944105574400000e+15 ;  /* 0xc3380000120c7429 */ /* 0x001fc80000000000 */
[----:B------:R-:W-:Y:S02]  /*17fe0*/  IMAD.MOV.U32 R23, RZ, RZ, R21 ;  /* 0x000000ffff177224 */ /* 0x000fe400078e0015 */
[----:B------:R-:W-:Y:S02]  /*17ff0*/  IMAD R21, R34, 0x8, R1 ;  /* 0x0000000822157824 */ /* 0x000fe400078e0201 */
[----:B------:R-:W-:Y:S01]  /*18000*/  DFMA R14, R12, -UR4, -R16 ;  /* 0x800000040c0e7c2b */ /* 0x000fe20008000810 */
[----:B------:R-:W-:Y:S01]  /*18010*/  UMOV UR4, 0x3b39803f ;  /* 0x3b39803f00047882 */ /* 0x000fe20000000000 */
[----:B------:R-:W-:Y:S01]  /*18020*/  UMOV UR5, 0x3c7abc9e ;  /* 0x3c7abc9e00057882 */ /* 0x000fe20000000000 */
[----:B------:R-:W-:-:S05]  /*18030*/  FSETP.GEU.AND P0, PT, |R23|, 4.1917929649353027344, PT ;  /* 0x4086232b1700780b */ /* 0x000fca0003f0e200 */
        /* <DEDUP_REMOVED lines=47> */
.L_x_381:
[----:B------:R-:W-:Y:S05]  /*18330*/  BSYNC.RECONVERGENT B2 ;  /* 0x0000000000027941 */ /* 0x000fea0003800200 */
.L_x_380:
[----:B------:R2:W-:Y:S01]  /*18340*/  STL.64 [R21+0x468], R12 ;  /* 0x0004680c15007387 */ /* 0x0005e20000100a00 */
[----:B------:R-:W-:Y:S02]  /*18350*/  VIADD R22, R22, 0x1 ;  /* 0x0000000116167836 */ /* 0x000fe40000000000 */
[----:B------:R-:W-:-:S03]  /*18360*/  VIADD R34, R34, 0x1 ;  /* 0x0000000122227836 */ /* 0x000fc60000000000 */
[----:B------:R-:W-:-:S13]  /*18370*/  ISETP.NE.AND P0, PT, R22, R11, PT ;  /* 0x0000000b1600720c */ /* 0x000fda0003f05270 */
[----:B--2---:R-:W-:Y:S05]  /*18380*/  @P0 BRA `(.L_x_382) ;  /* 0xfffffff800ec0947 */ /* 0x004fea000383ffff */
.L_x_368:
[----:B------:R-:W-:Y:S05]  /*18390*/  BSYNC.RECONVERGENT B1 ;  /* 0x0000000000017941 */ /* 0x000fea0003800200 */
.L_x_367:
[----:B------:R-:W2:Y:S01]  /*183a0*/  LDC R55, c[0x0][0x3a0] ;  /* 0x0000e800ff377b82 */ /* 0x000ea20000000800 */
[----:B------:R4:W-:Y:S04]  /*183b0*/  STL.64 [R5], RZ ;  /* 0x000000ff05007387 */ /* 0x0009e80000100a00 */
[----:B------:R4:W-:Y:S04]  /*183c0*/  STL.64 [R5+0x8], RZ ;  /* 0x000008ff05007387 */ /* 0x0009e80000100a00 */
[----:B------:R4:W-:Y:S04]  /*183d0*/  STL.64 [R5+0x10], RZ ;  /* 0x000010ff05007387 */ /* 0x0009e80000100a00 */
[----:B------:R4:W-:Y:S04]  /*183e0*/  STL.64 [R5+0x18], RZ ;  /* 0x000018ff05007387 */ /* 0x0009e80000100a00 */
[----:B------:R4:W-:Y:S04]  /*183f0*/  STL.64 [R5+0x20], RZ ;  /* 0x000020ff05007387 */ /* 0x0009e80000100a00 */
[----:B------:R4:W-:Y:S01]  /*18400*/  STL.64 [R5+0x28], RZ ;  /* 0x000028ff05007387 */ /* 0x0009e20000100a00 */
[----:B--2---:R-:W-:-:S03]  /*18410*/  ISETP.GE.AND P0, PT, R55, 0x1, PT ;  /* 0x000000013700780c */ /* 0x004fc60003f06270 */
        /* <DEDUP_REMOVED lines=9> */
[----:B------:R4:W-:Y:S04]  /*184b0*/  STL.64 [R4], RZ ;  /* 0x000000ff04007387 */ /* 0x0009e80000100a00 */
        /* <DEDUP_REMOVED lines=14> */
[----:B------:R-:W-:Y:S05]  /*185a0*/  @!P0 BRA `(.L_x_383) ;  /* 0x0000003000d08947 */ /* 0x000fea0003800000 */
[----:B------:R-:W-:Y:S01]  /*185b0*/  LOP3.LUT R65, R7, 0x7, RZ, 0xc0, !PT ;  /* 0x0000000707417812 */ /* 0x000fe200078ec0ff */
[----:B------:R-:W-:Y:S01]  /*185c0*/  IMAD.SHL.U32 R55, R55, 0x8, RZ ;  /* 0x0000000837377824 */ /* 0x000fe200078e00ff */
[----:B------:R-:W-:Y:S01]  /*185d0*/  LOP3.LUT R56, R7, 0x7ffffff8, RZ, 0xc0, !PT ;  /* 0x7ffffff807387812 */ /* 0x000fe200078ec0ff */
[----:B------:R-:W-:Y:S01]  /*185e0*/  VIADD R54, R5, 0x40 ;  /* 0x0000004005367836 */ /* 0x000fe20000000000 */
[----:B01----:R-:W-:Y:S01]  /*185f0*/  IADD3 R11, PT, PT, R65, -0x1, RZ ;  /* 0xffffffff410b7810 */ /* 0x003fe20007ffe0ff */
[----:B------:R-:W-:Y:S01]  /*18600*/  VIADD R57, R1, 0x488 ;  /* 0x0000048801397836 */ /* 0x000fe20000000000 */
[----:B------:R-:W-:Y:S01]  /*18610*/  LOP3.LUT R67, R7, 0x3, RZ, 0xc0, !PT ;  /* 0x0000000307437812 */ /* 0x000fe200078ec0ff */
[----:B------:R-:W-:Y:S01]  /*18620*/  IMAD.MOV.U32 R58, RZ, RZ, RZ ;  /* 0x000000ffff3a7224 */ /* 0x000fe200078e00ff */
[----:B------:R-:W-:Y:S01]  /*18630*/  ISETP.GE.U32.AND P0, PT, R11, 0x3, PT ;  /* 0x000000030b00780c */ /* 0x000fe20003f06070 */
[----:B------:R-:W-:Y:S02]  /*18640*/  VIADD R11, R4, 0x40 ;  /* 0x00000040040b7836 */ /* 0x000fe40000000000 */
[----:B------:R-:W-:-:S10]  /*18650*/  IMAD.MOV R59, RZ, RZ, -R56 ;  /* 0x000000ffff3b7224 */ /* 0x000fd400078e0a38 */
.L_x_394:
[----:B------:R-:W-:Y:S01]  /*18660*/  ISETP.GE.AND P1, PT, R7, 0x1, PT ;  /* 0x000000010700780c */ /* 0x000fe20003f26270 */
[----:B------:R-:W-:-:S12]  /*18670*/  BSSY.RECONVERGENT B1, `(.L_x_384) ;  /* 0x000009c000017945 */ /* 0x000fd80003800200 */
[----:B0-----:R-:W-:Y:S05]  /*18680*/  @!P1 BRA `(.L_x_385) ;  /* 0x0000000800689947 */ /* 0x001fea0003800000 */
[C---:B------:R-:W-:Y:S02]  /*18690*/  IMAD R61, R58.reuse, 0x8, R5 ;  /* 0x000000083a3d7824 */ /* 0x040fe400078e0205 */
[----:B------:R-:W-:-:S03]  /*186a0*/  IMAD R63, R58, 0x8, R4 ;  /* 0x000000083a3f7824 */ /* 0x000fc600078e0204 */
[----:B------:R0:W5:Y:S04]  /*186b0*/  LDL.64 R50, [R61] ;  /* 0x000000003d327983 */ /* 0x0001680000100a00 */
[----:B------:R0:W5:Y:S01]  /*186c0*/  LDL.64 R44, [R63] ;  /* 0x000000003f2c7983 */ /* 0x0001620000100a00 */
[----:B------:R-:W-:Y:S01]  /*186d0*/  ISETP.GE.U32.AND P1, PT, R7, 0x8, PT ;  /* 0x000000080700780c */ /* 0x000fe20003f26070 */
[----:B------:R-:W-:Y:S01]  /*186e0*/  BSSY.RECONVERGENT B2, `(.L_x_386) ;  /* 0x000004e000027945 */ /* 0x000fe20003800200 */
[----:B------:R-:W-:-:S11]  /*186f0*/  IMAD.MOV.U32 R33, RZ, RZ, RZ ;  /* 0x000000ffff217224 */ /* 0x000fd600078e00ff */
[----:B0-----:R-:W-:Y:S05]  /*18700*/  @!P1 BRA `(.L_x_387) ;  /* 0x00000004002c9947 */ /* 0x001fea0003800000 */
[----:B------:R-:W0:Y:S01]  /*18710*/  LDC R15, c[0x0][0x3a0] ;  /* 0x0000e800ff0f7b82 */ /* 0x000e220000000800 */
[----:B------:R-:W-:Y:S01]  /*18720*/  MOV R13, 0x8 ;  /* 0x00000008000d7802 */ /* 0x000fe20000000f00 */
[----:B------:R-:W-:Y:S01]  /*18730*/  BSSY.RECONVERGENT B3, `(.L_x_388) ;  /* 0x0000047000037945 */ /* 0x000fe20003800200 */
[----:B------:R-:W-:Y:S02]  /*18740*/  IMAD.MOV.U32 R62, RZ, RZ, R57 ;  /* 0x000000ffff3e7224 */ /* 0x000fe400078e0039 */
[----:B------:R-:W-:Y:S02]  /*18750*/  IMAD.MOV.U32 R60, RZ, RZ, R59 ;  /* 0x000000ffff3c7224 */ /* 0x000fe400078e003b */
[----:B------:R-:W-:-:S04]  /*18760*/  IMAD.WIDE.U32 R12, R58, R13, UR6 ;  /* 0x000000063a0c7e25 */ /* 0x000fc8000f8e000d */
[C-C-:B0-----:R-:W-:Y:S02]  /*18770*/  IMAD R64, R15.reuse, 0x7, R58.reuse ;  /* 0x000000070f407824 */ /* 0x141fe400078e023a */
[C-C-:B------:R-:W-:Y:S02]  /*18780*/  IMAD R66, R15.reuse, 0x6, R58.reuse ;  /* 0x000000060f427824 */ /* 0x140fe400078e023a */
[C-C-:B------:R-:W-:Y:S02]  /*18790*/  IMAD R68, R15.reuse, 0x5, R58.reuse ;  /* 0x000000050f447824 */ /* 0x140fe400078e023a */
[C-C-:B------:R-:W-:Y:S02]  /*187a0*/  IMAD R70, R15.reuse, 0x4, R58.reuse ;  /* 0x000000040f467824 */ /* 0x140fe400078e023a */
[C-C-:B------:R-:W-:Y:S02]  /*187b0*/  IMAD R72, R15.reuse, 0x3, R58.reuse ;  /* 0x000000030f487824 */ /* 0x140fe400078e023a */
[----:B------:R-:W-:-:S02]  /*187c0*/  IMAD R74, R15, 0x2, R58 ;  /* 0x000000020f4a7824 */ /* 0x000fc400078e023a */
[----:B------:R-:W-:-:S07]  /*187d0*/  IMAD.IADD R76, R58, 0x1, R15 ;  /* 0x000000013a4c7824 */ /* 0x000fce00078e020f */
.L_x_389:
[----:B------:R-:W-:Y:S01]  /*187e0*/  IMAD.MOV.U32 R18, RZ, RZ, R12 ;  /* 0x000000ffff127224 */ /* 0x000fe200078e000c */
[----:B------:R-:W-:Y:S01]  /*187f0*/  LEA R42, R76, UR6, 0x3 ;  /* 0x000000064c2a7c11 */ /* 0x000fe2000f8e18ff */
[----:B------:R-:W2:Y:S04]  /*18800*/  LDL.64 R46, [R62+-0x20] ;  /* 0xffffe0003e2e7983 */ /* 0x000ea80000100a00 */
[----:B------:R-:W3:Y:S01]  /*18810*/  LDL.64 R52, [R18] ;  /* 0x0000000012347983 */ /* 0x000ee20000100a00 */
[----:B------:R-:W-:-:S03]  /*18820*/  LEA R38, R74, UR6, 0x3 ;  /* 0x000000064a267c11 */ /* 0x000fc6000f8e18ff */
[----:B------:R-:W4:Y:S04]  /*18830*/  LDL.64 R42, [R42] ;  /* 0x000000002a2a7983 */ /* 0x000f280000100a00 */
[----:B------:R-:W4:Y:S01]  /*18840*/  LDL.64 R40, [R62+-0x18] ;  /* 0xffffe8003e287983 */ /* 0x000f220000100a00 */
[----:B------:R-:W-:-:S03]  /*18850*/  LEA R16, R72, UR6, 0x3 ;  /* 0x0000000648107c11 */ /* 0x000fc6000f8e18ff */
[----:B------:R-:W4:Y:S01]  /*18860*/  LDL.64 R38, [R38] ;  /* 0x0000000026267983 */ /* 0x000f220000100a00 */
[----:B------:R-:W-:-:S03]  /*18870*/  LEA R20, R70, UR6, 0x3 ;  /* 0x0000000646147c11 */ /* 0x000fc6000f8e18ff */
[----:B------:R-:W4:Y:S04]  /*18880*/  LDL.64 R14, [R62+-0x10] ;  /* 0xfffff0003e0e7983 */ /* 0x000f280000100a00 */
[----:B------:R-:W4:Y:S04]  /*18890*/  LDL.64 R16, [R16] ;  /* 0x0000000010107983 */ /* 0x000f280000100a00 */
[----:B------:R-:W4:Y:S01]  /*188a0*/  LDL.64 R18, [R62+-0x8] ;  /* 0xfffff8003e127983 */ /* 0x000f220000100a00 */
[----:B------:R-:W-:-:S03]  /*188b0*/  LEA R26, R68, UR6, 0x3 ;  /* 0x00000006441a7c11 */ /* 0x000fc6000f8e18ff */
[----:B------:R-:W4:Y:S04]  /*188c0*/  LDL.64 R20, [R20] ;  /* 0x0000000014147983 */ /* 0x000f280000100a00 */
[----:B------:R-:W4:Y:S01]  /*188d0*/  LDL.64 R22, [R62] ;  /* 0x000000003e167983 */ /* 0x000f220000100a00 */
[----:B------:R-:W-:-:S03]  /*188e0*/  LEA R30, R66, UR6, 0x3 ;  /* 0x00000006421e7c11 */ /* 0x000fc6000f8e18ff */
[----:B------:R-:W4:Y:S01]  /*188f0*/  LDL.64 R26, [R26] ;  /* 0x000000001a1a7983 */ /* 0x000f220000100a00 */
[----:B------:R-:W-:-:S03]  /*18900*/  LEA R34, R64, UR6, 0x3 ;  /* 0x0000000640227c11 */ /* 0x000fc6000f8e18ff */
[----:B------:R-:W4:Y:S04]  /*18910*/  LDL.64 R28, [R62+0x8] ;  /* 0x000008003e1c7983 */ /* 0x000f280000100a00 */
[----:B------:R-:W4:Y:S04]  /*18920*/  LDL.64 R30, [R30] ;  /* 0x000000001e1e7983 */ /* 0x000f280000100a00 */
[----:B------:R-:W4:Y:S04]  /*18930*/  LDL.64 R32, [R62+0x10] ;  /* 0x000010003e207983 */ /* 0x000f280000100a00 */
[----:B------:R-:W4:Y:S04]  /*18940*/  LDL.64 R34, [R34] ;  /* 0x0000000022227983 */ /* 0x000f280000100a00 */
[----:B------:R0:W4:Y:S01]  /*18950*/  LDL.64 R36, [R62+0x18] ;  /* 0x000018003e247983 */ /* 0x0001220000100a00 */
[----:B------:R-:W-:-:S05]  /*18960*/  VIADD R60, R60, 0x8 ;  /* 0x000000083c3c7836 */ /* 0x000fca0000000000 */
[----:B------:R-:W-:Y:S01]  /*18970*/  ISETP.NE.AND P1, PT, R60, RZ, PT ;  /* 0x000000ff3c00720c */ /* 0x000fe20003f25270 */
[C---:B------:R-:W-:Y:S01]  /*18980*/  IMAD.WIDE.U32 R12, R55.reuse, 0x8, R12 ;  /* 0x00000008370c7825 */ /* 0x040fe200078e000c */
[----:B------:R-:W-:-:S03]  /*18990*/  IADD3 R68, PT, PT, R55, R68, RZ ;  /* 0x0000004437447210 */ /* 0x000fc60007ffe0ff */
[C---:B------:R-:W-:Y:S02]  /*189a0*/  IMAD.IADD R64, R55.reuse, 0x1, R64 ;  /* 0x0000000137407824 */ /* 0x040fe400078e0240 */
[C---:B------:R-:W-:Y:S02]  /*189b0*/  IMAD.IADD R66, R55.reuse, 0x1, R66 ;  /* 0x0000000137427824 */ /* 0x040fe400078e0242 */
[C---:B------:R-:W-:Y:S02]  /*189c0*/  IMAD.IADD R70, R55.reuse, 0x1, R70 ;  /* 0x0000000137467824 */ /* 0x040fe400078e0246 */
[C---:B------:R-:W-:Y:S02]  /*189d0*/  IMAD.IADD R72, R55.reuse, 0x1, R72 ;  /* 0x0000000137487824 */ /* 0x040fe400078e0248 */
[C---:B------:R-:W-:Y:S02]  /*189e0*/  IMAD.IADD R74, R55.reuse, 0x1, R74 ;  /* 0x00000001374a7824 */ /* 0x040fe400078e024a */
[----:B------:R-:W-:-:S02]  /*189f0*/  IMAD.IADD R76, R55, 0x1, R76 ;  /* 0x00000001374c7824 */ /* 0x000fc400078e024c */
[----:B0-----:R-:W-:Y:S01]  /*18a00*/  VIADD R62, R62, 0x40 ;  /* 0x000000403e3e7836 */ /* 0x001fe20000000000 */
[C---:B---3--:R-:W-:Y:S02]  /*18a10*/  DADD R48, -R52.reuse, 1 ;  /* 0x3ff0000034307429 */ /* 0x048fe40000000100 */
[----:B--2--5:R-:W-:-:S06]  /*18a20*/  DFMA R50, R52, R46, R50 ;  /* 0x0000002e3432722b */ /* 0x024fcc0000000032 */
[----:B------:R-:W-:Y:S02]  /*18a30*/  DFMA R48, R46, R48, R44 ;  /* 0x000000302e30722b */ /* 0x000fe4000000002c */
[C---:B----4-:R-:W-:Y:S02]  /*18a40*/  DADD R44, -R42.reuse, 1 ;  /* 0x3ff000002a2c7429 */ /* 0x050fe40000000100 */
[----:B------:R-:W-:-:S06]  /*18a50*/  DFMA R50, R42, R40, R50 ;  /* 0x000000282a32722b */ /* 0x000fcc0000000032 */
[----:B------:R-:W-:Y:S02]  /*18a60*/  DFMA R44, R40, R44, R48 ;  /* 0x0000002c282c722b */ /* 0x000fe40000000030 */
[C---:B------:R-:W-:Y:S02]  /*18a70*/  DADD R40, -R38.reuse, 1 ;  /* 0x3ff0000026287429 */ /* 0x040fe40000000100 */
[----:B------:R-:W-:-:S06]  /*18a80*/  DFMA R50, R38, R14, R50 ;  /* 0x0000000e2632722b */ /* 0x000fcc0000000032 */
[----:B------:R-:W-:Y:S02]  /*18a90*/  DFMA R40, R14, R40, R44 ;  /* 0x000000280e28722b */ /* 0x000fe4000000002c */
[C---:B------:R-:W-:Y:S02]  /*18aa0*/  DADD R14, -R16.reuse, 1 ;  /* 0x3ff00000100e7429 */ /* 0x040fe40000000100 */
[----:B------:R-:W-:Y:S02]  /*18ab0*/  DFMA R50, R16, R18, R50 ;  /* 0x000000121032722b */ /* 0x000fe40000000032 */
[----:B------:R-:W-:-:S04]  /*18ac0*/  DADD R16, -R20, 1 ;  /* 0x3ff0000014107429 */ /* 0x000fc80000000100 */
[----:B------:R-:W-:Y:S02]  /*18ad0*/  DFMA R14, R18, R14, R40 ;  /* 0x0000000e120e722b */ /* 0x000fe40000000028 */
        /* <DEDUP_REMOVED lines=10> */
[----:B------:R-:W-:Y:S01]  /*18b80*/  DFMA R44, R36, R44, R14 ;  /* 0x0000002c242c722b */ /* 0x000fe2000000000e */
[----:B------:R-:W-:Y:S10]  /*18b90*/  @P1 BRA `(.L_x_389) ;  /* 0xfffffffc00101947 */ /* 0x000ff4000383ffff */
[----:B------:R-:W-:Y:S05]  /*18ba0*/  BSYNC.RECONVERGENT B3 ;  /* 0x0000000000037941 */ /* 0x000fea0003800200 */
.L_x_388:
[----:B------:R-:W-:-:S07]  /*18bb0*/  IMAD.MOV.U32 R33, RZ, RZ, R56 ;  /* 0x000000ffff217224 */ /* 0x000fce00078e0038 */
.L_x_387:
[----:B------:R-:W-:Y:S05]  /*18bc0*/  BSYNC.RECONVERGENT B2 ;  /* 0x0000000000027941 */ /* 0x000fea0003800200 */
.L_x_386:
[----:B------:R-:W-:Y:S01]  /*18bd0*/  ISETP.NE.AND P1, PT, R65, RZ, PT ;  /* 0x000000ff4100720c */ /* 0x000fe20003f25270 */
[----:B------:R-:W-:-:S12]  /*18be0*/  BSSY.RECONVERGENT B2, `(.L_x_390) ;  /* 0x0000042000027945 */ /* 0x000fd80003800200 */
[----:B------:R-:W-:Y:S05]  /*18bf0*/  @!P1 BRA `(.L_x_391) ;  /* 0x0000000400009947 */ /* 0x000fea0003800000 */
[----:B------:R-:W-:Y:S01]  /*18c00*/  BSSY.RECONVERGENT B3, `(.L_x_392) ;  /* 0x0000022000037945 */ /* 0x000fe20003800200 */
[----:B------:R-:W-:-:S03]  /*18c10*/  ISETP.NE.AND P1, PT, R67, RZ, PT ;  /* 0x000000ff4300720c */ /* 0x000fc60003f25270 */
[----:B------:R-:W-:Y:S10]  /*18c20*/  @!P0 BRA `(.L_x_393) ;  /* 0x00000000007c8947 */ /* 0x000ff40003800000 */
[----:B------:R-:W0:Y:S01]  /*18c30*/  LDCU UR4, c[0x0][0x3a0] ;  /* 0x00007400ff0477ac */ /* 0x000e220008000800 */
[----:B------:R-:W-:-:S05]  /*18c40*/  IMAD R32, R33, 0x8, R6 ;  /* 0x0000000821207824 */ /* 0x000fca00078e0206 */
[----:B------:R-:W2:Y:S04]  /*18c50*/  LDL.64 R14, [R32] ;  /* 0x00000000200e7983 */ /* 0x000ea80000100a00 */
[----:B------:R-:W3:Y:S04]  /*18c60*/  LDL.64 R20, [R32+0x8] ;  /* 0x0000080020147983 */ /* 0x000ee80000100a00 */
[----:B------:R-:W4:Y:S01]  /*18c70*/  LDL.64 R26, [R32+0x10] ;  /* 0x00001000201a7983 */ /* 0x000f220000100a00 */
[----:B0-----:R-:W-:-:S03]  /*18c80*/  IMAD R12, R33, UR4, R58 ;  /* 0x00000004210c7c24 */ /* 0x001fc6000f8e023a */
[----:B------:R-:W4:Y:S01]  /*18c90*/  LDL.64 R30, [R32+0x18] ;  /* 0x00001800201e7983 */ /* 0x000f220000100a00 */
[C---:B------:R-:W-:Y:S01]  /*18ca0*/  VIADD R16, R12.reuse, UR4 ;  /* 0x000000040c107c36 */ /* 0x040fe20008000000 */
[----:B------:R-:W-:-:S06]  /*18cb0*/  LEA R13, R12, UR6, 0x3 ;  /* 0x000000060c0d7c11 */ /* 0x000fcc000f8e18ff */
[----:B------:R-:W2:Y:S01]  /*18cc0*/  LDL.64 R12, [R13] ;  /* 0x000000000d0c7983 */ /* 0x000ea20000100a00 */
[C---:B------:R-:W-:Y:S01]  /*18cd0*/  LEA R18, R16.reuse, UR6, 0x3 ;  /* 0x0000000610127c11 */ /* 0x040fe2000f8e18ff */
[----:B------:R-:W-:-:S05]  /*18ce0*/  VIADD R16, R16, UR4 ;  /* 0x0000000410107c36 */ /* 0x000fca0008000000 */
[----:B------:R-:W3:Y:S01]  /*18cf0*/  LDL.64 R18, [R18] ;  /* 0x0000000012127983 */ /* 0x000ee20000100a00 */
[C---:B------:R-:W-:Y:S02]  /*18d00*/  LEA R22, R16.reuse, UR6, 0x3 ;  /* 0x0000000610167c11 */ /* 0x040fe4000f8e18ff */
[----:B------:R-:W-:-:S04]  /*18d10*/  IADD3 R16, PT, PT, R16, UR4, RZ ;  /* 0x0000000410107c10 */ /* 0x000fc8000fffe0ff */
[----:B------:R-:W4:Y:S01]  /*18d20*/  LDL.64 R22, [R22] ;  /* 0x0000000016167983 */ /* 0x000f220000100a00 */
[----:B------:R-:W-:-:S06]  /*18d30*/  LEA R28, R16, UR6, 0x3 ;  /* 0x00000006101c7c11 */ /* 0x000fcc000f8e18ff */
[----:B------:R-:W4:Y:S01]  /*18d40*/  LDL.64 R28, [R28] ;  /* 0x000000001c1c7983 */ /* 0x000f220000100a00 */
[----:B------:R-:W-:Y:S01]  /*18d50*/  VIADD R33, R33, 0x4 ;  /* 0x0000000421217836 */ /* 0x000fe20000000000 */
[C---:B--2---:R-:W-:Y:S02]  /*18d60*/  DADD R16, -R12.reuse, 1 ;  /* 0x3ff000000c107429 */ /* 0x044fe40000000100 */
[----:B-----5:R-:W-:-:S06]  /*18d70*/  DFMA R12, R12, R14, R50 ;  /* 0x0000000e0c0c722b */ /* 0x020fcc0000000032 */
[----:B------:R-:W-:Y:S02]  /*18d80*/  DFMA R16, R14, R16, R44 ;  /* 0x000000100e10722b */ /* 0x000fe4000000002c */
[C---:B---3--:R-:W-:Y:S02]  /*18d90*/  DADD R14, -R18.reuse, 1 ;  /* 0x3ff00000120e7429 */ /* 0x048fe40000000100 */
[----:B------:R-:W-:-:S06]  /*18da0*/  DFMA R12, R18, R20, R12 ;  /* 0x00000014120c722b */ /* 0x000fcc000000000c */
[----:B------:R-:W-:Y:S02]  /*18db0*/  DFMA R14, R20, R14, R16 ;  /* 0x0000000e140e722b */ /* 0x000fe40000000010 */
[C---:B----4-:R-:W-:Y:S02]  /*18dc0*/  DADD R16, -R22.reuse, 1 ;  /* 0x3ff0000016107429 */ /* 0x050fe40000000100 */
[----:B------:R-:W-:Y:S02]  /*18dd0*/  DFMA R12, R22, R26, R12 ;  /* 0x0000001a160c722b */ /* 0x000fe4000000000c */
[----:B------:R-:W-:-:S04]  /*18de0*/  DADD R44, -R28, 1 ;  /* 0x3ff000001c2c7429 */ /* 0x000fc80000000100 */
[----:B------:R-:W-:Y:S02]  /*18df0*/  DFMA R14, R26, R16, R14 ;  /* 0x000000101a0e722b */ /* 0x000fe4000000000e */
[----:B------:R-:W-:-:S06]  /*18e00*/  DFMA R50, R28, R30, R12 ;  /* 0x0000001e1c32722b */ /* 0x000fcc000000000c */
[----:B------:R-:W-:-:S11]  /*18e10*/  DFMA R44, R30, R44, R14 ;  /* 0x0000002c1e2c722b */ /* 0x000fd6000000000e */
.L_x_393:
[----:B------:R-:W-:Y:S05]  /*18e20*/  BSYNC.RECONVERGENT B3 ;  /* 0x0000000000037941 */ /* 0x000fea0003800200 */
.L_x_392:
[----:B------:R-:W-:Y:S05]  /*18e30*/  @!P1 BRA `(.L_x_391) ;  /* 0x0000000000709947 */ /* 0x000fea0003800000 */
[----:B------:R-:W-:Y:S02]  /*18e40*/  ISETP.NE.AND P1, PT, R67, 0x1, PT ;  /* 0x000000014300780c */ /* 0x000fe40003f25270 */
[----:B------:R-:W-:-:S11]  /*18e50*/  LOP3.LUT P2, RZ, R7, 0x1, RZ, 0xc0, !PT ;  /* 0x0000000107ff7812 */ /* 0x000fd6000784c0ff */
[----:B------:R-:W0:Y:S08]  /*18e60*/  @P1 LDC R12, c[0x0][0x3a0] ;  /* 0x0000e800ff0c1b82 */ /* 0x000e300000000800 */
[----:B------:R-:W1:Y:S01]  /*18e70*/  @P2 LDC R14, c[0x0][0x3a0] ;  /* 0x0000e800ff0e2b82 */ /* 0x000e620000000800 */
[----:B------:R-:W-:-:S05]  /*18e80*/  @P1 IMAD R28, R33, 0x8, R6 ;  /* 0x00000008211c1824 */ /* 0x000fca00078e0206 */
[----:B------:R-:W2:Y:S04]  /*18e90*/  @P1 LDL.64 R18, [R28] ;  /* 0x000000001c121983 */ /* 0x000ea80000100a00 */
[----:B------:R-:W3:Y:S01]  /*18ea0*/  @P1 LDL.64 R26, [R28+0x8] ;  /* 0x000008001c1a1983 */ /* 0x000ee20000100a00 */
[----:B0-----:R-:W-:-:S04]  /*18eb0*/  @P1 IMAD R13, R33, R12, R58 ;  /* 0x0000000c210d1224 */ /* 0x001fc800078e023a */
[C---:B------:R-:W-:Y:S01]  /*18ec0*/  @P1 IMAD.IADD R12, R13.reuse, 0x1, R12 ;  /* 0x000000010d0c1824 */ /* 0x040fe200078e020c */
[----:B------:R-:W-:Y:S01]  /*18ed0*/  @P1 LEA R16, R13, UR6, 0x3 ;  /* 0x000000060d101c11 */ /* 0x000fe2000f8e18ff */
[----:B------:R-:W-:-:S05]  /*18ee0*/  @P1 VIADD R33, R33, 0x2 ;  /* 0x0000000221211836 */ /* 0x000fca0000000000 */
[----:B------:R-:W4:Y:S01]  /*18ef0*/  @P1 LDL.64 R16, [R16] ;  /* 0x0000000010101983 */ /* 0x000f220000100a00 */
[----:B------:R-:W-:Y:S01]  /*18f00*/  @P1 LEA R22, R12, UR6, 0x3 ;  /* 0x000000060c161c11 */ /* 0x000fe2000f8e18ff */
[----:B-1----:R-:W-:-:S05]  /*18f10*/  @P2 IMAD R12, R33, R14, R58 ;  /* 0x0000000e210c2224 */ /* 0x002fca00078e023a */
[----:B------:R-:W3:Y:S01]  /*18f20*/  @P1 LDL.64 R22, [R22] ;  /* 0x0000000016161983 */ /* 0x000ee20000100a00 */
[----:B------:R-:W-:Y:S01]  /*18f30*/  @P2 LEA R12, R12, UR6, 0x3 ;  /* 0x000000060c0c2c11 */ /* 0x000fe2000f8e18ff */
[----:B------:R-:W-:-:S05]  /*18f40*/  @P2 IMAD R14, R33, 0x8, R6 ;  /* 0x00000008210e2824 */ /* 0x000fca00078e0206 */
[----:B------:R-:W3:Y:S04]  /*18f50*/  @P2 LDL.64 R12, [R12] ;  /* 0x000000000c0c2983 */ /* 0x000ee80000100a00 */
[----:B------:R-:W3:Y:S01]  /*18f60*/  @P2 LDL.64 R14, [R14] ;  /* 0x000000000e0e2983 */ /* 0x000ee20000100a00 */
[C---:B----4-:R-:W-:Y:S02]  /*18f70*/  @P1 DADD R20, -R16.reuse, 1 ;  /* 0x3ff0000010141429 */ /* 0x050fe40000000100 */
[----:B--2--5:R-:W-:-:S06]  /*18f80*/  @P1 DFMA R16, R16, R18, R50 ;  /* 0x000000121010122b */ /* 0x024fcc0000000032 */
[----:B------:R-:W-:Y:S02]  /*18f90*/  @P1 DFMA R20, R18, R20, R44 ;  /* 0x000000141214122b */ /* 0x000fe4000000002c */
[C---:B---3--:R-:W-:Y:S02]  /*18fa0*/  @P1 DADD R18, -R22.reuse, 1 ;  /* 0x3ff0000016121429 */ /* 0x048fe40000000100 */
[----:B------:R-:W-:Y:S02]  /*18fb0*/  @P1 DFMA R50, R22, R26, R16 ;  /* 0x0000001a1632122b */ /* 0x000fe40000000010 */
[----:B------:R-:W-:-:S04]  /*18fc0*/  @P2 DADD R16, -R12, 1 ;  /* 0x3ff000000c102429 */ /* 0x000fc80000000100 */
[----:B------:R-:W-:Y:S02]  /*18fd0*/  @P1 DFMA R44, R26, R18, R20 ;  /* 0x000000121a2c122b */ /* 0x000fe40000000014 */
[----:B------:R-:W-:-:S06]  /*18fe0*/  @P2 DFMA R50, R12, R14, R50 ;  /* 0x0000000e0c32222b */ /* 0x000fcc0000000032 */
[----:B------:R-:W-:-:S11]  /*18ff0*/  @P2 DFMA R44, R14, R16, R44 ;  /* 0x000000100e2c222b */ /* 0x000fd6000000002c */
.L_x_391:
[----:B------:R-:W-:Y:S05]  /*19000*/  BSYNC.RECONVERGENT B2 ;  /* 0x0000000000027941 */ /* 0x000fea0003800200 */
.L_x_390:
[----:B-----5:R0:W-:Y:S04]  /*19010*/  STL.64 [R61], R50 ;  /* 0x000000323d007387 */ /* 0x0201e80000100a00 */
[----:B------:R0:W-:Y:S02]  /*19020*/  STL.64 [R63], R44 ;  /* 0x0000002c3f007387 */ /* 0x0001e40000100a00 */
.L_x_385:
[----:B------:R-:W-:Y:S05]  /*19030*/  BSYNC.RECONVERGENT B1 ;  /* 0x0000000000017941 */ /* 0x000fea0003800200 */
.L_x_384:
[----:B------:R-:W1:Y:S01]  /*19040*/  LDCU UR5, c[0x0][0x3a0] ;  /* 0x00007400ff0577ac */ /* 0x000e620008000800 */
[----:B------:R-:W-:-:S05]  /*19050*/  VIADD R58, R58, 0x1 ;  /* 0x000000013a3a7836 */ /* 0x000fca0000000000 */
[----:B-1----:R-:W-:-:S13]  /*19060*/  ISETP.NE.AND P1, PT, R58, UR5, PT ;  /* 0x000000053a007c0c */ /* 0x002fda000bf25270 */
[----:B------:R-:W-:Y:S05]  /*19070*/  @P1 BRA `(.L_x_394) ;  /* 0xfffffff400781947 */ /* 0x000fea000383ffff */
[----:B------:R-:W-:Y:S01]  /*19080*/  UISETP.GE.U32.AND UP0, UPT, UR17, 0xf, UPT ;  /* 0x0000000f1100788c */ /* 0x000fe2000bf06070 */
[----:B------:R-:W-:Y:S01]  /*19090*/  ISETP.NE.AND P0, PT, R2, RZ, PT ;  /* 0x000000ff0200720c */ /* 0x000fe20003f05270 */
[----:B------:R-:W-:-:S07]  /*190a0*/  UMOV UR4, URZ ;  /* 0x000000ff00047c82 */ /* 0x000fce0008000000 */
[----:B------:R-:W-:Y:S05]  /*190b0*/  BRA.U !UP0, `(.L_x_395) ;  /* 0x00000009082c7547 */ /* 0x000fea000b800000 */
[----:B------:R-:W-:Y:S01]  /*190c0*/  ULOP3.LUT UR4, UR5, 0x7ffffff0, URZ, 0xc0, !UPT ;  /* 0x7ffffff005047892 */ /* 0x000fe2000f8ec0ff */
[C---:B------:R-:W-:Y:S02]  /*190d0*/  VIADD R7, R1.reuse, 0x340 ;  /* 0x0000034001077836 */ /* 0x040fe40000000000 */
[----:B------:R-:W-:Y:S01]  /*190e0*/  VIADD R6, R1, 0x3b8 ;  /* 0x000003b801067836 */ /* 0x000fe20000000000 */
[----:B------:R-:W-:-:S12]  /*190f0*/  UIADD3 UR12, UPT, UPT, -UR4, URZ, URZ ;  /* 0x000000ff040c7290 */ /* 0x000fd8000fffe1ff */
.L_x_396:
[----:B------:R-:W2:Y:S04]  /*19100*/  LDL.64 R12, [R7+-0x40] ;  /* 0xffffc000070c7983 */ /* 0x000ea80000100a00 */
[----:B------:R-:W2:Y:S02]  /*19110*/  LDL.64 R14, [R11+-0x40] ;  /* 0xffffc0000b0e7983 */ /* 0x000ea40000100a00 */
[----:B--2---:R-:W-:-:S07]  /*19120*/  DFMA R12, R8, R12, R14 ;  /* 0x0000000c080c722b */ /* 0x004fce000000000e */
[----:B------:R1:W-:Y:S04]  /*19130*/  STL.64 [R11+-0x40], R12 ;  /* 0xffffc00c0b007387 */ /* 0x0003e80000100a00 */
[----:B------:R-:W2:Y:S04]  /*19140*/  LDL.64 R14, [R6+-0x40] ;  /* 0xffffc000060e7983 */ /* 0x000ea80000100a00 */
[----:B------:R-:W2:Y:S02]  /*19150*/  LDL.64 R16, [R54+-0x40] ;  /* 0xffffc00036107983 */ /* 0x000ea40000100a00 */
[----:B--2---:R-:W-:-:S07]  /*19160*/  DFMA R14, R8, R14, R16 ;  /* 0x0000000e080e722b */ /* 0x004fce0000000010 */
[----:B------:R2:W-:Y:S04]  /*19170*/  STL.64 [R54+-0x40], R14 ;  /* 0xffffc00e36007387 */ /* 0x0005e80000100a00 */
[----:B------:R-:W5:Y:S04]  /*19180*/  LDL.64 R16, [R7+-0x38] ;  /* 0xffffc80007107983 */ /* 0x000f680000100a00 */
[----:B------:R-:W5:Y:S02]  /*19190*/  LDL.64 R18, [R11+-0x38] ;  /* 0xffffc8000b127983 */ /* 0x000f640000100a00 */
[----:B-----5:R-:W-:-:S07]  /*191a0*/  DFMA R16, R8, R16, R18 ;  /* 0x000000100810722b */ /* 0x020fce0000000012 */
[----:B------:R5:W-:Y:S04]  /*191b0*/  STL.64 [R11+-0x38], R16 ;  /* 0xffffc8100b007387 */ /* 0x000be80000100a00 */
[----:B------:R-:W3:Y:S04]  /*191c0*/  LDL.64 R18, [R6+-0x38] ;  /* 0xffffc80006127983 */ /* 0x000ee80000100a00 */
[----:B------:R-:W3:Y:S02]  /*191d0*/  LDL.64 R20, [R54+-0x38] ;  /* 0xffffc80036147983 */ /* 0x000ee40000100a00 */
[----:B---3--:R-:W-:-:S07]  /*191e0*/  DFMA R18, R8, R18, R20 ;  /* 0x000000120812722b */ /* 0x008fce0000000014 */
[----:B------:R3:W-:Y:S04]  /*191f0*/  STL.64 [R54+-0x38], R18 ;  /* 0xffffc81236007387 */ /* 0x0007e80000100a00 */
[----:B-1----:R-:W4:Y:S04]  /*19200*/  LDL.64 R12, [R7+-0x30] ;  /* 0xffffd000070c7983 */ /* 0x002f280000100a00 */
[----:B------:R-:W4:Y:S02]  /*19210*/  LDL.64 R20, [R11+-0x30] ;  /* 0xffffd0000b147983 */ /* 0x000f240000100a00 */
[----:B----4-:R-:W-:-:S07]  /*19220*/  DFMA R12, R8, R12, R20 ;  /* 0x0000000c080c722b */ /* 0x010fce0000000014 */
[----:B------:R1:W-:Y:S04]  /*19230*/  STL.64 [R11+-0x30], R12 ;  /* 0xffffd00c0b007387 */ /* 0x0003e80000100a00 */
[----:B--2---:R-:W2:Y:S04]  /*19240*/  LDL.64 R14, [R6+-0x30] ;  /* 0xffffd000060e7983 */ /* 0x004ea80000100a00 */
[----:B------:R-:W2:Y:S02]  /*19250*/  LDL.64 R20, [R54+-0x30] ;  /* 0xffffd00036147983 */ /* 0x000ea40000100a00 */
[----:B--2---:R-:W-:-:S07]  /*19260*/  DFMA R14, R8, R14, R20 ;  /* 0x0000000e080e722b */ /* 0x004fce0000000014 */
[----:B------:R2:W-:Y:S04]  /*19270*/  STL.64 [R54+-0x30], R14 ;  /* 0xffffd00e36007387 */ /* 0x0005e80000100a00 */
[----:B-----5:R-:W4:Y:S04]  /*19280*/  LDL.64 R16, [R7+-0x28] ;  /* 0xffffd80007107983 */ /* 0x020f280000100a00 */
[----:B------:R-:W4:Y:S02]  /*19290*/  LDL.64 R20, [R11+-0x28] ;  /* 0xffffd8000b147983 */ /* 0x000f240000100a00 */
[----:B----4-:R-:W-:-:S07]  /*192a0*/  DFMA R16, R8, R16, R20 ;  /* 0x000000100810722b */ /* 0x010fce0000000014 */
[----:B------:R4:W-:Y:S04]  /*192b0*/  STL.64 [R11+-0x28], R16 ;  /* 0xffffd8100b007387 */ /* 0x0009e80000100a00 */
[----:B---3--:R-:W3:Y:S04]  /*192c0*/  LDL.64 R18, [R6+-0x28] ;  /* 0xffffd80006127983 */ /* 0x008ee80000100a00 */
[----:B------:R-:W3:Y:S02]  /*192d0*/  LDL.64 R20, [R54+-0x28] ;  /* 0xffffd80036147983 */ /* 0x000ee40000100a00 */
[----:B---3--:R-:W-:-:S07]  /*192e0*/  DFMA R18, R8, R18, R20 ;  /* 0x000000120812722b */ /* 0x008fce0000000014 */
[----:B------:R3:W-:Y:S04]  /*192f0*/  STL.64 [R54+-0x28], R18 ;  /* 0xffffd81236007387 */ /* 0x0007e80000100a00 */
[----:B-1----:R-:W5:Y:S04]  /*19300*/  LDL.64 R12, [R7+-0x20] ;  /* 0xffffe000070c7983 */ /* 0x002f680000100a00 */
[----:B------:R-:W5:Y:S02]  /*19310*/  LDL.64 R20, [R11+-0x20] ;  /* 0xffffe0000b147983 */ /* 0x000f640000100a00 */
[----:B-----5:R-:W-:-:S07]  /*19320*/  DFMA R12, R8, R12, R20 ;  /* 0x0000000c080c722b */ /* 0x020fce0000000014 */
[----:B------:R1:W-:Y:S04]  /*19330*/  STL.64 [R11+-0x20], R12 ;  /* 0xffffe00c0b007387 */ /* 0x0003e80000100a00 */
[----:B--2---:R-:W2:Y:S04]  /*19340*/  LDL.64 R14, [R6+-0x20] ;  /* 0xffffe000060e7983 */ /* 0x004ea80000100a00 */
[----:B------:R-:W2:Y:S02]  /*19350*/  LDL.64 R20, [R54+-0x20] ;  /* 0xffffe00036147983 */ /* 0x000ea40000100a00 */
[----:B--2---:R-:W-:-:S07]  /*19360*/  DFMA R14, R8, R14, R20 ;  /* 0x0000000e080e722b */ /* 0x004fce0000000014 */
[----:B------:R2:W-:Y:S04]  /*19370*/  STL.64 [R54+-0x20], R14 ;  /* 0xffffe00e36007387 */ /* 0x0005e80000100a00 */
[----:B----4-:R-:W4:Y:S04]  /*19380*/  LDL.64 R16, [R7+-0x18] ;  /* 0xffffe80007107983 */ /* 0x010f280000100a00 */
        /* <DEDUP_REMOVED lines=23> */
[----:B-1----:R-:W5:Y:S04]  /*19500*/  LDL.64 R12, [R7] ;  /* 0x00000000070c7983 */ /* 0x002f680000100a00 */
[----:B------:R-:W5:Y:S02]  /*19510*/  LDL.64 R20, [R11] ;  /* 0x000000000b147983 */ /* 0x000f640000100a00 */
[----:B-----5:R-:W-:-:S07]  /*19520*/  DFMA R12, R8, R12, R20 ;  /* 0x0000000c080c722b */ /* 0x020fce0000000014 */
[----:B------:R1:W-:Y:S04]  /*19530*/  STL.64 [R11], R12 ;  /* 0x0000000c0b007387 */ /* 0x0003e80000100a00 */
[----:B--2---:R-:W2:Y:S04]  /*19540*/  LDL.64 R14, [R6] ;  /* 0x00000000060e7983 */ /* 0x004ea80000100a00 */
[----:B------:R-:W2:Y:S02]  /*19550*/  LDL.64 R20, [R54] ;  /* 0x0000000036147983 */ /* 0x000ea40000100a00 */
[----:B--2---:R-:W-:-:S07]  /*19560*/  DFMA R14, R8, R14, R20 ;  /* 0x0000000e080e722b */ /* 0x004fce0000000014 */
[----:B------:R2:W-:Y:S04]  /*19570*/  STL.64 [R54], R14 ;  /* 0x0000000e36007387 */ /* 0x0005e80000100a00 */
[----:B----4-:R-:W4:Y:S04]  /*19580*/  LDL.64 R16, [R7+0x8] ;  /* 0x0000080007107983 */ /* 0x010f280000100a00 */
[----:B------:R-:W4:Y:S02]  /*19590*/  LDL.64 R20, [R11+0x8] ;  /* 0x000008000b147983 */ /* 0x000f240000100a00 */
[----:B----4-:R-:W-:-:S07]  /*195a0*/  DFMA R16, R8, R16, R20 ;  /* 0x000000100810722b */ /* 0x010fce0000000014 */
[----:B------:R4:W-:Y:S04]  /*195b0*/  STL.64 [R11+0x8], R16 ;  /* 0x000008100b007387 */ /* 0x0009e80000100a00 */
[----:B---3--:R-:W3:Y:S04]  /*195c0*/  LDL.64 R18, [R6+0x8] ;  /* 0x0000080006127983 */ /* 0x008ee80000100a00 */
[----:B------:R-:W3:Y:S02]  /*195d0*/  LDL.64 R20, [R54+0x8] ;  /* 0x0000080036147983 */ /* 0x000ee40000100a00 */
[----:B---3--:R-:W-:-:S07]  /*195e0*/  DFMA R18, R8, R18, R20 ;  /* 0x000000120812722b */ /* 0x008fce0000000014 */
[----:B------:R3:W-:Y:S04]  /*195f0*/  STL.64 [R54+0x8], R18 ;  /* 0x0000081236007387 */ /* 0x0007e80000100a00 */
[----:B-1----:R-:W5:Y:S04]  /*19600*/  LDL.64 R12, [R7+0x10] ;  /* 0x00001000070c7983 */ /* 0x002f680000100a00 */
[----:B------:R-:W5:Y:S02]  /*19610*/  LDL.64 R20, [R11+0x10] ;  /* 0x000010000b147983 */ /* 0x000f640000100a00 */
[----:B-----5:R-:W-:-:S07]  /*19620*/  DFMA R12, R8, R12, R20 ;  /* 0x0000000c080c722b */ /* 0x020fce0000000014 */
[----:B------:R1:W-:Y:S04]  /*19630*/  STL.64 [R11+0x10], R12 ;  /* 0x0000100c0b007387 */ /* 0x0003e80000100a00 */
[----:B--2---:R-:W2:Y:S04]  /*19640*/  LDL.64 R14, [R6+0x10] ;  /* 0x00001000060e7983 */ /* 0x004ea80000100a00 */
[----:B------:R-:W2:Y:S02]  /*19650*/  LDL.64 R20, [R54+0x10] ;  /* 0x0000100036147983 */ /* 0x000ea40000100a00 */
[----:B--2---:R-:W-:-:S07]  /*19660*/  DFMA R14, R8, R14, R20 ;  /* 0x0000000e080e722b */ /* 0x004fce0000000014 */
[----:B------:R2:W-:Y:S04]  /*19670*/  STL.64 [R54+0x10], R14 ;  /* 0x0000100e36007387 */ /* 0x0005e80000100a00 */
        /* <DEDUP_REMOVED lines=27> */
[----:B------:R-:W-:Y:S04]  /*19830*/  STL.64 [R11+0x30], R12 ;  /* 0x0000300c0b007387 */ /* 0x000fe80000100a00 */
[----:B--2---:R-:W2:Y:S04]  /*19840*/  LDL.64 R14, [R6+0x30] ;  /* 0x00003000060e7983 */ /* 0x004ea80000100a00 */
[----:B------:R-:W2:Y:S02]  /*19850*/  LDL.64 R20, [R54+0x30] ;  /* 0x0000300036147983 */ /* 0x000ea40000100a00 */
[----:B--2---:R-:W-:-:S07]  /*19860*/  DFMA R14, R8, R14, R20 ;  /* 0x0000000e080e722b */ /* 0x004fce0000000014 */
[----:B------:R-:W-:Y:S04]  /*19870*/  STL.64 [R54+0x30], R14 ;  /* 0x0000300e36007387 */ /* 0x000fe80000100a00 */
[----:B----4-:R-:W2:Y:S04]  /*19880*/  LDL.64 R16, [R7+0x38] ;  /* 0x0000380007107983 */ /* 0x010ea80000100a00 */
[----:B------:R-:W2:Y:S02]  /*19890*/  LDL.64 R20, [R11+0x38] ;  /* 0x000038000b147983 */ /* 0x000ea40000100a00 */
[----:B--2---:R-:W-:-:S07]  /*198a0*/  DFMA R16, R8, R16, R20 ;  /* 0x000000100810722b */ /* 0x004fce0000000014 */
[----:B------:R1:W-:Y:S04]  /*198b0*/  STL.64 [R11+0x38], R16 ;  /* 0x000038100b007387 */ /* 0x0003e80000100a00 */
[----:B---3--:R2:W3:Y:S04]  /*198c0*/  LDL.64 R18, [R6+0x38] ;  /* 0x0000380006127983 */ /* 0x0084e80000100a00 */
[----:B------:R-:W3:Y:S01]  /*198d0*/  LDL.64 R20, [R54+0x38] ;  /* 0x0000380036147983 */ /* 0x000ee20000100a00 */
[----:B------:R-:W-:Y:S01]  /*198e0*/  UIADD3 UR12, UPT, UPT, UR12, 0x10, URZ ;  /* 0x000000100c0c7890 */ /* 0x000fe2000fffe0ff */
[----:B------:R-:W-:Y:S01]  /*198f0*/  VIADD R7, R7, 0x80 ;  /* 0x0000008007077836 */ /* 0x000fe20000000000 */
[----:B-1----:R-:W-:-:S02]  /*19900*/  IADD3 R11, PT, PT, R11, 0x80, RZ ;  /* 0x000000800b0b7810 */ /* 0x002fc40007ffe0ff */
[----:B------:R-:W-:Y:S01]  /*19910*/  UISETP.NE.AND UP0, UPT, UR12, URZ, UPT ;  /* 0x000000ff0c00728c */ /* 0x000fe2000bf05270 */
[----:B--2---:R-:W-:Y:S01]  /*19920*/  VIADD R6, R6, 0x80 ;  /* 0x0000008006067836 */ /* 0x004fe20000000000 */
[----:B---3--:R-:W-:-:S07]  /*19930*/  DFMA R18, R8, R18, R20 ;  /* 0x000000120812722b */ /* 0x008fce0000000014 */
[----:B------:R1:W-:Y:S02]  /*19940*/  STL.64 [R54+0x38], R18 ;  /* 0x0000381236007387 */ /* 0x0003e40000100a00 */
[----:B-1----:R-:W-:Y:S01]  /*19950*/  VIADD R54, R54, 0x80 ;  /* 0x0000008036367836 */ /* 0x002fe20000000000 */
[----:B------:R-:W-:Y:S06]  /*19960*/  BRA.U UP0, `(.L_x_396) ;  /* 0xfffffff500e47547 */ /* 0x000fec000b83ffff */
.L_x_395:
[----:B------:R-:W-:Y:S05]  /*19970*/  @!P0 BRA `(.L_x_397) ;  /* 0x0000000800248947 */ /* 0x000fea0003800000 */
[----:B------:R-:W-:Y:S01]  /*19980*/  ISETP.GE.U32.AND P0, PT, R2, 0x8, PT ;  /* 0x000000080200780c */ /* 0x000fe20003f06070 */
[----:B------:R-:W-:-:S04]  /*19990*/  ULOP3.LUT UR13, UR5, 0x7, URZ, 0xc0, !UPT ;  /* 0x00000007050d7892 */ /* 0x000fc8000f8ec0ff */
[----:B------:R-:W-:-:S08]  /*199a0*/  UISETP.NE.AND UP0, UPT, UR13, URZ, UPT ;  /* 0x000000ff0d00728c */ /* 0x000fd0000bf05270 */
[----:B------:R-:W-:Y:S05]  /*199b0*/  @!P0 BRA `(.L_x_398) ;  /* 0x0000000400148947 */ /* 0x000fea0003800000 */
[----:B------:R-:W-:Y:S02]  /*199c0*/  ULEA UR12, UR4, UR18, 0x3 ;  /* 0x00000012040c7291 */ /* 0x000fe4000f8e18ff */
[----:B------:R-:W-:-:S04]  /*199d0*/  IMAD.U32 R11, RZ, RZ, UR4 ;  /* 0x00000004ff0b7e24 */ /* 0x000fc8000f8e00ff */
[----:B------:R-:W-:-:S03]  /*199e0*/  IMAD R2, R11, 0x8, R4 ;  /* 0x000000080b027824 */ /* 0x000fc600078e0204 */
[----:B------:R-:W2:Y:S04]  /*199f0*/  LDL.64 R6, [UR12+0x300] ;  /* 0x0003000cff067983 */ /* 0x000ea80008100a00 */
[----:B------:R-:W2:Y:S02]  /*19a00*/  LDL.64 R12, [R2] ;  /* 0x00000000020c7983 */ /* 0x000ea40000100a00 */
[----:B--2---:R-:W-:Y:S01]  /*19a10*/  DFMA R12, R8, R6, R12 ;  /* 0x00000006080c722b */ /* 0x004fe2000000000c */
[----:B------:R-:W-:-:S06]  /*19a20*/  IMAD R6, R11, 0x8, R5 ;  /* 0x000000080b067824 */ /* 0x000fcc00078e0205 */
[----:B------:R1:W-:Y:S04]  /*19a30*/  STL.64 [R2], R12 ;  /* 0x0000000c02007387 */ /* 0x0003e80000100a00 */
[----:B------:R-:W2:Y:S04]  /*19a40*/  LDL.64 R14, [UR12+0x378] ;  /* 0x0003780cff0e7983 */ /* 0x000ea80008100a00 */
[----:B------:R-:W2:Y:S02]  /*19a50*/  LDL.64 R16, [R6] ;  /* 0x0000000006107983 */ /* 0x000ea40000100a00 */
[----:B--2---:R-:W-:-:S07]  /*19a60*/  DFMA R14, R8, R14, R16 ;  /* 0x0000000e080e722b */ /* 0x004fce0000000010 */
[----:B------:R2:W-:Y:S04]  /*19a70*/  STL.64 [R6], R14 ;  /* 0x0000000e06007387 */ /* 0x0005e80000100a00 */
[----:B------:R-:W5:Y:S04]  /*19a80*/  LDL.64 R16, [UR12+0x308] ;  /* 0x0003080cff107983 */ /* 0x000f680008100a00 */
[----:B------:R-:W5:Y:S02]  /*19a90*/  LDL.64 R18, [R2+0x8] ;  /* 0x0000080002127983 */ /* 0x000f640000100a00 */
[----:B-----5:R-:W-:-:S07]  /*19aa0*/  DFMA R16, R8, R16, R18 ;  /* 0x000000100810722b */ /* 0x020fce0000000012 */
[----:B------:R5:W-:Y:S04]  /*19ab0*/  STL.64 [R2+0x8], R16 ;  /* 0x0000081002007387 */ /* 0x000be80000100a00 */
[----:B------:R-:W3:Y:S04]  /*19ac0*/  LDL.64 R18, [UR12+0x380] ;  /* 0x0003800cff127983 */ /* 0x000ee80008100a00 */
[----:B------:R-:W3:Y:S02]  /*19ad0*/  LDL.64 R20, [R6+0x8] ;  /* 0x0000080006147983 */ /* 0x000ee40000100a00 */
[----:B---3--:R-:W-:-:S07]  /*19ae0*/  DFMA R18, R8, R18, R20 ;  /* 0x000000120812722b */ /* 0x008fce0000000014 */
[----:B------:R3:W-:Y:S04]  /*19af0*/  STL.64 [R6+0x8], R18 ;  /* 0x0000081206007387 */ /* 0x0007e80000100a00 */
[----:B-1----:R-:W4:Y:S04]  /*19b00*/  LDL.64 R12, [UR12+0x310] ;  /* 0x0003100cff0c7983 */ /* 0x002f280008100a00 */
[----:B------:R-:W4:Y:S02]  /*19b10*/  LDL.64 R20, [R2+0x10] ;  /* 0x0000100002147983 */ /* 0x000f240000100a00 */
[----:B----4-:R-:W-:-:S07]  /*19b20*/  DFMA R12, R8, R12, R20 ;  /* 0x0000000c080c722b */ /* 0x010fce0000000014 */
[----:B------:R1:W-:Y:S04]  /*19b30*/  STL.64 [R2+0x10], R12 ;  /* 0x0000100c02007387 */ /* 0x0003e80000100a00 */
[----:B--2---:R-:W2:Y:S04]  /*19b40*/  LDL.64 R14, [UR12+0x388] ;  /* 0x0003880cff0e7983 */ /* 0x004ea80008100a00 */
[----:B------:R-:W2:Y:S02]  /*19b50*/  LDL.64 R20, [R6+0x10] ;  /* 0x0000100006147983 */ /* 0x000ea40000100a00 */
[----:B--2---:R-:W-:-:S07]  /*19b60*/  DFMA R14, R8, R14, R20 ;  /* 0x0000000e080e722b */ /* 0x004fce0000000014 */
[----:B------:R2:W-:Y:S04]  /*19b70*/  STL.64 [R6+0x10], R14 ;  /* 0x0000100e06007387 */ /* 0x0005e80000100a00 */
[----:B-----5:R-:W4:Y:S04]  /*19b80*/  LDL.64 R16, [UR12+0x318] ;  /* 0x0003180cff107983 */ /* 0x020f280008100a00 */
[----:B------:R-:W4:Y:S02]  /*19b90*/  LDL.64 R20, [R2+0x18] ;  /* 0x0000180002147983 */ /* 0x000f240000100a00 */
[----:B----4-:R-:W-:-:S07]  /*19ba0*/  DFMA R16, R8, R16, R20 ;  /* 0x000000100810722b */ /* 0x010fce0000000014 */
[----:B------:R4:W-:Y:S04]  /*19bb0*/  STL.64 [R2+0x18], R16 ;  /* 0x0000181002007387 */ /* 0x0009e80000100a00 */
[----:B---3--:R-:W3:Y:S04]  /*19bc0*/  LDL.64 R18, [UR12+0x390] ;  /* 0x0003900cff127983 */ /* 0x008ee80008100a00 */
[----:B------:R-:W3:Y:S02]  /*19bd0*/  LDL.64 R20, [R6+0x18] ;  /* 0x0000180006147983 */ /* 0x000ee40000100a00 */
[----:B---3--:R-:W-:-:S07]  /*19be0*/  DFMA R18, R8, R18, R20 ;  /* 0x000000120812722b */ /* 0x008fce0000000014 */
[----:B------:R3:W-:Y:S04]  /*19bf0*/  STL.64 [R6+0x18], R18 ;  /* 0x0000181206007387 */ /* 0x0007e80000100a00 */
[----:B-1----:R-:W5:Y:S04]  /*19c00*/  LDL.64 R12, [UR12+0x320] ;  /* 0x0003200cff0c7983 */ /* 0x002f680008100a00 */
[----:B------:R-:W5:Y:S02]  /*19c10*/  LDL.64 R20, [R2+0x20] ;  /* 0x0000200002147983 */ /* 0x000f640000100a00 */
[----:B-----5:R-:W-:-:S07]  /*19c20*/  DFMA R12, R8, R12, R20 ;  /* 0x0000000c080c722b */ /* 0x020fce0000000014 */
[----:B------:R1:W-:Y:S04]  /*19c30*/  STL.64 [R2+0x20], R12 ;  /* 0x0000200c02007387 */ /* 0x0003e80000100a00 */
[----:B--2---:R-:W2:Y:S04]  /*19c40*/  LDL.64 R14, [UR12+0x398] ;  /* 0x0003980cff0e7983 */ /* 0x004ea80008100a00 */
[----:B------:R-:W2:Y:S02]  /*19c50*/  LDL.64 R20, [R6+0x20] ;  /* 0x0000200006147983 */ /* 0x000ea40000100a00 */
[----:B--2---:R-:W-:-:S07]  /*19c60*/  DFMA R14, R8, R14, R20 ;  /* 0x0000000e080e722b */ /* 0x004fce0000000014 */
[----:B------:R2:W-:Y:S04]  /*19c70*/  STL.64 [R6+0x20], R14 ;  /* 0x0000200e06007387 */ /* 0x0005e80000100a00 */
[----:B----4-:R-:W4:Y:S04]  /*19c80*/  LDL.64 R16, [UR12+0x328] ;  /* 0x0003280cff107983 */ /* 0x010f280008100a00 */
        /* <DEDUP_REMOVED lines=15> */
[----:B----4-:R-:W2:Y:S04]  /*19d80*/  LDL.64 R16, [UR12+0x338] ;  /* 0x0003380cff107983 */ /* 0x010ea80008100a00 */
[----:B------:R-:W2:Y:S02]  /*19d90*/  LDL.64 R20, [R2+0x38] ;  /* 0x0000380002147983 */ /* 0x000ea40000100a00 */
[----:B--2---:R-:W-:-:S07]  /*19da0*/  DFMA R16, R8, R16, R20 ;  /* 0x000000100810722b */ /* 0x004fce0000000014 */
[----:B------:R1:W-:Y:S04]  /*19db0*/  STL.64 [R2+0x38], R16 ;  /* 0x0000381002007387 */ /* 0x0003e80000100a00 */
[----:B---3--:R-:W2:Y:S04]  /*19dc0*/  LDL.64 R18, [UR12+0x3b0] ;  /* 0x0003b00cff127983 */ /* 0x008ea80008100a00 */
[----:B------:R-:W2:Y:S01]  /*19dd0*/  LDL.64 R20, [R6+0x38] ;  /* 0x0000380006147983 */ /* 0x000ea20000100a00 */
[----:B------:R-:W-:Y:S01]  /*19de0*/  UIADD3 UR4, UPT, UPT, UR4, 0x8, URZ ;  /* 0x0000000804047890 */ /* 0x000fe2000fffe0ff */
[----:B--2---:R-:W-:-:S07]  /*19df0*/  DFMA R18, R8, R18, R20 ;  /* 0x000000120812722b */ /* 0x004fce0000000014 */
[----:B------:R1:W-:Y:S04]  /*19e00*/  STL.64 [R6+0x38], R18 ;  /* 0x0000381206007387 */ /* 0x0003e80000100a00 */
.L_x_398:
[----:B------:R-:W-:Y:S05]  /*19e10*/  BRA.U !UP0, `(.L_x_397) ;  /* 0x0000000108fc7547 */ /* 0x000fea000b800000 */
[----:B------:R-:W-:Y:S02]  /*19e20*/  UISETP.GE.U32.AND UP0, UPT, UR13, 0x4, UPT ;  /* 0x000000040d00788c */ /* 0x000fe4000bf06070 */
[----:B------:R-:W-:-:S04]  /*19e30*/  ULOP3.LUT UR12, UR5, 0x3, URZ, 0xc0, !UPT ;  /* 0x00000003050c7892 */ /* 0x000fc8000f8ec0ff */
[----:B------:R-:W-:-:S03]  /*19e40*/  UISETP.NE.AND UP1, UPT, UR12, URZ, UPT ;  /* 0x000000ff0c00728c */ /* 0x000fc6000bf25270 */
[----:B------:R-:W-:Y:S08]  /*19e50*/  BRA.U !UP0, `(.L_x_399) ;  /* 0x0000000108947547 */ /* 0x000ff0000b800000 */
[----:B------:R-:W-:Y:S02]  /*19e60*/  ULEA UR13, UR4, UR18, 0x3 ;  /* 0x00000012040d7291 */ /* 0x000fe4000f8e18ff */
[----:B------:R-:W-:-:S04]  /*19e70*/  IMAD.U32 R21, RZ, RZ, UR4 ;  /* 0x00000004ff157e24 */ /* 0x000fc8000f8e00ff */
[----:B------:R-:W-:-:S03]  /*19e80*/  IMAD R11, R21, 0x8, R4 ;  /* 0x00000008150b7824 */ /* 0x000fc600078e0204 */
[----:B-1----:R-:W2:Y:S04]  /*19e90*/  LDL.64 R6, [UR13+0x300] ;  /* 0x0003000dff067983 */ /* 0x002ea80008100a00 */
[----:B------:R-:W2:Y:S01]  /*19ea0*/  LDL.64 R12, [R11] ;  /* 0x000000000b0c7983 */ /* 0x000ea20000100a00 */
[----:B------:R-:W-:Y:S01]  /*19eb0*/  IMAD R21, R21, 0x8, R5 ;  /* 0x0000000815157824 */ /* 0x000fe200078e0205 */
[----:B--2---:R-:W-:-:S07]  /*19ec0*/  DFMA R6, R8, R6, R12 ;  /* 0x000000060806722b */ /* 0x004fce000000000c */
        /* <DEDUP_REMOVED lines=21> */
[----:B-----5:R-:W2:Y:S04]  /*1a020*/  LDL.64 R14, [UR13+0x318] ;  /* 0x0003180dff0e7983 */ /* 0x020ea80008100a00 */
        /* <DEDUP_REMOVED lines=8> */
.L_x_399:
[----:B------:R-:W-:Y:S05]  /*1a0b0*/  BRA.U !UP1, `(.L_x_397) ;  /* 0x0000000109547547 */ /* 0x000fea000b800000 */
[----:B-1----:R-:W-:Y:S01]  /*1a0c0*/  IMAD.U32 R15, RZ, RZ, UR4 ;  /* 0x00000004ff0f7e24 */ /* 0x002fe2000f8e00ff */
[----:B------:R-:W-:Y:S02]  /*1a0d0*/  UIMAD UR13, UR4, 0x8, UR9 ;  /* 0x00000008040d78a4 */ /* 0x000fe4000f8e0209 */
[----:B------:R-:W-:Y:S01]  /*1a0e0*/  UIADD3 UR4, UPT, UPT, -UR12, URZ, URZ ;  /* 0x000000ff0c047290 */ /* 0x000fe2000fffe1ff */
[C---:B------:R-:W-:Y:S02]  /*1a0f0*/  IMAD R2, R15.reuse, 0x8, R10 ;  /* 0x000000080f027824 */ /* 0x040fe400078e020a */
[C---:B------:R-:W-:Y:S02]  /*1a100*/  IMAD R17, R15.reuse, 0x8, R5 ;  /* 0x000000080f117824 */ /* 0x040fe400078e0205 */
[----:B------:R-:W-:-:S07]  /*1a110*/  IMAD R15, R15, 0x8, R4 ;  /* 0x000000080f0f7824 */ /* 0x000fce00078e0204 */
.L_x_400:
[----:B------:R-:W2:Y:S04]  /*1a120*/  LDL.64 R6, [UR13] ;  /* 0x0000000dff067983 */ /* 0x000ea80008100a00 */
[----:B------:R-:W2:Y:S02]  /*1a130*/  LDL.64 R10, [R15] ;  /* 0x000000000f0a7983 */ /* 0x000ea40000100a00 */
[----:B--2---:R-:W-:-:S07]  /*1a140*/  DFMA R6, R8, R6, R10 ;  /* 0x000000060806722b */ /* 0x004fce000000000a */
[----:B------:R1:W-:Y:S04]  /*1a150*/  STL.64 [R15], R6 ;  /* 0x000000060f007387 */ /* 0x0003e80000100a00 */
[----:B------:R2:W5:Y:S04]  /*1a160*/  LDL.64 R10, [R2] ;  /* 0x00000000020a7983 */ /* 0x0005680000100a00 */
[----:B------:R-:W5:Y:S01]  /*1a170*/  LDL.64 R12, [R17] ;  /* 0x00000000110c7983 */ /* 0x000f620000100a00 */
[----:B------:R-:W-:Y:S02]  /*1a180*/  UIADD3 UR4, UPT, UPT, UR4, 0x1, URZ ;  /* 0x0000000104047890 */ /* 0x000fe4000fffe0ff */
[----:B------:R-:W-:Y:S01]  /*1a190*/  UIADD3 UR13, UPT, UPT, UR13, 0x8, URZ ;  /* 0x000000080d0d7890 */ /* 0x000fe2000fffe0ff */
[----:B-1----:R-:W-:Y:S01]  /*1a1a0*/  IADD3 R15, PT, PT, R15, 0x8, RZ ;  /* 0x000000080f0f7810 */ /* 0x002fe20007ffe0ff */
[----:B------:R-:W-:Y:S01]  /*1a1b0*/  UISETP.NE.AND UP0, UPT, UR4, URZ, UPT ;  /* 0x000000ff0400728c */ /* 0x000fe2000bf05270 */
[----:B--2---:R-:W-:Y:S01]  /*1a1c0*/  VIADD R2, R2, 0x8 ;  /* 0x0000000802027836 */ /* 0x004fe20000000000 */
[----:B-----5:R-:W-:-:S07]  /*1a1d0*/  DFMA R10, R8, R10, R12 ;  /* 0x0000000a080a722b */ /* 0x020fce000000000c */
[----:B------:R1:W-:Y:S02]  /*1a1e0*/  STL.64 [R17], R10 ;  /* 0x0000000a11007387 */ /* 0x0003e40000100a00 */
[----:B-1----:R-:W-:Y:S01]  /*1a1f0*/  VIADD R17, R17, 0x8 ;  /* 0x0000000811117836 */ /* 0x002fe20000000000 */
[----:B------:R-:W-:Y:S06]  /*1a200*/  BRA.U UP0, `(.L_x_400) ;  /* 0xfffffffd00c47547 */ /* 0x000fec000b83ffff */
.L_x_397:
[----:B------:R-:W-:Y:S01]  /*1a210*/  UIADD3 UR4, UPT, UPT, -UR5, URZ, URZ ;  /* 0x000000ff05047290 */ /* 0x000fe2000fffe1ff */
[----:B-1----:R-:W-:Y:S02]  /*1a220*/  IMAD.U32 R2, RZ, RZ, UR6 ;  /* 0x00000006ff027e24 */ /* 0x002fe4000f8e00ff */
[----:B------:R-:W-:-:S03]  /*1a230*/  IMAD.U32 R6, RZ, RZ, UR9 ;  /* 0x00000009ff067e24 */ /* 0x000fc6000f8e00ff */
[----:B------:R-:W-:-:S07]  /*1a240*/  IMAD.U32 R7, RZ, RZ, UR4 ;  /* 0x00000004ff077e24 */ /* 0x000fce000f8e00ff */
.L_x_407:
[----:B------:R-:W2:Y:S01]  /*1a250*/  LDL.64 R10, [R4] ;  /* 0x00000000040a7983 */ /* 0x000ea20000100a00 */
[----:B------:R-:W-:Y:S01]  /*1a260*/  IMAD.MOV.U32 R8, RZ, RZ, -0x1143d60 ;  /* 0xfeebc2a0ff087424 */ /* 0x000fe200078e00ff */
[----:B------:R-:W-:Y:S01]  /*1a270*/  BSSY.RECONVERGENT B1, `(.L_x_401) ;  /* 0x000005c000017945 */ /* 0x000fe20003800200 */
[----:B------:R-:W-:Y:S02]  /*1a280*/  IMAD.MOV.U32 R9, RZ, RZ, 0x39b4484b ;  /* 0x39b4484bff097424 */ /* 0x000fe400078e00ff */
[----:B------:R-:W-:Y:S02]  /*1a290*/  IMAD.MOV.U32 R23, RZ, RZ, -0x3ff ;  /* 0xfffffc01ff177424 */ /* 0x000fe400078e00ff */
[----:B------:R-:W-:Y:S02]  /*1a2a0*/  IMAD.MOV.U32 R13, RZ, RZ, R9 ;  /* 0x000000ffff0d7224 */ /* 0x000fe400078e0009 */
[----:B--2---:R-:W-:Y:S01]  /*1a2b0*/  DSETP.MAX.AND P0, P1, R10, R8, PT ;  /* 0x000000080a00722a */ /* 0x004fe2000390f000 */
[----:B------:R-:W-:Y:S01]  /*1a2c0*/  IMAD.MOV.U32 R12, RZ, RZ, R11 ;  /* 0x000000ffff0c7224 */ /* 0x000fe200078e000b */
[----:B------:R-:W-:-:S04]  /*1a2d0*/  MOV R11, R8 ;  /* 0x00000008000b7202 */ /* 0x000fc80000000f00 */
[----:B------:R-:W-:Y:S02]  /*1a2e0*/  FSEL R15, R12, R13, P0 ;  /* 0x0000000d0c0f7208 */ /* 0x000fe40000000000 */
[----:B------:R-:W-:-:S05]  /*1a2f0*/  SEL R10, R10, R11, P0 ;  /* 0x0000000b0a0a7207 */ /* 0x000fca0000000000 */
[----:B------:R-:W-:Y:S01]  /*1a300*/  IMAD.MOV.U32 R12, RZ, RZ, R10 ;  /* 0x000000ffff0c7224 */ /* 0x000fe200078e000a */
[----:B------:R-:W-:-:S05]  /*1a310*/  @P1 LOP3.LUT R15, R13, 0x80000, RZ, 0xfc, !PT ;  /* 0x000800000d0f1812 */ /* 0x000fca00078efcff */
[----:B------:R-:W-:-:S04]  /*1a320*/  IMAD.MOV.U32 R11, RZ, RZ, R15 ;  /* 0x000000ffff0b7224 */ /* 0x000fc800078e000f */
[--C-:B------:R-:W-:Y:S01]  /*1a330*/  IMAD.MOV.U32 R13, RZ, RZ, R11.reuse ;  /* 0x000000ffff0d7224 */ /* 0x100fe200078e000b */
[----:B------:R-:W-:Y:S01]  /*1a340*/  ISETP.GT.AND P0, PT, R11, 0xfffff, PT ;  /* 0x000fffff0b00780c */ /* 0x000fe20003f04270 */
[----:B------:R-:W-:-:S12]  /*1a350*/  IMAD.MOV.U32 R22, RZ, RZ, R11 ;  /* 0x000000ffff167224 */ /* 0x000fd800078e000b */
        /* <DEDUP_REMOVED lines=19> */
[----:B------:R-:W-:Y:S01]  /*1a490*/  @P0 IADD3 R13, PT, PT, R11, -0x100000, RZ ;  /* 0xfff000000b0d0810 */ /* 0x000fe20007ffe0ff */
[----:B------:R-:W-:-:S04]  /*1a4a0*/  @P0 VIADD R22, R22, 0x1 ;  /* 0x0000000116160836 */ /* 0x000fc80000000000 */
[----:B------:R-:W-:Y:S01]  /*1a4b0*/  @P0 IMAD.MOV.U32 R11, RZ, RZ, R13 ;  /* 0x000000ffff0b0224 */ /* 0x000fe200078e000d */
[----:B------:R-:W-:-:S05]  /*1a4c0*/  LOP3.LUT R22, R22, 0x80000000, RZ, 0x3c, !PT ;  /* 0x8000000016167812 */ /* 0x000fca00078e3cff */
[C---:B------:R-:W-:Y:S02]  /*1a4d0*/  DADD R12, R10.reuse, 1 ;  /* 0x3ff000000a0c7429 */ /* 0x040fe40000000000 */
[----:B------:R-:W-:Y:S02]  /*1a4e0*/  DADD R10, R10, -1 ;  /* 0xbff000000a0a7429 */ /* 0x000fe40000000000 */
[----:B------:R-:W-:Y:S01]  /*1a4f0*/  DADD R22, R22, -UR12 ;  /* 0x8000000c16167e29 */ /* 0x000fe20008000000 */
[----:B------:R-:W-:Y:S01]  /*1a500*/  UMOV UR12, 0xfefa39ef ;  /* 0xfefa39ef000c7882 */ /* 0x000fe20000000000 */
[----:B------:R-:W1:Y:S01]  /*1a510*/  MUFU.RCP64H R15, R13 ;  /* 0x0000000d000f7308 */ /* 0x000e620000001800 */
[----:B------:R-:W-:Y:S01]  /*1a520*/  UMOV UR13, 0x3fe62e42 ;  /* 0x3fe62e42000d7882 */ /* 0x000fe20000000000 */
[----:B-1----:R-:W-:-:S08]  /*1a530*/  DFMA R16, -R12, R14, 1 ;  /* 0x3ff000000c10742b */ /* 0x002fd0000000010e */
        /* <DEDUP_REMOVED lines=21> */
[----:B------:R-:W-:-:S05]  /*1a690*/  DMUL R20, R16, R20 ;  /* 0x0000001410147228 */ /* 0x000fca0000000000 */
        /* <DEDUP_REMOVED lines=8> */
[----:B------:R-:W-:Y:S02]  /*1a720*/  UMOV UR5, 0x3fe62e42 ;  /* 0x3fe62e4200057882 */ /* 0x000fe40000000000 */
[----:B------:R-:W-:Y:S01]  /*1a730*/  DFMA R26, R22, -UR4, R10 ;  /* 0x80000004161a7c2b */ /* 0x000fe2000800000a */
[----:B------:R-:W-:Y:S01]  /*1a740*/  UMOV UR4, 0x3b39803f ;  /* 0x3b39803f00047882 */ /* 0x000fe20000000000 */
[----:B------:R-:W-:Y:S02]  /*1a750*/  UMOV UR5, 0x3c7abc9e ;  /* 0x3c7abc9e00057882 */ /* 0x000fe40000000000 */
[----:B------:R-:W-:-:S04]  /*1a760*/  DMUL R12, R18, R12 ;  /* 0x0000000c120c7228 */ /* 0x000fc80000000000 */
[----:B------:R-:W-:-:S04]  /*1a770*/  DADD R26, -R14, R26 ;  /* 0x000000000e1a7229 */ /* 0x000fc8000000011a */
[----:B------:R-:W-:-:S08]  /*1a780*/  DFMA R12, R14, R12, R20 ;  /* 0x0000000c0e0c722b */ /* 0x000fd00000000014 */
[----:B------:R-:W-:-:S08]  /*1a790*/  DADD R12, R12, -R26 ;  /* 0x000000000c0c7229 */ /* 0x000fd0000000081a */
[----:B------:R-:W-:-:S08]  /*1a7a0*/  DFMA R12, R22, UR4, R12 ;  /* 0x00000004160c7c2b */ /* 0x000fd0000800000c */
[----:B------:R-:W-:Y:S01]  /*1a7b0*/  DADD R10, R10, R12 ;  /* 0x000000000a0a7229 */ /* 0x000fe2000000000c */
[----:B------:R-:W-:Y:S10]  /*1a7c0*/  BRA `(.L_x_403) ;  /* 0x0000000000187947 */ /* 0x000ff40003800000 */
.L_x_402:
[----:B------:R-:W-:Y:S01]  /*1a7d0*/  IMAD.MOV.U32 R10, RZ, RZ, 0x0 ;  /* 0x00000000ff0a7424 */ /* 0x000fe200078e00ff */
[----:B------:R-:W-:Y:S01]  /*1a7e0*/  LOP3.LUT P0, RZ, R13, 0x7fffffff, RZ, 0xc0, !PT ;  /* 0x7fffffff0dff7812 */ /* 0x000fe2000780c0ff */
[----:B------:R-:W-:-:S06]  /*1a7f0*/  IMAD.MOV.U32 R11, RZ, RZ, 0x7ff00000 ;  /* 0x7ff00000ff0b7424 */ /* 0x000fcc00078e00ff */
[----:B------:R-:W-:-:S10]  /*1a800*/  DFMA R10, R12, R10, +INF ;  /* 0x7ff000000c0a742b */ /* 0x000fd4000000000a */
[----:B------:R-:W-:Y:S02]  /*1a810*/  FSEL R10, R10, RZ, P0 ;  /* 0x000000ff0a0a7208 */ /* 0x000fe40000000000 */
[----:B------:R-:W-:-:S07]  /*1a820*/  FSEL R11, R11, -QNAN , P0 ;  /* 0xfff000000b0b7808 */ /* 0x000fce0000000000 */
.L_x_403:
[----:B------:R-:W-:Y:S05]  /*1a830*/  BSYNC.RECONVERGENT B1 ;  /* 0x0000000000017941 */ /* 0x000fea0003800200 */
.L_x_401:
[----:B------:R-:W2:Y:S01]  /*1a840*/  LDL.64 R12, [R5] ;  /* 0x00000000050c7983 */ /* 0x000ea20000100a00 */
[----:B------:R-:W-:Y:S01]  /*1a850*/  IMAD.MOV.U32 R15, RZ, RZ, R9 ;  /* 0x000000ffff0f7224 */ /* 0x000fe200078e0009 */
[----:B------:R-:W-:Y:S01]  /*1a860*/  BSSY.RECONVERGENT B1, `(.L_x_404) ;  /* 0x0000059000017945 */ /* 0x000fe20003800200 */
[----:B------:R-:W-:Y:S01]  /*1a870*/  IMAD.MOV.U32 R23, RZ, RZ, -0x3ff ;  /* 0xfffffc01ff177424 */ /* 0x000fe200078e00ff */
[----:B--2---:R-:W-:Y:S01]  /*1a880*/  DSETP.MAX.AND P0, P1, R12, R8, PT ;  /* 0x000000080c00722a */ /* 0x004fe2000390f000 */
[----:B------:R-:W-:-:S05]  /*1a890*/  MOV R14, R13 ;  /* 0x0000000d000e7202 */ /* 0x000fca0000000f00 */
        /* <DEDUP_REMOVED lines=79> */
.L_x_405:
[----:B------:R-:W-:Y:S01]  /*1ad90*/  IMAD.MOV.U32 R8, RZ, RZ, 0x0 ;  /* 0x00000000ff087424 */ /* 0x000fe200078e00ff */
[----:B------:R-:W-:Y:S01]  /*1ada0*/  LOP3.LUT P0, RZ, R13, 0x7fffffff, RZ, 0xc0, !PT ;  /* 0x7fffffff0dff7812 */ /* 0x000fe2000780c0ff */
[----:B------:R-:W-:-:S06]  /*1adb0*/  IMAD.MOV.U32 R9, RZ, RZ, 0x7ff00000 ;  /* 0x7ff00000ff097424 */ /* 0x000fcc00078e00ff */
[----:B------:R-:W-:-:S10]  /*1adc0*/  DFMA R8, R12, R8, +INF ;  /* 0x7ff000000c08742b */ /* 0x000fd40000000008 */
[----:B------:R-:W-:Y:S02]  /*1add0*/  FSEL R8, R8, RZ, P0 ;  /* 0x000000ff08087208 */ /* 0x000fe40000000000 */
[----:B------:R-:W-:-:S07]  /*1ade0*/  FSEL R9, R9, -QNAN , P0 ;  /* 0xfff0000009097808 */ /* 0x000fce0000000000 */
.L_x_406:
[----:B------:R-:W-:Y:S05]  /*1adf0*/  BSYNC.RECONVERGENT B1 ;  /* 0x0000000000017941 */ /* 0x000fea0003800200 */
.L_x_404:
[----:B------:R-:W-:-:S07]  /*1ae00*/  DADD R8, -R8, R10 ;  /* 0x0000000008087229 */ /* 0x000fce000000010a */
[----:B------:R2:W-:Y:S04]  /*1ae10*/  STL.64 [R2], R8 ;  /* 0x0000000802007387 */ /* 0x0005e80000100a00 */
[----:B------:R-:W5:Y:S01]  /*1ae20*/  LDL.64 R10, [R3] ;  /* 0x00000000030a7983 */ /* 0x000f620000100a00 */
[----:B------:R-:W-:-:S05]  /*1ae30*/  VIADD R7, R7, 0x1 ;  /* 0x0000000107077836 */ /* 0x000fca0000000000 */
[----:B------:R-:W-:Y:S01]  /*1ae40*/  ISETP.NE.AND P0, PT, R7, RZ, PT ;  /* 0x000000ff0700720c */ /* 0x000fe20003f05270 */
[----:B-----5:R-:W-:-:S07]  /*1ae50*/  DADD R10, R8, -R10 ;  /* 0x00000000080a7229 */ /* 0x020fce000000080a */
[----:B------:R2:W-:Y:S05]  /*1ae60*/  STL.64 [R6], R10 ;  /* 0x0000000a06007387 */ /* 0x0005ea0000100a00 */
[----:B------:R-:W-:Y:S05]  /*1ae70*/  @!P0 BRA `(.L_x_383) ;  /* 0x00000008009c8947 */ /* 0x000fea0003800000 */
[----:B--2---:R-:W-:Y:S01]  /*1ae80*/  IADD3 R6, PT, PT, R6, 0x8, RZ ;  /* 0x0000000806067810 */ /* 0x004fe20007ffe0ff */
[----:B------:R-:W-:Y:S02]  /*1ae90*/  VIADD R3, R3, 0x8 ;  /* 0x0000000803037836 */ /* 0x000fe40000000000 */
[----:B------:R-:W-:Y:S02]  /*1aea0*/  VIADD R2, R2, 0x8 ;  /* 0x0000000802027836 */ /* 0x000fe40000000000 */
[----:B----4-:R-:W-:Y:S02]  /*1aeb0*/  VIADD R5, R5, 0x8 ;  /* 0x0000000805057836 */ /* 0x010fe40000000000 */
[----:B------:R-:W-:Y:S01]  /*1aec0*/  VIADD R4, R4, 0x8 ;  /* 0x0000000804047836 */ /* 0x000fe20000000000 */
[----:B------:R-:W-:Y:S06]  /*1aed0*/  BRA `(.L_x_407) ;  /* 0xfffffff000dc7947 */ /* 0x000fec000383ffff */
.L_x_345:
[----:B------:R-:W0:Y:S02]  /*1aee0*/  LDCU UR12, c[0x0][0x3a0] ;  /* 0x00007400ff0c77ac */ /* 0x000e240008000800 */
[----:B0-----:R-:W-:-:S09]  /*1aef0*/  UISETP.GE.AND UP0, UPT, UR12, 0x1, UPT ;  /* 0x000000010c00788c */ /* 0x001fd2000bf06270 */
[----:B------:R-:W-:Y:S05]  /*1af00*/  BRA.U !UP0, `(.L_x_383) ;  /* 0x0000000908787547 */ /* 0x000fea000b800000 */
[----:B------:R-:W-:Y:S01]  /*1af10*/  UISETP.GE.U32.AND UP0, UPT, UR17, 0xf, UPT ;  /* 0x0000000f1100788c */ /* 0x000fe2000bf06070 */
[----:B------:R-:W-:Y:S01]  /*1af20*/  ISETP.NE.AND P0, PT, R2, RZ, PT ;  /* 0x000000ff0200720c */ /* 0x000fe20003f05270 */
[----:B------:R-:W-:-:S07]  /*1af30*/  UMOV UR4, URZ ;  /* 0x000000ff00047c82 */ /* 0x000fce0008000000 */
[----:B------:R-:W-:Y:S05]  /*1af40*/  BRA.U !UP0, `(.L_x_408) ;  /* 0x0000000108a47547 */ /* 0x000fea000b800000 */
[----:B------:R-:W-:Y:S01]  /*1af50*/  ULOP3.LUT UR4, UR12, 0x7ffffff0, URZ, 0xc0, !UPT ;  /* 0x7ffffff00c047892 */ /* 0x000fe2000f8ec0ff */
[----:B------:R-:W-:Y:S02]  /*1af60*/  VIADD R16, R3, 0x40 ;  /* 0x0000004003107836 */ /* 0x000fe40000000000 */
[----:B------:R-:W-:Y:S01]  /*1af70*/  VIADD R17, R1, 0xe8 ;  /* 0x000000e801117836 */ /* 0x000fe20000000000 */
[----:B------:R-:W-:-:S12]  /*1af80*/  UIADD3 UR5, UPT, UPT, -UR4, URZ, URZ ;  /* 0x000000ff04057290 */ /* 0x000fd8000fffe1ff */
.L_x_409:
[----:B------:R-:W2:Y:S04]  /*1af90*/  LDL.64 R4, [R16+-0x40] ;  /* 0xffffc00010047983 */ /* 0x000ea80000100a00 */
[----:B--2---:R0:W-:Y:S04]  /*1afa0*/  STL.64 [R17+-0x40], R4 ;  /* 0xffffc00411007387 */ /* 0x0041e80000100a00 */
[----:B------:R-:W2:Y:S04]  /*1afb0*/  LDL.64 R6, [R16+-0x38] ;  /* 0xffffc80010067983 */ /* 0x000ea80000100a00 */
[----:B--2---:R1:W-:Y:S04]  /*1afc0*/  STL.64 [R17+-0x38], R6 ;  /* 0xffffc80611007387 */ /* 0x0043e80000100a00 */
[----:B------:R-:W2:Y:S04]  /*1afd0*/  LDL.64 R8, [R16+-0x30] ;  /* 0xffffd00010087983 */ /* 0x000ea80000100a00 */
[----:B--2---:R2:W-:Y:S04]  /*1afe0*/  STL.64 [R17+-0x30], R8 ;  /* 0xffffd00811007387 */ /* 0x0045e80000100a00 */
[----:B------:R-:W4:Y:S04]  /*1aff0*/  LDL.64 R10, [R16+-0x28] ;  /* 0xffffd800100a7983 */ /* 0x000f280000100a00 */
[----:B----4-:R4:W-:Y:S04]  /*1b000*/  STL.64 [R17+-0x28], R10 ;  /* 0xffffd80a11007387 */ /* 0x0109e80000100a00 */
[----:B------:R-:W5:Y:S04]  /*1b010*/  LDL.64 R12, [R16+-0x20] ;  /* 0xffffe000100c7983 */ /* 0x000f680000100a00 */
[----:B-----5:R5:W-:Y:S04]  /*1b020*/  STL.64 [R17+-0x20], R12 ;  /* 0xffffe00c11007387 */ /* 0x020be80000100a00 */
[----:B------:R-:W3:Y:S04]  /*1b030*/  LDL.64 R14, [R16+-0x18] ;  /* 0xffffe800100e7983 */ /* 0x000ee80000100a00 */
[----:B---3--:R3:W-:Y:S04]  /*1b040*/  STL.64 [R17+-0x18], R14 ;  /* 0xffffe80e11007387 */ /* 0x0087e80000100a00 */
[----:B0-----:R-:W2:Y:S04]  /*1b050*/  LDL.64 R4, [R16+-0x10] ;  /* 0xfffff00010047983 */ /* 0x001ea80000100a00 */
[----:B--2---:R0:W-:Y:S04]  /*1b060*/  STL.64 [R17+-0x10], R4 ;  /* 0xfffff00411007387 */ /* 0x0041e80000100a00 */
[----:B-1----:R-:W2:Y:S04]  /*1b070*/  LDL.64 R6, [R16+-0x8] ;  /* 0xfffff80010067983 */ /* 0x002ea80000100a00 */
[----:B--2---:R1:W-:Y:S04]  /*1b080*/  STL.64 [R17+-0x8], R6 ;  /* 0xfffff80611007387 */ /* 0x0043e80000100a00 */
[----:B------:R-:W2:Y:S04]  /*1b090*/  LDL.64 R8, [R16] ;  /* 0x0000000010087983 */ /* 0x000ea80000100a00 */
[----:B--2---:R2:W-:Y:S04]  /*1b0a0*/  STL.64 [R17], R8 ;  /* 0x0000000811007387 */ /* 0x0045e80000100a00 */
[----:B----4-:R-:W4:Y:S04]  /*1b0b0*/  LDL.64 R10, [R16+0x8] ;  /* 0x00000800100a7983 */ /* 0x010f280000100a00 */
[----:B----4-:R4:W-:Y:S04]  /*1b0c0*/  STL.64 [R17+0x8], R10 ;  /* 0x0000080a11007387 */ /* 0x0109e80000100a00 */
[----:B-----5:R-:W5:Y:S04]  /*1b0d0*/  LDL.64 R12, [R16+0x10] ;  /* 0x00001000100c7983 */ /* 0x020f680000100a00 */
[----:B-----5:R-:W-:Y:S04]  /*1b0e0*/  STL.64 [R17+0x10], R12 ;  /* 0x0000100c11007387 */ /* 0x020fe80000100a00 */
[----:B---3--:R-:W3:Y:S04]  /*1b0f0*/  LDL.64 R14, [R16+0x18] ;  /* 0x00001800100e7983 */ /* 0x008ee80000100a00 */
[----:B---3--:R-:W-:Y:S04]  /*1b100*/  STL.64 [R17+0x18], R14 ;  /* 0x0000180e11007387 */ /* 0x008fe80000100a00 */
[----:B0-----:R-:W3:Y:S04]  /*1b110*/  LDL.64 R4, [R16+0x20] ;  /* 0x0000200010047983 */ /* 0x001ee80000100a00 */
[----:B---3--:R-:W-:Y:S04]  /*1b120*/  STL.64 [R17+0x20], R4 ;  /* 0x0000200411007387 */ /* 0x008fe80000100a00 */
[----:B-1----:R-:W3:Y:S04]  /*1b130*/  LDL.64 R6, [R16+0x28] ;  /* 0x0000280010067983 */ /* 0x002ee80000100a00 */
[----:B---3--:R-:W-:Y:S04]  /*1b140*/  STL.64 [R17+0x28], R6 ;  /* 0x0000280611007387 */ /* 0x008fe80000100a00 */
[----:B--2---:R-:W2:Y:S01]  /*1b150*/  LDL.64 R8, [R16+0x30] ;  /* 0x0000300010087983 */ /* 0x004ea20000100a00 */
[----:B------:R-:W-:-:S04]  /*1b160*/  UIADD3 UR5, UPT, UPT, UR5, 0x10, URZ ;  /* 0x0000001005057890 */ /* 0x000fc8000fffe0ff */
[----:B------:R-:W-:Y:S01]  /*1b170*/  UISETP.NE.AND UP1, UPT, UR5, URZ, UPT ;  /* 0x000000ff0500728c */ /* 0x000fe2000bf25270 */
[----:B--2---:R-:W-:Y:S04]  /*1b180*/  STL.64 [R17+0x30], R8 ;  /* 0x0000300811007387 */ /* 0x004fe80000100a00 */
[----:B----4-:R0:W2:Y:S02]  /*1b190*/  LDL.64 R10, [R16+0x38] ;  /* 0x00003800100a7983 */ /* 0x0100a40000100a00 */
[----:B0-----:R-:W-:Y:S02]  /*1b1a0*/  VIADD R16, R16, 0x80 ;  /* 0x0000008010107836 */ /* 0x001fe40000000000 */
[----:B--2---:R0:W-:Y:S02]  /*1b1b0*/  STL.64 [R17+0x38], R10 ;  /* 0x0000380a11007387 */ /* 0x0041e40000100a00 */
[----:B0-----:R-:W-:Y:S01]  /*1b1c0*/  VIADD R17, R17, 0x80 ;  /* 0x0000008011117836 */ /* 0x001fe20000000000 */
[----:B------:R-:W-:Y:S06]  /*1b1d0*/  BRA.U UP1, `(.L_x_409) ;  /* 0xfffffffd016c7547 */ /* 0x000fec000b83ffff */
.L_x_408:
[----:B------:R-:W-:Y:S05]  /*1b1e0*/  @!P0 BRA `(.L_x_410) ;  /* 0x0000000000d48947 */ /* 0x000fea0003800000 */
[----:B------:R-:W-:Y:S01]  /*1b1f0*/  ISETP.GE.U32.AND P1, PT, R2, 0x8, PT ;  /* 0x000000080200780c */ /* 0x000fe20003f26070 */
[----:B------:R-:W-:-:S04]  /*1b200*/  ULOP3.LUT UR13, UR12, 0x7, URZ, 0xc0, !UPT ;  /* 0x000000070c0d7892 */ /* 0x000fc8000f8ec0ff */
[----:B------:R-:W-:-:S08]  /*1b210*/  UISETP.NE.AND UP1, UPT, UR13, URZ, UPT ;  /* 0x000000ff0d00728c */ /* 0x000fd0000bf25270 */
[----:B------:R-:W-:Y:S05]  /*1b220*/  @!P1 BRA `(.L_x_411) ;  /* 0x0000000000509947 */ /* 0x000fea0003800000 */
[----:B------:R-:W-:-:S05]  /*1b230*/  IMAD.U32 R16, RZ, RZ, UR4 ;  /* 0x00000004ff107e24 */ /* 0x000fca000f8e00ff */
[----:B------:R-:W-:-:S05]  /*1b240*/  LEA R16, R16, R3, 0x3 ;  /* 0x0000000310107211 */ /* 0x000fca00078e18ff */
[----:B------:R-:W2:Y:S01]  /*1b250*/  LDL.64 R4, [R16] ;  /* 0x0000000010047983 */ /* 0x000ea20000100a00 */
[----:B------:R-:W-:-:S09]  /*1b260*/  ULEA UR5, UR4, UR18, 0x3 ;  /* 0x0000001204057291 */ /* 0x000fd2000f8e18ff */
[----:B--2---:R0:W-:Y:S04]  /*1b270*/  STL.64 [UR5+0xa8], R4 ;  /* 0x0000a804ff007987 */ /* 0x0041e80008100a05 */
[----:B------:R-:W2:Y:S04]  /*1b280*/  LDL.64 R6, [R16+0x8] ;  /* 0x0000080010067983 */ /* 0x000ea80000100a00 */
[----:B--2---:R1:W-:Y:S04]  /*1b290*/  STL.64 [UR5+0xb0], R6 ;  /* 0x0000b006ff007987 */ /* 0x0043e80008100a05 */
[----:B------:R-:W2:Y:S04]  /*1b2a0*/  LDL.64 R8, [R16+0x10] ;  /* 0x0000100010087983 */ /* 0x000ea80000100a00 */
[----:B--2---:R2:W-:Y:S04]  /*1b2b0*/  STL.64 [UR5+0xb8], R8 ;  /* 0x0000b808ff007987 */ /* 0x0045e80008100a05 */
[----:B------:R-:W4:Y:S04]  /*1b2c0*/  LDL.64 R10, [R16+0x18] ;  /* 0x00001800100a7983 */ /* 0x000f280000100a00 */
[----:B----4-:R2:W-:Y:S04]  /*1b2d0*/  STL.64 [UR5+0xc0], R10 ;  /* 0x0000c00aff007987 */ /* 0x0105e80008100a05 */
[----:B------:R-:W4:Y:S04]  /*1b2e0*/  LDL.64 R12, [R16+0x20] ;  /* 0x00002000100c7983 */ /* 0x000f280000100a00 */
[----:B----4-:R2:W-:Y:S04]  /*1b2f0*/  STL.64 [UR5+0xc8], R12 ;  /* 0x0000c80cff007987 */ /* 0x0105e80008100a05 */
[----:B------:R-:W4:Y:S04]  /*1b300*/  LDL.64 R14, [R16+0x28] ;  /* 0x00002800100e7983 */ /* 0x000f280000100a00 */
[----:B----4-:R2:W-:Y:S04]  /*1b310*/  STL.64 [UR5+0xd0], R14 ;  /* 0x0000d00eff007987 */ /* 0x0105e80008100a05 */
[----:B0-----:R-:W4:Y:S04]  /*1b320*/  LDL.64 R4, [R16+0x30] ;  /* 0x0000300010047983 */ /* 0x001f280000100a00 */
[----:B----4-:R2:W-:Y:S04]  /*1b330*/  STL.64 [UR5+0xd8], R4 ;  /* 0x0000d804ff007987 */ /* 0x0105e80008100a05 */
[----:B-1----:R-:W4:Y:S01]  /*1b340*/  LDL.64 R6, [R16+0x38] ;  /* 0x0000380010067983 */ /* 0x002f220000100a00 */
[----:B------:R-:W-:-:S03]  /*1b350*/  UIADD3 UR4, UPT, UPT, UR4, 0x8, URZ ;  /* 0x0000000804047890 */ /* 0x000fc6000fffe0ff */
[----:B----4-:R2:W-:Y:S09]  /*1b360*/  STL.64 [UR5+0xe0], R6 ;  /* 0x0000e006ff007987 */ /* 0x0105f20008100a05 */
.L_x_411:
[----:B------:R-:W-:Y:S05]  /*1b370*/  BRA.U !UP1, `(.L_x_410) ;  /* 0x0000000109707547 */ /* 0x000fea000b800000 */
[----:B------:R-:W-:Y:S02]  /*1b380*/  UISETP.GE.U32.AND UP1, UPT, UR13, 0x4, UPT ;  /* 0x000000040d00788c */ /* 0x000fe4000bf26070 */
[----:B------:R-:W-:-:S04]  /*1b390*/  ULOP3.LUT UR5, UR12, 0x3, URZ, 0xc0, !UPT ;  /* 0x000000030c057892 */ /* 0x000fc8000f8ec0ff */
[----:B------:R-:W-:-:S03]  /*1b3a0*/  UISETP.NE.AND UP2, UPT, UR5, URZ, UPT ;  /* 0x000000ff0500728c */ /* 0x000fc6000bf45270 */
[----:B------:R-:W-:Y:S08]  /*1b3b0*/  BRA.U !UP1, `(.L_x_412) ;  /* 0x0000000109307547 */ /* 0x000ff0000b800000 */
[----:B--2---:R-:W-:-:S04]  /*1b3c0*/  IMAD.U32 R12, RZ, RZ, UR4 ;  /* 0x00000004ff0c7e24 */ /* 0x004fc8000f8e00ff */
[----:B------:R-:W-:-:S05]  /*1b3d0*/  IMAD R12, R12, 0x8, R3 ;  /* 0x000000080c0c7824 */ /* 0x000fca00078e0203 */
[----:B------:R-:W2:Y:S01]  /*1b3e0*/  LDL.64 R4, [R12] ;  /* 0x000000000c047983 */ /* 0x000ea20000100a00 */
[----:B------:R-:W-:-:S09]  /*1b3f0*/  ULEA UR13, UR4, UR18, 0x3 ;  /* 0x00000012040d7291 */ /* 0x000fd2000f8e18ff */
[----:B--2---:R0:W-:Y:S04]  /*1b400*/  STL.64 [UR13+0xa8], R4 ;  /* 0x0000a804ff007987 */ /* 0x0041e80008100a0d */
[----:B------:R-:W2:Y:S04]  /*1b410*/  LDL.64 R6, [R12+0x8] ;  /* 0x000008000c067983 */ /* 0x000ea80000100a00 */
[----:B--2---:R0:W-:Y:S04]  /*1b420*/  STL.64 [UR13+0xb0], R6 ;  /* 0x0000b006ff007987 */ /* 0x0041e80008100a0d */
[----:B------:R-:W2:Y:S04]  /*1b430*/  LDL.64 R8, [R12+0x10] ;  /* 0x000010000c087983 */ /* 0x000ea80000100a00 */
[----:B--2---:R0:W-:Y:S04]  /*1b440*/  STL.64 [UR13+0xb8], R8 ;  /* 0x0000b808ff007987 */ /* 0x0041e80008100a0d */
[----:B------:R-:W2:Y:S01]  /*1b450*/  LDL.64 R10, [R12+0x18] ;  /* 0x000018000c0a7983 */ /* 0x000ea20000100a00 */
[----:B------:R-:W-:-:S03]  /*1b460*/  UIADD3 UR4, UPT, UPT, UR4, 0x4, URZ ;  /* 0x0000000404047890 */ /* 0x000fc6000fffe0ff */
[----:B--2---:R0:W-:Y:S09]  /*1b470*/  STL.64 [UR13+0xc0], R10 ;  /* 0x0000c00aff007987 */ /* 0x0041f20008100a0d */
.L_x_412:
[----:B------:R-:W-:Y:S05]  /*1b480*/  BRA.U !UP2, `(.L_x_410) ;  /* 0x000000010a2c7547 */ /* 0x000fea000b800000 */
[----:B0-2---:R-:W-:Y:S01]  /*1b490*/  IMAD.U32 R4, RZ, RZ, UR4 ;  /* 0x00000004ff047e24 */ /* 0x005fe2000f8e00ff */
[----:B------:R-:W-:Y:S02]  /*1b4a0*/  UIMAD UR13, UR4, 0x8, UR6 ;  /* 0x00000008040d78a4 */ /* 0x000fe4000f8e0206 */
[----:B------:R-:W-:Y:S01]  /*1b4b0*/  UIADD3 UR5, UPT, UPT, -UR5, URZ, URZ ;  /* 0x000000ff05057290 */ /* 0x000fe2000fffe1ff */
[----:B------:R-:W-:-:S11]  /*1b4c0*/  IMAD R3, R4, 0x8, R3 ;  /* 0x0000000804037824 */ /* 0x000fd600078e0203 */
.L_x_413:
[----:B-1----:R0:W2:Y:S01]  /*1b4d0*/  LDL.64 R4, [R3] ;  /* 0x0000000003047983 */ /* 0x0020a20000100a00 */
[----:B------:R-:W-:-:S04]  /*1b4e0*/  UIADD3 UR5, UPT, UPT, UR5, 0x1, URZ ;  /* 0x0000000105057890 */ /* 0x000fc8000fffe0ff */
[----:B------:R-:W-:Y:S01]  /*1b4f0*/  UISETP.NE.AND UP1, UPT, UR5, URZ, UPT ;  /* 0x000000ff0500728c */ /* 0x000fe2000bf25270 */
[----:B0-----:R-:W-:Y:S01]  /*1b500*/  VIADD R3, R3, 0x8 ;  /* 0x0000000803037836 */ /* 0x001fe20000000000 */
[----:B--2---:R1:W-:Y:S01]  /*1b510*/  STL.64 [UR13], R4 ;  /* 0x00000004ff007987 */ /* 0x0043e20008100a0d */
[----:B------:R-:W-:-:S06]  /*1b520*/  UIADD3 UR13, UPT, UPT, UR13, 0x8, URZ ;  /* 0x000000080d0d7890 */ /* 0x000fcc000fffe0ff */
[----:B------:R-:W-:Y:S06]  /*1b530*/  BRA.U UP1, `(.L_x_413) ;  /* 0xfffffffd01e47547 */ /* 0x000fec000b83ffff */
.L_x_410:
[----:B------:R-:W-:Y:S01]  /*1b540*/  UMOV UR4, URZ ;  /* 0x000000ff00047c82 */ /* 0x000fe20008000000 */
[----:B------:R-:W-:Y:S05]  /*1b550*/  BRA.U !UP0, `(.L_x_414) ;  /* 0x00000001085c7547 */ /* 0x000fea000b800000 */
[----:B------:R-:W-:Y:S01]  /*1b560*/  ULOP3.LUT UR4, UR12, 0x7ffffff0, URZ, 0xc0, !UPT ;  /* 0x7ffffff00c047892 */ /* 0x000fe2000f8ec0ff */
[----:B------:R-:W-:-:S03]  /*1b570*/  VIADD R3, R1, 0x340 ;  /* 0x0000034001037836 */ /* 0x000fc60000000000 */
[----:B------:R-:W-:-:S12]  /*1b580*/  UIADD3 UR5, UPT, UPT, -UR4, URZ, URZ ;  /* 0x000000ff04057290 */ /* 0x000fd8000fffe1ff */
.L_x_415:
[----:B------:R-:W-:Y:S01]  /*1b590*/  UIADD3 UR5, UPT, UPT, UR5, 0x10, URZ ;  /* 0x0000001005057890 */ /* 0x000fe2000fffe0ff */
[----:B------:R-:W-:Y:S03]  /*1b5a0*/  STL.64 [R3+-0x40], RZ ;  /* 0xffffc0ff03007387 */ /* 0x000fe60000100a00 */
[----:B------:R-:W-:Y:S01]  /*1b5b0*/  UISETP.NE.AND UP0, UPT, UR5, URZ, UPT ;  /* 0x000000ff0500728c */ /* 0x000fe2000bf05270 */
[----:B------:R-:W-:Y:S04]  /*1b5c0*/  STL.64 [R3+-0x38], RZ ;  /* 0xffffc8ff03007387 */ /* 0x000fe80000100a00 */
[----:B------:R-:W-:Y:S04]  /*1b5d0*/  STL.64 [R3+-0x30], RZ ;  /* 0xffffd0ff03007387 */ /* 0x000fe80000100a00 */
[----:B------:R-:W-:Y:S04]  /*1b5e0*/  STL.64 [R3+-0x28], RZ ;  /* 0xffffd8ff03007387 */ /* 0x000fe80000100a00 */
[----:B------:R-:W-:Y:S04]  /*1b5f0*/  STL.64 [R3+-0x20], RZ ;  /* 0xffffe0ff03007387 */ /* 0x000fe80000100a00 */
[----:B------:R-:W-:Y:S04]  /*1b600*/  STL.64 [R3+-0x18], RZ ;  /* 0xffffe8ff03007387 */ /* 0x000fe80000100a00 */
[----:B------:R-:W-:Y:S04]  /*1b610*/  STL.64 [R3+-0x10], RZ ;  /* 0xfffff0ff03007387 */ /* 0x000fe80000100a00 */
[----:B------:R-:W-:Y:S04]  /*1b620*/  STL.64 [R3+-0x8], RZ ;  /* 0xfffff8ff03007387 */ /* 0x000fe80000100a00 */
[----:B------:R-:W-:Y:S04]  /*1b630*/  STL.64 [R3], RZ ;  /* 0x000000ff03007387 */ /* 0x000fe80000100a00 */
[----:B------:R-:W-:Y:S04]  /*1b640*/  STL.64 [R3+0x8], RZ ;  /* 0x000008ff03007387 */ /* 0x000fe80000100a00 */
[----:B------:R-:W-:Y:S04]  /*1b650*/  STL.64 [R3+0x10], RZ ;  /* 0x000010ff03007387 */ /* 0x000fe80000100a00 */
[----:B------:R-:W-:Y:S04]  /*1b660*/  STL.64 [R3+0x18], RZ ;  /* 0x000018ff03007387 */ /* 0x000fe80000100a00 */
[----:B------:R-:W-:Y:S04]  /*1b670*/  STL.64 [R3+0x20], RZ ;  /* 0x000020ff03007387 */ /* 0x000fe80000100a00 */
[----:B------:R-:W-:Y:S04]  /*1b680*/  STL.64 [R3+0x28], RZ ;  /* 0x000028ff03007387 */ /* 0x000fe80000100a00 */
[----:B------:R-:W-:Y:S04]  /*1b690*/  STL.64 [R3+0x30], RZ ;  /* 0x000030ff03007387 */ /* 0x000fe80000100a00 */
[----:B------:R4:W-:Y:S02]  /*1b6a0*/  STL.64 [R3+0x38], RZ ;  /* 0x000038ff03007387 */ /* 0x0009e40000100a00 */
[----:B----4-:R-:W-:Y:S01]  /*1b6b0*/  VIADD R3, R3, 0x80 ;  /* 0x0000008003037836 */ /* 0x010fe20000000000 */
[----:B------:R-:W-:Y:S06]  /*1b6c0*/  BRA.U UP0, `(.L_x_415) ;  /* 0xfffffffd00b07547 */ /* 0x000fec000b83ffff */
.L_x_414:
[----:B------:R-:W-:Y:S05]  /*1b6d0*/  @!P0 BRA `(.L_x_383) ;  /* 0x0000000000848947 */ /* 0x000fea0003800000 */
[----:B------:R-:W-:Y:S01]  /*1b6e0*/  ISETP.GE.U32.AND P0, PT, R2, 0x8, PT ;  /* 0x000000080200780c */ /* 0x000fe20003f06070 */
[----:B------:R-:W-:-:S04]  /*1b6f0*/  ULOP3.LUT UR13, UR12, 0x7, URZ, 0xc0, !UPT ;  /* 0x000000070c0d7892 */ /* 0x000fc8000f8ec0ff */
[----:B------:R-:W-:-:S08]  /*1b700*/  UISETP.NE.AND UP0, UPT, UR13, URZ, UPT ;  /* 0x000000ff0d00728c */ /* 0x000fd0000bf05270 */
[----:B------:R-:W-:Y:S05]  /*1b710*/  @!P0 BRA `(.L_x_416) ;  /* 0x0000000000288947 */ /* 0x000fea0003800000 */
[----:B------:R-:W-:Y:S02]  /*1b720*/  ULEA UR5, UR4, UR9, 0x3 ;  /* 0x0000000904057291 */ /* 0x000fe4000f8e18ff */
[----:B------:R-:W-:-:S07]  /*1b730*/  UIADD3 UR4, UPT, UPT, UR4, 0x8, URZ ;  /* 0x0000000804047890 */ /* 0x000fce000fffe0ff */
[----:B------:R-:W-:Y:S04]  /*1b740*/  STL.64 [UR5], RZ ;  /* 0x000000ffff007987 */ /* 0x000fe80008100a05 */
[----:B------:R-:W-:Y:S04]  /*1b750*/  STL.64 [UR5+0x8], RZ ;  /* 0x000008ffff007987 */ /* 0x000fe80008100a05 */
[----:B------:R-:W-:Y:S04]  /*1b760*/  STL.64 [UR5+0x10], RZ ;  /* 0x000010ffff007987 */ /* 0x000fe80008100a05 */
[----:B------:R-:W-:Y:S04]  /*1b770*/  STL.64 [UR5+0x18], RZ ;  /* 0x000018ffff007987 */ /* 0x000fe80008100a05 */
[----:B------:R-:W-:Y:S04]  /*1b780*/  STL.64 [UR5+0x20], RZ ;  /* 0x000020ffff007987 */ /* 0x000fe80008100a05 */
[----:B------:R-:W-:Y:S04]  /*1b790*/  STL.64 [UR5+0x28], RZ ;  /* 0x000028ffff007987 */ /* 0x000fe80008100a05 */
[----:B------:R-:W-:Y:S04]  /*1b7a0*/  STL.64 [UR5+0x30], RZ ;  /* 0x000030ffff007987 */ /* 0x000fe80008100a05 */
[----:B------:R-:W-:Y:S01]  /*1b7b0*/  STL.64 [UR5+0x38], RZ ;  /* 0x000038ffff007987 */ /* 0x000fe20008100a05 */
.L_x_416:
[----:B------:R-:W-:Y:S05]  /*1b7c0*/  BRA.U !UP0, `(.L_x_383) ;  /* 0x0000000108487547 */ /* 0x000fea000b800000 */
[----:B------:R-:W-:Y:S02]  /*1b7d0*/  UISETP.GE.U32.AND UP0, UPT, UR13, 0x4, UPT ;  /* 0x000000040d00788c */ /* 0x000fe4000bf06070 */
[----:B------:R-:W-:-:S04]  /*1b7e0*/  ULOP3.LUT UR12, UR12, 0x3, URZ, 0xc0, !UPT ;  /* 0x000000030c0c7892 */ /* 0x000fc8000f8ec0ff */
[----:B------:R-:W-:-:S05]  /*1b7f0*/  PLOP3.LUT P0, PT, PT, PT, UP0, 0x80, 0x8 ;  /* 0x000000000008781c */ /* 0x000fca0003f0f008 */
[----:B------:R-:W-:Y:S02]  /*1b800*/  @UP0 ULEA UR5, UR4, UR9, 0x3 ;  /* 0x0000000904050291 */ /* 0x000fe4000f8e18ff */
[----:B------:R-:W-:Y:S02]  /*1b810*/  @UP0 UIADD3 UR4, UPT, UPT, UR4, 0x4, URZ ;  /* 0x0000000404040890 */ /* 0x000fe4000fffe0ff */
[----:B------:R-:W-:-:S05]  /*1b820*/  UISETP.NE.AND UP0, UPT, UR12, URZ, UPT ;  /* 0x000000ff0c00728c */ /* 0x000fca000bf05270 */
[----:B------:R-:W-:Y:S04]  /*1b830*/  @P0 STL.64 [UR5], RZ ;  /* 0x000000ffff000987 */ /* 0x000fe80008100a05 */
[----:B------:R-:W-:Y:S04]  /*1b840*/  @P0 STL.64 [UR5+0x8], RZ ;  /* 0x000008ffff000987 */ /* 0x000fe80008100a05 */
[----:B------:R-:W-:Y:S04]  /*1b850*/  @P0 STL.64 [UR5+0x10], RZ ;  /* 0x000010ffff000987 */ /* 0x000fe80008100a05 */
[----:B------:R-:W-:Y:S01]  /*1b860*/  @P0 STL.64 [UR5+0x18], RZ ;  /* 0x000018ffff000987 */ /* 0x000fe20008100a05 */
[----:B------:R-:W-:Y:S05]  /*1b870*/  BRA.U !UP0, `(.L_x_383) ;  /* 0x00000001081c7547 */ /* 0x000fea000b800000 */
[----:B------:R-:W-:Y:S02]  /*1b880*/  UIMAD UR5, UR4, 0x8, UR9 ;  /* 0x00000008040578a4 */ /* 0x000fe4000f8e0209 */
[----:B------:R-:W-:-:S12]  /*1b890*/  UIADD3 UR4, UPT, UPT, -UR12, URZ, URZ ;  /* 0x000000ff0c047290 */ /* 0x000fd8000fffe1ff */
.L_x_417:
[----:B------:R-:W-:Y:S01]  /*1b8a0*/  UIADD3 UR4, UPT, UPT, UR4, 0x1, URZ ;  /* 0x0000000104047890 */ /* 0x000fe2000fffe0ff */
[----:B------:R-:W-:Y:S01]  /*1b8b0*/  STL.64 [UR5], RZ ;  /* 0x000000ffff007987 */ /* 0x000fe20008100a05 */
[----:B------:R-:W-:Y:S02]  /*1b8c0*/  UIADD3 UR5, UPT, UPT, UR5, 0x8, URZ ;  /* 0x0000000805057890 */ /* 0x000fe4000fffe0ff */
[----:B------:R-:W-:-:S09]  /*1b8d0*/  UISETP.NE.AND UP0, UPT, UR4, URZ, UPT ;  /* 0x000000ff0400728c */ /* 0x000fd2000bf05270 */
[----:B------:R-:W-:Y:S05]  /*1b8e0*/  BRA.U UP0, `(.L_x_417) ;  /* 0xfffffffd00ec7547 */ /* 0x000fea000b83ffff */
.L_x_383:
[----:B------:R-:W-:Y:S05]  /*1b8f0*/  BSYNC.RECONVERGENT B0 ;  /* 0x0000000000007941 */ /* 0x000fea0003800200 */
.L_x_344:
[----:B------:R-:W5:Y:S01]  /*1b900*/  LDC R3, c[0x0][0x3a0] ;  /* 0x0000e800ff037b82 */ /* 0x000f620000000800 */
[----:B------:R0:W0:Y:S01]  /*1b910*/  F2I.F64.TRUNC R24, R24 ;  /* 0x0000001800187311 */ /* 0x000022000030d100 */
[----:B-----5:R-:W-:-:S13]  /*1b920*/  ISETP.GE.AND P0, PT, R3, 0x1, PT ;  /* 0x000000010300780c */ /* 0x020fda0003f06270 */
[----:B0-----:R-:W-:Y:S05]  /*1b930*/  @!P0 BRA `(.L_x_418) ;  /* 0x00000008007c8947 */ /* 0x001fea0003800000 */
[----:B------:R-:W-:Y:S01]  /*1b940*/  UISETP.GE.U32.AND UP0, UPT, UR17, 0x7, UPT ;  /* 0x000000071100788c */ /* 0x000fe2000bf06070 */
[----:B------:R-:W-:Y:S01]  /*1b950*/  LOP3.LUT R66, R3, 0x7, RZ, 0xc0, !PT ;  /* 0x0000000703427812 */ /* 0x000fe200078ec0ff */
[----:B--2---:R-:W-:-:S03]  /*1b960*/  IMAD.MOV.U32 R2, RZ, RZ, RZ ;  /* 0x000000ffff027224 */ /* 0x004fc600078e00ff */
[----:B------:R-:W-:-:S04]  /*1b970*/  ISETP.NE.AND P1, PT, R66, RZ, PT ;  /* 0x000000ff4200720c */ /* 0x000fc80003f25270 */
[----:B------:R-:W-:Y:S09]  /*1b980*/  BRA.U !UP0, `(.L_x_419) ;  /* 0x0000000508387547 */ /* 0x000ff2000b800000 */
[----:B-1--4-:R-:W0:Y:S01]  /*1b990*/  LDC.64 R4, c[0x0][0x388] ;  /* 0x0000e200ff047b82 */ /* 0x012e220000000a00 */
[----:B------:R-:W-:Y:S01]  /*1b9a0*/  IMAD.U32 R9, RZ, RZ, UR16 ;  /* 0x00000010ff097e24 */ /* 0x000fe2000f8e00ff */
[----:B------:R-:W-:Y:S01]  /*1b9b0*/  LOP3.LUT R2, R3, 0x7ffffff8, RZ, 0xc0, !PT ;  /* 0x7ffffff803027812 */ /* 0x000fe200078ec0ff */
[C---:B------:R-:W-:Y:S01]  /*1b9c0*/  VIADD R64, R1.reuse, 0xc8 ;  /* 0x000000c801407836 */ /* 0x040fe20000000000 */
[----:B------:R-:W-:Y:S01]  /*1b9d0*/  IADD3 R62, PT, PT, R1, 0x320, RZ ;  /* 0x00000320013e7810 */ /* 0x000fe20007ffe0ff */
[----:B------:R-:W-:Y:S02]  /*1b9e0*/  IMAD R8, R9, UR14, R0 ;  /* 0x0000000e09087c24 */ /* 0x000fe4000f8e0200 */
[----:B------:R-:W-:Y:S01]  /*1b9f0*/  IMAD.MOV R25, RZ, RZ, -R2 ;  /* 0x000000ffff197224 */ /* 0x000fe200078e0a02 */
[----:B------:R-:W1:Y:S01]  /*1ba00*/  LDC.64 R6, c[0x0][0x390] ;  /* 0x0000e400ff067b82 */ /* 0x000e620000000a00 */
[----:B------:R-:W-:-:S07]  /*1ba10*/  IMAD R63, R8, R3, UR15 ;  /* 0x0000000f083f7e24 */ /* 0x000fce000f8e0203 */
.L_x_420:
[----:B--2---:R-:W2:Y:S04]  /*1ba20*/  LDL.64 R34, [R64+-0x20] ;  /* 0xffffe00040227983 */ /* 0x004ea80000100a00 */
[----:B------:R-:W4:Y:S04]  /*1ba30*/  LDL.64 R38, [R62+-0x20] ;  /* 0xffffe0003e267983 */ /* 0x000f280000100a00 */
[----:B------:R-:W5:Y:S04]  /*1ba40*/  LDL.64 R42, [R64+-0x18] ;  /* 0xffffe800402a7983 */ /* 0x000f680000100a00 */
[----:B------:R-:W3:Y:S04]  /*1ba50*/  LDL.64 R46, [R62+-0x18] ;  /* 0xffffe8003e2e7983 */ /* 0x000ee80000100a00 */
[----:B------:R-:W3:Y:S04]  /*1ba60*/  LDL.64 R30, [R64+-0x10] ;  /* 0xfffff000401e7983 */ /* 0x000ee80000100a00 */
[----:B------:R-:W3:Y:S04]  /*1ba70*/  LDL.64 R32, [R62+-0x10] ;  /* 0xfffff0003e207983 */ /* 0x000ee80000100a00 */
[----:B------:R-:W3:Y:S04]  /*1ba80*/  LDL.64 R26, [R64+-0x8] ;  /* 0xfffff800401a7983 */ /* 0x000ee80000100a00 */
[----:B------:R-:W3:Y:S04]  /*1ba90*/  LDL.64 R28, [R62+-0x8] ;  /* 0xfffff8003e1c7983 */ /* 0x000ee80000100a00 */
[----:B------:R-:W3:Y:S04]  /*1baa0*/  LDL.64 R18, [R64] ;  /* 0x0000000040127983 */ /* 0x000ee80000100a00 */
[----:B------:R-:W3:Y:S04]  /*1bab0*/  LDL.64 R22, [R62] ;  /* 0x000000003e167983 */ /* 0x000ee80000100a00 */
[----:B------:R-:W3:Y:S04]  /*1bac0*/  LDL.64 R20, [R64+0x8] ;  /* 0x0000080040147983 */ /* 0x000ee80000100a00 */
[----:B------:R-:W3:Y:S04]  /*1bad0*/  LDL.64 R16, [R62+0x8] ;  /* 0x000008003e107983 */ /* 0x000ee80000100a00 */
[----:B------:R-:W3:Y:S04]  /*1bae0*/  LDL.64 R14, [R64+0x10] ;  /* 0x00001000400e7983 */ /* 0x000ee80000100a00 */
[----:B------:R-:W3:Y:S04]  /*1baf0*/  LDL.64 R12, [R62+0x10] ;  /* 0x000010003e0c7983 */ /* 0x000ee80000100a00 */
[----:B------:R-:W3:Y:S04]  /*1bb00*/  LDL.64 R10, [R64+0x18] ;  /* 0x00001800400a7983 */ /* 0x000ee80000100a00 */
[----:B------:R1:W3:Y:S01]  /*1bb10*/  LDL.64 R8, [R62+0x18] ;  /* 0x000018003e087983 */ /* 0x0002e20000100a00 */
[----:B0-----:R-:W-:Y:S01]  /*1bb20*/  IMAD.WIDE R36, R63, 0x8, R4 ;  /* 0x000000083f247825 */ /* 0x001fe200078e0204 */
[----:B------:R-:W-:-:S03]  /*1bb30*/  MOV R65, UR16 ;  /* 0x0000001000417c02 */ /* 0x000fc60008000f00 */
[----:B-1----:R-:W-:Y:S01]  /*1bb40*/  IMAD.WIDE R40, R63, 0x8, R6 ;  /* 0x000000083f287825 */ /* 0x002fe200078e0206 */
[----:B------:R-:W-:-:S03]  /*1bb50*/  IADD3 R62, PT, PT, R62, 0x40, RZ ;  /* 0x000000403e3e7810 */ /* 0x000fc60007ffe0ff */
[----:B------:R-:W-:Y:S02]  /*1bb60*/  IMAD.U32 R45, RZ, RZ, UR16 ;  /* 0x00000010ff2d7e24 */ /* 0x000fe4000f8e00ff */
[----:B------:R-:W-:Y:S02]  /*1bb70*/  IMAD.U32 R49, RZ, RZ, UR16 ;  /* 0x00000010ff317e24 */ /* 0x000fe4000f8e00ff */
[----:B------:R-:W-:-:S04]  /*1bb80*/  IMAD.WIDE.U32 R44, R45, 0x8, R36 ;  /* 0x000000082d2c7825 */ /* 0x000fc800078e0024 */
[----:B------:R-:W-:-:S04]  /*1bb90*/  IMAD.WIDE.U32 R48, R49, 0x8, R40 ;  /* 0x0000000831307825 */ /* 0x000fc800078e0028 */
        /* <DEDUP_REMOVED lines=12> */
[----:B------:R-:W-:Y:S02]  /*1bc60*/  VIADD R25, R25, 0x8 ;  /* 0x0000000819197836 */ /* 0x000fe40000000000 */
[----:B------:R-:W-:-:S03]  /*1bc70*/  VIADD R64, R64, 0x40 ;  /* 0x0000004040407836 */ /* 0x000fc60000000000 */
[----:B------:R-:W-:Y:S01]  /*1bc80*/  ISETP.NE.AND P0, PT, R25, RZ, PT ;  /* 0x000000ff1900720c */ /* 0x000fe20003f05270 */
[----:B--2---:R0:W-:Y:S04]  /*1bc90*/  STG.E.64 desc[UR10][R36.64], R34 ;  /* 0x0000002224007986 */ /* 0x0041e8000c101b0a */
[----:B----4-:R1:W-:Y:S04]  /*1bca0*/  STG.E.64 desc[UR10][R40.64], R38 ;  /* 0x0000002628007986 */ /* 0x0103e8000c101b0a */
[----:B-----5:R2:W-:Y:S04]  /*1bcb0*/  STG.E.64 desc[UR10][R44.64], R42 ;  /* 0x0000002a2c007986 */ /* 0x0205e8000c101b0a */
[----:B---3--:R-:W-:Y:S01]  /*1bcc0*/  STG.E.64 desc[UR10][R48.64], R46 ;  /* 0x0000002e30007986 */ /* 0x008fe2000c101b0a */
[----:B0-----:R-:W-:-:S02]  /*1bcd0*/  IMAD.U32 R37, RZ, RZ, UR16 ;  /* 0x00000010ff257e24 */ /* 0x001fc4000f8e00ff */
[----:B------:R-:W-:Y:S01]  /*1bce0*/  IMAD.WIDE.U32 R34, R65, 0x8, R58 ;  /* 0x0000000841227825 */ /* 0x000fe200078e003a */
[----:B------:R0:W-:Y:S03]  /*1bcf0*/  STG.E.64 desc[UR10][R50.64], R30 ;  /* 0x0000001e32007986 */ /* 0x0001e6000c101b0a */
[----:B------:R-:W-:Y:S01]  /*1bd00*/  IMAD.WIDE.U32 R36, R37, 0x8, R60 ;  /* 0x0000000825247825 */ /* 0x000fe200078e003c */
[----:B------:R3:W-:Y:S03]  /*1bd10*/  STG.E.64 desc[UR10][R52.64], R32 ;  /* 0x0000002034007986 */ /* 0x0007e6000c101b0a */
[----:B-1----:R-:W-:Y:S01]  /*1bd20*/  IMAD.U32 R39, RZ, RZ, UR16 ;  /* 0x00000010ff277e24 */ /* 0x002fe2000f8e00ff */
[----:B------:R-:W-:Y:S01]  /*1bd30*/  STG.E.64 desc[UR10][R54.64], R26 ;  /* 0x0000001a36007986 */ /* 0x000fe2000c101b0a */
[----:B------:R-:W-:-:S02]  /*1bd40*/  IMAD.U32 R41, RZ, RZ, UR16 ;  /* 0x00000010ff297e24 */ /* 0x000fc4000f8e00ff */
[----:B------:R-:W-:Y:S01]  /*1bd50*/  IMAD.WIDE.U32 R38, R39, 0x8, R34 ;  /* 0x0000000827267825 */ /* 0x000fe200078e0022 */
[----:B------:R-:W-:Y:S03]  /*1bd60*/  STG.E.64 desc[UR10][R56.64], R28 ;  /* 0x0000001c38007986 */ /* 0x000fe6000c101b0a */
[----:B------:R-:W-:Y:S01]  /*1bd70*/  IMAD.WIDE.U32 R40, R41, 0x8, R36 ;  /* 0x0000000829287825 */ /* 0x000fe200078e0024 */
[----:B------:R1:W-:Y:S03]  /*1bd80*/  STG.E.64 desc[UR10][R58.64], R18 ;  /* 0x000000123a007986 */ /* 0x0003e6000c101b0a */
[----:B--2---:R-:W-:Y:S01]  /*1bd90*/  IMAD.U32 R43, RZ, RZ, UR16 ;  /* 0x00000010ff2b7e24 */ /* 0x004fe2000f8e00ff */
[----:B------:R2:W-:Y:S01]  /*1bda0*/  STG.E.64 desc[UR10][R60.64], R22 ;  /* 0x000000163c007986 */ /* 0x0005e2000c101b0a */
[----:B------:R-:W-:-:S02]  /*1bdb0*/  IMAD.U32 R45, RZ, RZ, UR16 ;  /* 0x00000010ff2d7e24 */ /* 0x000fc4000f8e00ff */
[----:B0-----:R-:W-:Y:S01]  /*1bdc0*/  IMAD.WIDE.U32 R30, R43, 0x8, R38 ;  /* 0x000000082b1e7825 */ /* 0x001fe200078e0026 */
[----:B------:R2:W-:Y:S03]  /*1bdd0*/  STG.E.64 desc[UR10][R34.64], R20 ;  /* 0x0000001422007986 */ /* 0x0005e6000c101b0a */
[----:B---3--:R-:W-:Y:S01]  /*1bde0*/  IMAD.WIDE.U32 R32, R45, 0x8, R40 ;  /* 0x000000082d207825 */ /* 0x008fe200078e0028 */
[----:B------:R2:W-:Y:S03]  /*1bdf0*/  STG.E.64 desc[UR10][R36.64], R16 ;  /* 0x0000001024007986 */ /* 0x0005e6000c101b0a */
[----:B-1----:R-:W-:Y:S01]  /*1be00*/  IMAD.U32 R18, RZ, RZ, UR16 ;  /* 0x00000010ff127e24 */ /* 0x002fe2000f8e00ff */
[----:B------:R2:W-:Y:S03]  /*1be10*/  STG.E.64 desc[UR10][R38.64], R14 ;  /* 0x0000000e26007986 */ /* 0x0005e6000c101b0a */
[----:B------:R-:W-:Y:S01]  /*1be20*/  IMAD R63, R18, 0x8, R63 ;  /* 0x00000008123f7824 */ /* 0x000fe200078e023f */
[----:B------:R2:W-:Y:S04]  /*1be30*/  STG.E.64 desc[UR10][R40.64], R12 ;  /* 0x0000000c28007986 */ /* 0x0005e8000c101b0a */
[----:B------:R2:W-:Y:S04]  /*1be40*/  STG.E.64 desc[UR10][R30.64], R10 ;  /* 0x0000000a1e007986 */ /* 0x0005e8000c101b0a */
[----:B------:R2:W-:Y:S01]  /*1be50*/  STG.E.64 desc[UR10][R32.64], R8 ;  /* 0x0000000820007986 */ /* 0x0005e2000c101b0a */
[----:B------:R-:W-:Y:S05]  /*1be60*/  @P0 BRA `(.L_x_420) ;  /* 0xfffffff800ec0947 */ /* 0x000fea000383ffff */
.L_x_419:
[----:B------:R-:W-:Y:S05]  /*1be70*/  @!P1 BRA `(.L_x_418) ;  /* 0x00000004002c9947 */ /* 0x000fea0003800000 */
[----:B------:R-:W-:Y:S02]  /*1be80*/  ISETP.GE.U32.AND P0, PT, R66, 0x4, PT ;  /* 0x000000044200780c */ /* 0x000fe40003f06070 */
[----:B------:R-:W-:-:S04]  /*1be90*/  LOP3.LUT R25, R3, 0x3, RZ, 0xc0, !PT ;  /* 0x0000000303197812 */ /* 0x000fc800078ec0ff */
[----:B------:R-:W-:-:S07]  /*1bea0*/  ISETP.NE.AND P1, PT, R25, RZ, PT ;  /* 0x000000ff1900720c */ /* 0x000fce0003f25270 */
[----:B------:R-:W-:Y:S06]  /*1beb0*/  @!P0 BRA `(.L_x_421) ;  /* 0x0000000000908947 */ /* 0x000fec0003800000 */
[C---:B------:R-:W-:Y:S01]  /*1bec0*/  IMAD R18, R2.reuse, 0x8, R1 ;  /* 0x0000000802127824 */ /* 0x040fe200078e0201 */
[----:B------:R-:W0:Y:S04]  /*1bed0*/  LDC.64 R6, c[0x0][0x388] ;  /* 0x0000e200ff067b82 */ /* 0x000e280000000a00 */
[----:B-1--4-:R-:W4:Y:S04]  /*1bee0*/  LDL.64 R4, [R18+0xa8] ;  /* 0x0000a80012047983 */ /* 0x012f280000100a00 */
[----:B--2---:R-:W2:Y:S01]  /*1bef0*/  LDL.64 R8, [R18+0x300] ;  /* 0x0003000012087983 */ /* 0x004ea20000100a00 */
[----:B------:R-:W1:Y:S03]  /*1bf00*/  LDC.64 R10, c[0x0][0x390] ;  /* 0x0000e400ff0a7b82 */ /* 0x000e660000000a00 */
[----:B------:R-:W5:Y:S04]  /*1bf10*/  LDL.64 R12, [R18+0xb0] ;  /* 0x0000b000120c7983 */ /* 0x000f680000100a00 */
[----:B------:R-:W3:Y:S04]  /*1bf20*/  LDL.64 R16, [R18+0x308] ;  /* 0x0003080012107983 */ /* 0x000ee80000100a00 */
[----:B------:R-:W3:Y:S04]  /*1bf30*/  LDL.64 R20, [R18+0xb8] ;  /* 0x0000b80012147983 */ /* 0x000ee80000100a00 */
[----:B------:R-:W3:Y:S04]  /*1bf40*/  LDL.64 R26, [R18+0x310] ;  /* 0x00031000121a7983 */ /* 0x000ee80000100a00 */
[----:B------:R-:W3:Y:S04]  /*1bf50*/  LDL.64 R30, [R18+0xc0] ;  /* 0x0000c000121e7983 */ /* 0x000ee80000100a00 */
[----:B------:R1:W3:Y:S01]  /*1bf60*/  LDL.64 R34, [R18+0x318] ;  /* 0x0003180012227983 */ /* 0x0002e20000100a00 */
[----:B------:R-:W-:-:S02]  /*1bf70*/  IMAD R14, R2, R3, R0 ;  /* 0x00000003020e7224 */ /* 0x000fc400078e0200 */
[----:B------:R-:W-:Y:S02]  /*1bf80*/  IMAD.U32 R19, RZ, RZ, UR16 ;  /* 0x00000010ff137e24 */ /* 0x000fe4000f8e00ff */
[----:B------:R-:W-:Y:S02]  /*1bf90*/  IMAD R15, R14, R3, UR8 ;  /* 0x000000080e0f7e24 */ /* 0x000fe4000f8e0203 */
[----:B------:R-:W-:Y:S02]  /*1bfa0*/  IMAD.U32 R23, RZ, RZ, UR16 ;  /* 0x00000010ff177e24 */ /* 0x000fe4000f8e00ff */
[----:B0-----:R-:W-:-:S04]  /*1bfb0*/  IMAD.WIDE R6, R15, 0x8, R6 ;  /* 0x000000080f067825 */ /* 0x001fc800078e0206 */
[----:B-1----:R-:W-:-:S04]  /*1bfc0*/  IMAD.WIDE R10, R15, 0x8, R10 ;  /* 0x000000080f0a7825 */ /* 0x002fc800078e020a */
[----:B------:R-:W-:Y:S02]  /*1bfd0*/  IMAD.U32 R15, RZ, RZ, UR16 ;  /* 0x00000010ff0f7e24 */ /* 0x000fe4000f8e00ff */
[----:B------:R-:W-:-:S04]  /*1bfe0*/  IMAD.WIDE.U32 R18, R19, 0x8, R10 ;  /* 0x0000000813127825 */ /* 0x000fc800078e000a */
[----:B------:R-:W-:-:S04]  /*1bff0*/  IMAD.WIDE.U32 R14, R15, 0x8, R6 ;  /* 0x000000080f0e7825 */ /* 0x000fc800078e0006 */
[----:B------:R-:W-:Y:S02]  /*1c000*/  IMAD.U32 R29, RZ, RZ, UR16 ;  /* 0x00000010ff1d7e24 */ /* 0x000fe4000f8e00ff */
[----:B------:R-:W-:-:S04]  /*1c010*/  IMAD.WIDE.U32 R22, R23, 0x8, R14 ;  /* 0x0000000817167825 */ /* 0x000fc800078e000e */
[----:B------:R-:W-:-:S04]  /*1c020*/  IMAD.WIDE.U32 R28, R29, 0x8, R18 ;  /* 0x000000081d1c7825 */ /* 0x000fc800078e0012 */
[----:B------:R-:W-:Y:S02]  /*1c030*/  IMAD.U32 R33, RZ, RZ, UR16 ;  /* 0x00000010ff217e24 */ /* 0x000fe4000f8e00ff */
[----:B------:R-:W-:Y:S02]  /*1c040*/  IMAD.U32 R37, RZ, RZ, UR16 ;  /* 0x00000010ff257e24 */ /* 0x000fe4000f8e00ff */
[----:B------:R-:W-:-:S04]  /*1c050*/  IMAD.WIDE.U32 R32, R33, 0x8, R22 ;  /* 0x0000000821207825 */ /* 0x000fc800078e0016 */
[----:B------:R-:W-:-:S04]  /*1c060*/  IMAD.WIDE.U32 R36, R37, 0x8, R28 ;  /* 0x0000000825247825 */ /* 0x000fc800078e001c */
[----:B------:R-:W-:Y:S01]  /*1c070*/  VIADD R2, R2, 0x4 ;  /* 0x0000000402027836 */ /* 0x000fe20000000000 */
[----:B----4-:R0:W-:Y:S04]  /*1c080*/  STG.E.64 desc[UR10][R6.64], R4 ;  /* 0x0000000406007986 */ /* 0x0101e8000c101b0a */
[----:B--2---:R0:W-:Y:S04]  /*1c090*/  STG.E.64 desc[UR10][R10.64], R8 ;  /* 0x000000080a007986 */ /* 0x0041e8000c101b0a */
[----:B-----5:R0:W-:Y:S04]  /*1c0a0*/  STG.E.64 desc[UR10][R14.64], R12 ;  /* 0x0000000c0e007986 */ /* 0x0201e8000c101b0a */
[----:B---3--:R0:W-:Y:S04]  /*1c0b0*/  STG.E.64 desc[UR10][R18.64], R16 ;  /* 0x0000001012007986 */ /* 0x0081e8000c101b0a */
[----:B------:R0:W-:Y:S04]  /*1c0c0*/  STG.E.64 desc[UR10][R22.64], R20 ;  /* 0x0000001416007986 */ /* 0x0001e8000c101b0a */
[----:B------:R0:W-:Y:S04]  /*1c0d0*/  STG.E.64 desc[UR10][R28.64], R26 ;  /* 0x0000001a1c007986 */ /* 0x0001e8000c101b0a */
[----:B------:R0:W-:Y:S04]  /*1c0e0*/  STG.E.64 desc[UR10][R32.64], R30 ;  /* 0x0000001e20007986 */ /* 0x0001e8000c101b0a */
[----:B------:R0:W-:Y:S02]  /*1c0f0*/  STG.E.64 desc[UR10][R36.64], R34 ;  /* 0x0000002224007986 */ /* 0x0001e4000c101b0a */
.L_x_421:
[----:B------:R-:W-:Y:S05]  /*1c100*/  @!P1 BRA `(.L_x_418) ;  /* 0x0000000000889947 */ /* 0x000fea0003800000 */
[----:B------:R-:W-:Y:S02]  /*1c110*/  ISETP.NE.AND P0, PT, R25, 0x1, PT ;  /* 0x000000011900780c */ /* 0x000fe40003f05270 */
[----:B01--4-:R-:W-:-:S04]  /*1c120*/  LOP3.LUT R4, R3, 0x1, RZ, 0xc0, !PT ;  /* 0x0000000103047812 */ /* 0x013fc800078ec0ff */
[----:B------:R-:W-:-:S07]  /*1c130*/  ISETP.NE.U32.AND P1, PT, R4, 0x1, PT ;  /* 0x000000010400780c */ /* 0x000fce0003f25070 */
[C-C-:B------:R-:W-:Y:S01]  /*1c140*/  @P0 IMAD R25, R2.reuse, 0x8, R1.reuse ;  /* 0x0000000802190824 */ /* 0x140fe200078e0201 */
[----:B--2---:R-:W0:Y:S01]  /*1c150*/  @P0 LDC.64 R8, c[0x0][0x388] ;  /* 0x0000e200ff080b82 */ /* 0x004e220000000a00 */
[CC--:B------:R-:W-:Y:S01]  /*1c160*/  @P0 IMAD R12, R2.reuse, R3.reuse, R0 ;  /* 0x00000003020c0224 */ /* 0x0c0fe200078e0200 */
[----:B------:R-:W-:Y:S02]  /*1c170*/  @P0 IADD3 R2, PT, PT, R2, 0x2, RZ ;  /* 0x0000000202020810 */ /* 0x000fe40007ffe0ff */
[----:B------:R-:W2:Y:S03]  /*1c180*/  @P0 LDL.64 R10, [R25+0xa8] ;  /* 0x0000a800190a0983 */ /* 0x000ea60000100a00 */
[----:B------:R-:W-:Y:S01]  /*1c190*/  @!P1 IMAD R20, R2, 0x8, R1 ;  /* 0x0000000802149824 */ /* 0x000fe200078e0201 */
[----:B------:R-:W4:Y:S01]  /*1c1a0*/  @P0 LDL.64 R14, [R25+0x300] ;  /* 0x00030000190e0983 */ /* 0x000f220000100a00 */
[----:B------:R-:W1:Y:S03]  /*1c1b0*/  @P0 LDC.64 R16, c[0x0][0x390] ;  /* 0x0000e400ff100b82 */ /* 0x000e660000000a00 */
[----:B------:R-:W5:Y:S04]  /*1c1c0*/  @P0 LDL.64 R18, [R25+0xb0] ;  /* 0x0000b00019120983 */ /* 0x000f680000100a00 */
[----:B------:R3:W5:Y:S01]  /*1c1d0*/  @P0 LDL.64 R22, [R25+0x308] ;  /* 0x0003080019160983 */ /* 0x0007620000100a00 */
[----:B------:R-:W3:Y:S03]  /*1c1e0*/  @!P1 LDC.64 R28, c[0x0][0x388] ;  /* 0x0000e200ff1c9b82 */ /* 0x000ee60000000a00 */
[----:B------:R-:W5:Y:S04]  /*1c1f0*/  @!P1 LDL.64 R4, [R20+0xa8] ;  /* 0x0000a80014049983 */ /* 0x000f680000100a00 */
[----:B------:R3:W5:Y:S01]  /*1c200*/  @!P1 LDL.64 R6, [R20+0x300] ;  /* 0x0003000014069983 */ /* 0x0007620000100a00 */
[----:B------:R-:W3:Y:S01]  /*1c210*/  @!P1 LDC.64 R30, c[0x0][0x390] ;  /* 0x0000e400ff1e9b82 */ /* 0x000ee20000000a00 */
[----:B------:R-:W-:-:S02]  /*1c220*/  @P0 IMAD R21, R12, R3, UR8 ;  /* 0x000000080c150e24 */ /* 0x000fc4000f8e0203 */
[----:B------:R-:W-:Y:S02]  /*1c230*/  @!P1 IMAD R0, R2, R3, R0 ;  /* 0x0000000302009224 */ /* 0x000fe400078e0200 */
[----:B0-----:R-:W-:-:S04]  /*1c240*/  @P0 IMAD.WIDE R12, R21, 0x8, R8 ;  /* 0x00000008150c0825 */ /* 0x001fc800078e0208 */
[----:B-1----:R-:W-:-:S04]  /*1c250*/  @P0 IMAD.WIDE R16, R21, 0x8, R16 ;  /* 0x0000000815100825 */ /* 0x002fc800078e0210 */
[----:B------:R-:W-:Y:S02]  /*1c260*/  IMAD.U32 R27, RZ, RZ, UR16 ;  /* 0x00000010ff1b7e24 */ /* 0x000fe4000f8e00ff */
[----:B---3--:R-:W-:Y:S02]  /*1c270*/  IMAD.U32 R25, RZ, RZ, UR16 ;  /* 0x00000010ff197e24 */ /* 0x008fe4000f8e00ff */
[----:B------:R-:W-:Y:S02]  /*1c280*/  @!P1 IMAD R9, R0, R3, UR8 ;  /* 0x0000000800099e24 */ /* 0x000fe4000f8e0203 */
[----:B------:R-:W-:-:S04]  /*1c290*/  @P0 IMAD.WIDE.U32 R20, R27, 0x8, R12 ;  /* 0x000000081b140825 */ /* 0x000fc800078e000c */
[----:B------:R-:W-:-:S04]  /*1c2a0*/  @P0 IMAD.WIDE.U32 R26, R25, 0x8, R16 ;  /* 0x00000008191a0825 */ /* 0x000fc800078e0010 */
[----:B------:R-:W-:-:S04]  /*1c2b0*/  @!P1 IMAD.WIDE R2, R9, 0x8, R28 ;  /* 0x0000000809029825 */ /* 0x000fc800078e021c */
[----:B------:R-:W-:Y:S01]  /*1c2c0*/  @!P1 IMAD.WIDE R8, R9, 0x8, R30 ;  /* 0x0000000809089825 */ /* 0x000fe200078e021e */
[----:B--2---:R0:W-:Y:S04]  /*1c2d0*/  @P0 STG.E.64 desc[UR10][R12.64], R10 ;  /* 0x0000000a0c000986 */ /* 0x0041e8000c101b0a */
[----:B----4-:R0:W-:Y:S04]  /*1c2e0*/  @P0 STG.E.64 desc[UR10][R16.64], R14 ;  /* 0x0000000e10000986 */ /* 0x0101e8000c101b0a */
[----:B-----5:R0:W-:Y:S04]  /*1c2f0*/  @P0 STG.E.64 desc[UR10][R20.64], R18 ;  /* 0x0000001214000986 */ /* 0x0201e8000c101b0a */
[----:B------:R0:W-:Y:S04]  /*1c300*/  @P0 STG.E.64 desc[UR10][R26.64], R22 ;  /* 0x000000161a000986 */ /* 0x0001e8000c101b0a */
[----:B------:R0:W-:Y:S04]  /*1c310*/  @!P1 STG.E.64 desc[UR10][R2.64], R4 ;  /* 0x0000000402009986 */ /* 0x0001e8000c101b0a */
[----:B------:R0:W-:Y:S02]  /*1c320*/  @!P1 STG.E.64 desc[UR10][R8.64], R6 ;  /* 0x0000000608009986 */ /* 0x0001e4000c101b0a */
.L_x_418:
[----:B------:R-:W5:Y:S01]  /*1c330*/  S2R R0, SR_LANEID ;  /* 0x0000000000007919 */ /* 0x000f620000000000 */
[----:B------:R-:W0:Y:S01]  /*1c340*/  REDUX.SUM UR7, R24 ;  /* 0x00000000180773c4 */ /* 0x000e22000000c000 */
[----:B------:R-:W1:Y:S01]  /*1c350*/  LDCU.64 UR4, c[0x0][0x3c8] ;  /* 0x00007900ff0477ac */ /* 0x000e620008000a00 */
[----:B------:R-:W-:Y:S02]  /*1c360*/  VOTEU.ANY UR6, UPT, PT ;  /* 0x0000000000067886 */ /* 0x000fe400038e0100 */
[----:B------:R-:W-:Y:S02]  /*1c370*/  UFLO.U32 UR6, UR6 ;  /* 0x00000006000672bd */ /* 0x000fe400080e0000 */
[----:B-1----:R-:W-:Y:S01]  /*1c380*/  UIMAD.WIDE.U32 UR4, UR14, 0x4, UR4 ;  /* 0x000000040e0478a5 */ /* 0x002fe2000f8e0004 */
[----:B0-2-4-:R-:W-:-:S05]  /*1c390*/  IMAD.U32 R5, RZ, RZ, UR7 ;  /* 0x00000007ff057e24 */ /* 0x015fca000f8e00ff */
[----:B------:R-:W-:Y:S02]  /*1c3a0*/  IMAD.U32 R2, RZ, RZ, UR4 ;  /* 0x00000004ff027e24 */ /* 0x000fe4000f8e00ff */
[----:B------:R-:W-:Y:S01]  /*1c3b0*/  IMAD.U32 R3, RZ, RZ, UR5 ;  /* 0x00000005ff037e24 */ /* 0x000fe2000f8e00ff */
[----:B-----5:R-:W-:-:S13]  /*1c3c0*/  ISETP.EQ.U32.AND P0, PT, R0, UR6, PT ;  /* 0x0000000600007c0c */ /* 0x020fda000bf02070 */
[----:B------:R-:W-:Y:S01]  /*1c3d0*/  @P0 REDG.E.ADD.STRONG.GPU desc[UR10][R2.64], R5 ;  /* 0x000000050200098e */ /* 0x000fe2000c12e10a */
[----:B------:R-:W-:Y:S05]  /*1c3e0*/  EXIT ;  /* 0x000000000000794d */ /* 0x000fea0003800000 */
        .weak           $__internal_0_$__cuda_sm20_dblrcp_rn_slowpath_v3
        .type           $__internal_0_$__cuda_sm20_dblrcp_rn_slowpath_v3,@function
        .size           $__internal_0_$__cuda_sm20_dblrcp_rn_slowpath_v3,($__internal_1_$__cuda_sm20_div_rn_f64_full - $__internal_0_$__cuda_sm20_dblrcp_rn_slowpath_v3)
$__internal_0_$__cuda_sm20_dblrcp_rn_slowpath_v3:
[----:B------:R-:W-:Y:S01]  /*1c3f0*/  DSETP.GTU.AND P0, PT, |R20|, +INF , PT ;  /* 0x7ff000001400742a */ /* 0x000fe20003f0c200 */
[----:B------:R-:W-:-:S13]  /*1c400*/  BSSY.RECONVERGENT B2, `(.L_x_422) ;  /* 0x0000024000027945 */ /* 0x000fda0003800200 */
[----:B------:R-:W-:Y:S05]  /*1c410*/  @P0 BRA `(.L_x_423) ;  /* 0x0000000000800947 */ /* 0x000fea0003800000 */
[----:B------:R-:W-:-:S05]  /*1c420*/  LOP3.LUT R16, R21, 0x7fffffff, RZ, 0xc0, !PT ;  /* 0x7fffffff15107812 */ /* 0x000fca00078ec0ff */
[----:B------:R-:W-:-:S05]  /*1c430*/  VIADD R14, R16, 0xffffffff ;  /* 0xffffffff100e7836 */ /* 0x000fca0000000000 */
[----:B------:R-:W-:-:S13]  /*1c440*/  ISETP.GE.U32.AND P0, PT, R14, 0x7fefffff, PT ;  /* 0x7fefffff0e00780c */ /* 0x000fda0003f06070 */
[----:B------:R-:W-:Y:S01]  /*1c450*/  @P0 LOP3.LUT R15, R21, 0x7ff00000, RZ, 0x3c, !PT ;  /* 0x7ff00000150f0812 */ /* 0x000fe200078e3cff */
[----:B------:R-:W-:Y:S01]  /*1c460*/  @P0 IMAD.MOV.U32 R14, RZ, RZ, RZ ;  /* 0x000000ffff0e0224 */ /* 0x000fe200078e00ff */
[----:B------:R-:W-:Y:S06]  /*1c470*/  @P0 BRA `(.L_x_424) ;  /* 0x0000000000700947 */ /* 0x000fec0003800000 */
[----:B------:R-:W-:-:S13]  /*1c480*/  ISETP.GE.U32.AND P0, PT, R16, 0x1000001, PT ;  /* 0x010000011000780c */ /* 0x000fda0003f06070 */
[----:B------:R-:W-:Y:S05]  /*1c490*/  @!P0 BRA `(.L_x_425) ;  /* 0x0000000000388947 */ /* 0x000fea0003800000 */
[----:B------:R-:W-:Y:S01]  /*1c4a0*/  VIADD R15, R21, 0xc0200000 ;  /* 0xc0200000150f7836 */ /* 0x000fe20000000000 */
[----:B------:R-:W-:Y:S01]  /*1c4b0*/  MOV R14, R20 ;  /* 0x00000014000e7202 */ /* 0x000fe20000000f00 */
[----:B------:R-:W-:Y:S02]  /*1c4c0*/  IMAD.MOV.U32 R16, RZ, RZ, R19 ;  /* 0x000000ffff107224 */ /* 0x000fe400078e0013 */
[----:B------:R-:W0:Y:S04]  /*1c4d0*/  MUFU.RCP64H R17, R15 ;  /* 0x0000000f00117308 */ /* 0x000e280000001800 */
[----:B0-----:R-:W-:-:S08]  /*1c4e0*/  DFMA R18, -R14, R16, 1 ;  /* 0x3ff000000e12742b */ /* 0x001fd00000000110 */
[----:B------:R-:W-:-:S08]  /*1c4f0*/  DFMA R18, R18, R18, R18 ;  /* 0x000000121212722b */ /* 0x000fd00000000012 */
[----:B------:R-:W-:-:S08]  /*1c500*/  DFMA R18, R16, R18, R16 ;  /* 0x000000121012722b */ /* 0x000fd00000000010 */
[----:B------:R-:W-:-:S08]  /*1c510*/  DFMA R16, -R14, R18, 1 ;  /* 0x3ff000000e10742b */ /* 0x000fd00000000112 */
[----:B------:R-:W-:-:S08]  /*1c520*/  DFMA R16, R18, R16, R18 ;  /* 0x000000101210722b */ /* 0x000fd00000000012 */
[----:B------:R-:W-:-:S08]  /*1c530*/  DMUL R16, R16, 2.2250738585072013831e-308 ;  /* 0x0010000010107828 */ /* 0x000fd00000000000 */
[----:B------:R-:W-:-:S08]  /*1c540*/  DFMA R18, -R20, R16, 1 ;  /* 0x3ff000001412742b */ /* 0x000fd00000000110 */
[----:B------:R-:W-:-:S08]  /*1c550*/  DFMA R18, R18, R18, R18 ;  /* 0x000000121212722b */ /* 0x000fd00000000012 */
[----:B------:R-:W-:Y:S01]  /*1c560*/  DFMA R14, R16, R18, R16 ;  /* 0x00000012100e722b */ /* 0x000fe20000000010 */
[----:B------:R-:W-:Y:S10]  /*1c570*/  BRA `(.L_x_424) ;  /* 0x0000000000307947 */ /* 0x000ff40003800000 */
.L_x_425:
[----:B------:R-:W-:Y:S01]  /*1c580*/  DMUL R16, R20, 8.11296384146066816958e+31 ;  /* 0x4690000014107828 */ /* 0x000fe20000000000 */
[----:B------:R-:W-:-:S05]  /*1c590*/  IMAD.MOV.U32 R14, RZ, RZ, R19 ;  /* 0x000000ffff0e7224 */ /* 0x000fca00078e0013 */
[----:B------:R-:W0:Y:S02]  /*1c5a0*/  MUFU.RCP64H R15, R17 ;  /* 0x00000011000f7308 */ /* 0x000e240000001800 */
[----:B0-----:R-:W-:-:S08]  /*1c5b0*/  DFMA R18, -R16, R14, 1 ;  /* 0x3ff000001012742b */ /* 0x001fd0000000010e */
[----:B------:R-:W-:-:S08]  /*1c5c0*/  DFMA R18, R18, R18, R18 ;  /* 0x000000121212722b */ /* 0x000fd00000000012 */
[----:B------:R-:W-:-:S08]  /*1c5d0*/  DFMA R18, R14, R18, R14 ;  /* 0x000000120e12722b */ /* 0x000fd0000000000e */
[----:B------:R-:W-:-:S08]  /*1c5e0*/  DFMA R14, -R16, R18, 1 ;  /* 0x3ff00000100e742b */ /* 0x000fd00000000112 */
[----:B------:R-:W-:-:S08]  /*1c5f0*/  DFMA R14, R18, R14, R18 ;  /* 0x0000000e120e722b */ /* 0x000fd00000000012 */
[----:B------:R-:W-:Y:S01]  /*1c600*/  DMUL R14, R14, 8.11296384146066816958e+31 ;  /* 0x469000000e0e7828 */ /* 0x000fe20000000000 */
[----:B------:R-:W-:Y:S10]  /*1c610*/  BRA `(.L_x_424) ;  /* 0x0000000000087947 */ /* 0x000ff40003800000 */
.L_x_423:
[----:B------:R-:W-:Y:S01]  /*1c620*/  LOP3.LUT R15, R21, 0x80000, RZ, 0xfc, !PT ;  /* 0x00080000150f7812 */ /* 0x000fe200078efcff */
[----:B------:R-:W-:-:S07]  /*1c630*/  IMAD.MOV.U32 R14, RZ, RZ, R20 ;  /* 0x000000ffff0e7224 */ /* 0x000fce00078e0014 */
.L_x_424:
[----:B------:R-:W-:Y:S05]  /*1c640*/  BSYNC.RECONVERGENT B2 ;  /* 0x0000000000027941 */ /* 0x000fea0003800200 */
.L_x_422:
[----:B------:R-:W-:Y:S02]  /*1c650*/  IMAD.MOV.U32 R16, RZ, RZ, R14 ;  /* 0x000000ffff107224 */ /* 0x000fe400078e000e */
[----:B------:R-:W-:Y:S02]  /*1c660*/  IMAD.MOV.U32 R17, RZ, RZ, R15 ;  /* 0x000000ffff117224 */ /* 0x000fe400078e000f */
[----:B------:R-:W-:Y:S02]  /*1c670*/  IMAD.MOV.U32 R14, RZ, RZ, R22 ;  /* 0x000000ffff0e7224 */ /* 0x000fe400078e0016 */
[----:B------:R-:W-:-:S04]  /*1c680*/  IMAD.MOV.U32 R15, RZ, RZ, 0x0 ;  /* 0x00000000ff0f7424 */ /* 0x000fc800078e00ff */
[----:B------:R-:W-:Y:S05]  /*1c690*/  RET.REL.NODEC R14 `(_Z21sogrand_slices_kernelPKdPdS1_PKhiiimdiPii) ;  /* 0xfffffe380e587950 */ /* 0x000fea0003c3ffff */
        .weak           $__internal_1_$__cuda_sm20_div_rn_f64_full
        .type           $__internal_1_$__cuda_sm20_div_rn_f64_full,@function
        .size           $__internal_1_$__cuda_sm20_div_rn_f64_full,($__internal_2_$__cuda_sm20_dsqrt_rn_f64_mediumpath_v1 - $__internal_1_$__cuda_sm20_div_rn_f64_full)
$__internal_1_$__cuda_sm20_div_rn_f64_full:
[C---:B------:R-:W-:Y:S01]  /*1c6a0*/  FSETP.GEU.AND P0, PT, |R39|.reuse, 1.469367938527859385e-39, PT ;  /* 0x001000002700780b */ /* 0x040fe20003f0e200 */
[----:B------:R-:W-:Y:S01]  /*1c6b0*/  IMAD.MOV.U32 R42, RZ, RZ, R46 ;  /* 0x000000ffff2a7224 */ /* 0x000fe200078e002e */
[----:B------:R-:W-:Y:S01]  /*1c6c0*/  LOP3.LUT R52, R39, 0x800fffff, RZ, 0xc0, !PT ;  /* 0x800fffff27347812 */ /* 0x000fe200078ec0ff */
[----:B------:R-:W-:Y:S01]  /*1c6d0*/  IMAD.MOV.U32 R46, RZ, RZ, 0x1 ;  /* 0x00000001ff2e7424 */ /* 0x000fe200078e00ff */
[----:B------:R-:W-:Y:S01]  /*1c6e0*/  MOV R43, R45 ;  /* 0x0000002d002b7202 */ /* 0x000fe20000000f00 */
[----:B------:R-:W-:Y:S01]  /*1c6f0*/  IMAD.MOV.U32 R54, RZ, RZ, 0x1ca00000 ;  /* 0x1ca00000ff367424 */ /* 0x000fe200078e00ff */
[----:B------:R-:W-:Y:S01]  /*1c700*/  LOP3.LUT R53, R52, 0x3ff00000, RZ, 0xfc, !PT ;  /* 0x3ff0000034357812 */ /* 0x000fe200078efcff */
[----:B------:R-:W-:Y:S01]  /*1c710*/  IMAD.MOV.U32 R52, RZ, RZ, R38 ;  /* 0x000000ffff347224 */ /* 0x000fe200078e0026 */
[C---:B------:R-:W-:Y:S01]  /*1c720*/  FSETP.GEU.AND P1, PT, |R43|.reuse, 1.469367938527859385e-39, PT ;  /* 0x001000002b00780b */ /* 0x040fe20003f2e200 */
[----:B------:R-:W-:Y:S01]  /*1c730*/  IMAD.MOV.U32 R50, RZ, RZ, R42 ;  /* 0x000000ffff327224 */ /* 0x000fe200078e002a */
[----:B------:R-:W-:Y:S01]  /*1c740*/  LOP3.LUT R55, R43, 0x7ff00000, RZ, 0xc0, !PT ;  /* 0x7ff000002b377812 */ /* 0x000fe200078ec0ff */
[----:B------:R-:W-:Y:S01]  /*1c750*/  BSSY.RECONVERGENT B2, `(.L_x_426) ;  /* 0x000004e000027945 */ /* 0x000fe20003800200 */
[----:B------:R-:W-:Y:S01]  /*1c760*/  LOP3.LUT R60, R39, 0x7ff00000, RZ, 0xc0, !PT ;  /* 0x7ff00000273c7812 */ /* 0x000fe200078ec0ff */
[----:B------:R-:W-:-:S02]  /*1c770*/  @!P0 DMUL R52, R38, 8.98846567431157953865e+307 ;  /* 0x7fe0000026348828 */ /* 0x000fc40000000000 */
[----:B------:R-:W-:Y:S01]  /*1c780*/  IMAD.MOV.U32 R57, RZ, RZ, R55 ;  /* 0x000000ffff397224 */ /* 0x000fe200078e0037 */
[----:B------:R-:W-:-:S03]  /*1c790*/  ISETP.GE.U32.AND P4, PT, R55, R60, PT ;  /* 0x0000003c3700720c */ /* 0x000fc60003f86070 */
[----:B------:R-:W0:Y:S01]  /*1c7a0*/  MUFU.RCP64H R47, R53 ;  /* 0x00000035002f7308 */ /* 0x000e220000001800 */
[----:B------:R-:W-:Y:S02]  /*1c7b0*/  SEL R51, R54, 0x63400000, !P4 ;  /* 0x6340000036337807 */ /* 0x000fe40006000000 */
[----:B------:R-:W-:Y:S02]  /*1c7c0*/  @!P1 LOP3.LUT R48, R39, 0x7ff00000, RZ, 0xc0, !PT ;  /* 0x7ff0000027309812 */ /* 0x000fe400078ec0ff */
[----:B------:R-:W-:Y:S02]  /*1c7d0*/  LOP3.LUT R51, R51, 0x800fffff, R43, 0xf8, !PT ;  /* 0x800fffff33337812 */ /* 0x000fe400078ef82b */
[----:B------:R-:W-:Y:S02]  /*1c7e0*/  @!P1 ISETP.GE.U32.AND P3, PT, R55, R48, PT ;  /* 0x000000303700920c */ /* 0x000fe40003f66070 */
[----:B------:R-:W-:-:S05]  /*1c7f0*/  @!P0 LOP3.LUT R60, R53, 0x7ff00000, RZ, 0xc0, !PT ;  /* 0x7ff00000353c8812 */ /* 0x000fca00078ec0ff */
[----:B------:R-:W-:Y:S01]  /*1c800*/  VIADD R61, R60, 0xffffffff ;  /* 0xffffffff3c3d7836 */ /* 0x000fe20000000000 */
[----:B0-----:R-:W-:-:S08]  /*1c810*/  DFMA R44, R46, -R52, 1 ;  /* 0x3ff000002e2c742b */ /* 0x001fd00000000834 */
[----:B------:R-:W-:-:S08]  /*1c820*/  DFMA R44, R44, R44, R44 ;  /* 0x0000002c2c2c722b */ /* 0x000fd0000000002c */
[----:B------:R-:W-:Y:S01]  /*1c830*/  DFMA R44, R46, R44, R46 ;  /* 0x0000002c2e2c722b */ /* 0x000fe2000000002e */
[----:B------:R-:W-:-:S04]  /*1c840*/  @!P1 SEL R47, R54, 0x63400000, !P3 ;  /* 0x63400000362f9807 */ /* 0x000fc80005800000 */
[----:B------:R-:W-:-:S03]  /*1c850*/  @!P1 LOP3.LUT R46, R47, 0x80000000, R43, 0xf8, !PT ;  /* 0x800000002f2e9812 */ /* 0x000fc600078ef82b */
[----:B------:R-:W-:Y:S01]  /*1c860*/  DFMA R48, R44, -R52, 1 ;  /* 0x3ff000002c30742b */ /* 0x000fe20000000834 */
[----:B------:R-:W-:Y:S01]  /*1c870*/  @!P1 LOP3.LUT R47, R46, 0x100000, RZ, 0xfc, !PT ;  /* 0x001000002e2f9812 */ /* 0x000fe200078efcff */
[----:B------:R-:W-:-:S06]  /*1c880*/  @!P1 IMAD.MOV.U32 R46, RZ, RZ, RZ ;  /* 0x000000ffff2e9224 */ /* 0x000fcc00078e00ff */
[----:B------:R-:W-:Y:S02]  /*1c890*/  DFMA R48, R44, R48, R44 ;  /* 0x000000302c30722b */ /* 0x000fe4000000002c */
[----:B------:R-:W-:-:S08]  /*1c8a0*/  @!P1 DFMA R50, R50, 2, -R46 ;  /* 0x400000003232982b */ /* 0x000fd0000000082e */
[----:B------:R-:W-:Y:S02]  /*1c8b0*/  DMUL R46, R48, R50 ;  /* 0x00000032302e7228 */ /* 0x000fe40000000000 */
[----:B------:R-:W-:-:S05]  /*1c8c0*/  @!P1 LOP3.LUT R57, R51, 0x7ff00000, RZ, 0xc0, !PT ;  /* 0x7ff0000033399812 */ /* 0x000fca00078ec0ff */
[----:B------:R-:W-:Y:S01]  /*1c8d0*/  VIADD R59, R57, 0xffffffff ;  /* 0xffffffff393b7836 */ /* 0x000fe20000000000 */
[----:B------:R-:W-:-:S04]  /*1c8e0*/  DFMA R44, R46, -R52, R50 ;  /* 0x800000342e2c722b */ /* 0x000fc80000000032 */
[----:B------:R-:W-:-:S04]  /*1c8f0*/  ISETP.GT.U32.AND P0, PT, R59, 0x7feffffe, PT ;  /* 0x7feffffe3b00780c */ /* 0x000fc80003f04070 */
[----:B------:R-:W-:Y:S01]  /*1c900*/  ISETP.GT.U32.OR P0, PT, R61, 0x7feffffe, P0 ;  /* 0x7feffffe3d00780c */ /* 0x000fe20000704470 */
[----:B------:R-:W-:-:S12]  /*1c910*/  DFMA R44, R48, R44, R46 ;  /* 0x0000002c302c722b */ /* 0x000fd8000000002e */
[----:B------:R-:W-:Y:S05]  /*1c920*/  @P0 BRA `(.L_x_427) ;  /* 0x00000000006c0947 */ /* 0x000fea0003800000 */
[----:B------:R-:W-:-:S04]  /*1c930*/  LOP3.LUT R46, R39, 0x7ff00000, RZ, 0xc0, !PT ;  /* 0x7ff00000272e7812 */ /* 0x000fc800078ec0ff */
[CC--:B------:R-:W-:Y:S02]  /*1c940*/  VIADDMNMX R42, R55.reuse, -R46.reuse, 0xb9600000, !PT ;  /* 0xb9600000372a7446 */ /* 0x0c0fe4000780092e */
[----:B------:R-:W-:Y:S02]  /*1c950*/  ISETP.GE.U32.AND P0, PT, R55, R46, PT ;  /* 0x0000002e3700720c */ /* 0x000fe40003f06070 */
[----:B------:R-:W-:Y:S02]  /*1c960*/  VIMNMX R42, PT, PT, R42, 0x46a00000, PT ;  /* 0x46a000002a2a7848 */ /* 0x000fe40003fe0100 */
[----:B------:R-:W-:-:S05]  /*1c970*/  SEL R43, R54, 0x63400000, !P0 ;  /* 0x63400000362b7807 */ /* 0x000fca0004000000 */
[----:B------:R-:W-:Y:S01]  /*1c980*/  IMAD.IADD R48, R42, 0x1, -R43 ;  /* 0x000000012a307824 */ /* 0x000fe200078e0a2b */
[----:B------:R-:W-:-:S03]  /*1c990*/  MOV R42, RZ ;  /* 0x000000ff002a7202 */ /* 0x000fc60000000f00 */
[----:B------:R-:W-:-:S06]  /*1c9a0*/  VIADD R43, R48, 0x7fe00000 ;  /* 0x7fe00000302b7836 */ /* 0x000fcc0000000000 */
[----:B------:R-:W-:-:S10]  /*1c9b0*/  DMUL R46, R44, R42 ;  /* 0x0000002a2c2e7228 */ /* 0x000fd40000000000 */
[----:B------:R-:W-:-:S13]  /*1c9c0*/  FSETP.GTU.AND P0, PT, |R47|, 1.469367938527859385e-39, PT ;  /* 0x001000002f00780b */ /* 0x000fda0003f0c200 */
[----:B------:R-:W-:Y:S05]  /*1c9d0*/  @P0 BRA `(.L_x_428) ;  /* 0x0000000000940947 */ /* 0x000fea0003800000 */
[----:B------:R-:W-:Y:S01]  /*1c9e0*/  DFMA R50, R44, -R52, R50 ;  /* 0x800000342c32722b */ /* 0x000fe20000000032 */
[----:B------:R-:W-:-:S09]  /*1c9f0*/  IMAD.MOV.U32 R42, RZ, RZ, RZ ;  /* 0x000000ffff2a7224 */ /* 0x000fd200078e00ff */
[C---:B------:R-:W-:Y:S02]  /*1ca00*/  FSETP.NEU.AND P0, PT, R51.reuse, RZ, PT ;  /* 0x000000ff3300720b */ /* 0x040fe40003f0d000 */
[----:B------:R-:W-:-:S04]  /*1ca10*/  LOP3.LUT R49, R51, 0x80000000, R39, 0x48, !PT ;  /* 0x8000000033317812 */ /* 0x000fc800078e4827 */
[----:B------:R-:W-:-:S07]  /*1ca20*/  LOP3.LUT R43, R49, R43, RZ, 0xfc, !PT ;  /* 0x0000002b312b7212 */ /* 0x000fce00078efcff */
[----:B------:R-:W-:Y:S05]  /*1ca30*/  @!P0 BRA `(.L_x_428) ;  /* 0x00000000007c8947 */ /* 0x000fea0003800000 */
[----:B------:R-:W-:Y:S01]  /*1ca40*/  IMAD.MOV R39, RZ, RZ, -R48 ;  /* 0x000000ffff277224 */ /* 0x000fe200078e0a30 */
[----:B------:R-:W-:Y:S01]  /*1ca50*/  DMUL.RP R42, R44, R42 ;  /* 0x0000002a2c2a7228 */ /* 0x000fe20000008000 */
[----:B------:R-:W-:-:S06]  /*1ca60*/  IMAD.MOV.U32 R38, RZ, RZ, RZ ;  /* 0x000000ffff267224 */ /* 0x000fcc00078e00ff */
[----:B------:R-:W-:-:S03]  /*1ca70*/  DFMA R38, R46, -R38, R44 ;  /* 0x800000262e26722b */ /* 0x000fc6000000002c */
[----:B------:R-:W-:-:S03]  /*1ca80*/  LOP3.LUT R49, R43, R49, RZ, 0x3c, !PT ;  /* 0x000000312b317212 */ /* 0x000fc600078e3cff */
[----:B------:R-:W-:-:S04]  /*1ca90*/  IADD3 R38, PT, PT, -R48, -0x43300000, RZ ;  /* 0xbcd0000030267810 */ /* 0x000fc80007ffe1ff */
[----:B------:R-:W-:-:S04]  /*1caa0*/  FSETP.NEU.AND P0, PT, |R39|, R38, PT ;  /* 0x000000262700720b */ /* 0x000fc80003f0d200 */
[----:B------:R-:W-:Y:S02]  /*1cab0*/  FSEL R46, R42, R46, !P0 ;  /* 0x0000002e2a2e7208 */ /* 0x000fe40004000000 */
[----:B------:R-:W-:Y:S01]  /*1cac0*/  FSEL R47, R49, R47, !P0 ;  /* 0x0000002f312f7208 */ /* 0x000fe20004000000 */
[----:B------:R-:W-:Y:S06]  /*1cad0*/  BRA `(.L_x_428) ;  /* 0x0000000000547947 */ /* 0x000fec0003800000 */
.L_x_427:
[----:B------:R-:W-:-:S14]  /*1cae0*/  DSETP.NAN.AND P0, PT, R42, R42, PT ;  /* 0x0000002a2a00722a */ /* 0x000fdc0003f08000 */
[----:B------:R-:W-:Y:S05]  /*1caf0*/  @P0 BRA `(.L_x_429) ;  /* 0x0000000000440947 */ /* 0x000fea0003800000 */
[----:B------:R-:W-:-:S14]  /*1cb00*/  DSETP.NAN.AND P0, PT, R38, R38, PT ;  /* 0x000000262600722a */ /* 0x000fdc0003f08000 */
[----:B------:R-:W-:Y:S05]  /*1cb10*/  @P0 BRA `(.L_x_430) ;  /* 0x0000000000300947 */ /* 0x000fea0003800000 */
[----:B------:R-:W-:Y:S01]  /*1cb20*/  ISETP.NE.AND P0, PT, R57, R60, PT ;  /* 0x0000003c3900720c */ /* 0x000fe20003f05270 */
[----:B------:R-:W-:Y:S02]  /*1cb30*/  IMAD.MOV.U32 R46, RZ, RZ, 0x0 ;  /* 0x00000000ff2e7424 */ /* 0x000fe400078e00ff */
[----:B------:R-:W-:-:S10]  /*1cb40*/  IMAD.MOV.U32 R47, RZ, RZ, -0x80000 ;  /* 0xfff80000ff2f7424 */ /* 0x000fd400078e00ff */
[----:B------:R-:W-:Y:S05]  /*1cb50*/  @!P0 BRA `(.L_x_428) ;  /* 0x0000000000348947 */ /* 0x000fea0003800000 */
[----:B------:R-:W-:Y:S02]  /*1cb60*/  ISETP.NE.AND P0, PT, R57, 0x7ff00000, PT ;  /* 0x7ff000003900780c */ /* 0x000fe40003f05270 */
[----:B------:R-:W-:Y:S02]  /*1cb70*/  LOP3.LUT R47, R43, 0x80000000, R39, 0x48, !PT ;  /* 0x800000002b2f7812 */ /* 0x000fe400078e4827 */
[----:B------:R-:W-:-:S13]  /*1cb80*/  ISETP.EQ.OR P0, PT, R60, RZ, !P0 ;  /* 0x000000ff3c00720c */ /* 0x000fda0004702670 */
[----:B------:R-:W-:Y:S01]  /*1cb90*/  @P0 LOP3.LUT R38, R47, 0x7ff00000, RZ, 0xfc, !PT ;  /* 0x7ff000002f260812 */ /* 0x000fe200078efcff */
[----:B------:R-:W-:Y:S02]  /*1cba0*/  @!P0 IMAD.MOV.U32 R46, RZ, RZ, RZ ;  /* 0x000000ffff2e8224 */ /* 0x000fe400078e00ff */
[----:B------:R-:W-:Y:S02]  /*1cbb0*/  @P0 IMAD.MOV.U32 R46, RZ, RZ, RZ ;  /* 0x000000ffff2e0224 */ /* 0x000fe400078e00ff */
[----:B------:R-:W-:Y:S01]  /*1cbc0*/  @P0 IMAD.MOV.U32 R47, RZ, RZ, R38 ;  /* 0x000000ffff2f0224 */ /* 0x000fe200078e0026 */
[----:B------:R-:W-:Y:S06]  /*1cbd0*/  BRA `(.L_x_428) ;  /* 0x0000000000147947 */ /* 0x000fec0003800000 */
.L_x_430:
[----:B------:R-:W-:Y:S01]  /*1cbe0*/  LOP3.LUT R47, R39, 0x80000, RZ, 0xfc, !PT ;  /* 0x00080000272f7812 */ /* 0x000fe200078efcff */
[----:B------:R-:W-:Y:S01]  /*1cbf0*/  IMAD.MOV.U32 R46, RZ, RZ, R38 ;  /* 0x000000ffff2e7224 */ /* 0x000fe200078e0026 */
[----:B------:R-:W-:Y:S06]  /*1cc00*/  BRA `(.L_x_428) ;  /* 0x0000000000087947 */ /* 0x000fec0003800000 */
.L_x_429:
[----:B------:R-:W-:Y:S02]  /*1cc10*/  LOP3.LUT R47, R43, 0x80000, RZ, 0xfc, !PT ;  /* 0x000800002b2f7812 */ /* 0x000fe400078efcff */
[----:B------:R-:W-:-:S07]  /*1cc20*/  MOV R46, R42 ;  /* 0x0000002a002e7202 */ /* 0x000fce0000000f00 */
.L_x_428:
[----:B------:R-:W-:Y:S05]  /*1cc30*/  BSYNC.RECONVERGENT B2 ;  /* 0x0000000000027941 */ /* 0x000fea0003800200 */
.L_x_426:
[----:B------:R-:W-:Y:S02]  /*1cc40*/  IMAD.MOV.U32 R57, RZ, RZ, 0x0 ;  /* 0x00000000ff397424 */ /* 0x000fe400078e00ff */
[----:B------:R-:W-:Y:S02]  /*1cc50*/  IMAD.MOV.U32 R38, RZ, RZ, R46 ;  /* 0x000000ffff267224 */ /* 0x000fe400078e002e */
[----:B------:R-:W-:Y:S01]  /*1cc60*/  IMAD.MOV.U32 R39, RZ, RZ, R47 ;  /* 0x000000ffff277224 */ /* 0x000fe200078e002f */
[----:B------:R-:W-:Y:S06]  /*1cc70*/  RET.REL.NODEC R56 `(_Z21sogrand_slices_kernelPKdPdS1_PKhiiimdiPii) ;  /* 0xfffffe3038e07950 */ /* 0x000fec0003c3ffff */
        .weak           $__internal_2_$__cuda_sm20_dsqrt_rn_f64_mediumpath_v1
        .type           $__internal_2_$__cuda_sm20_dsqrt_rn_f64_mediumpath_v1,@function
        .size           $__internal_2_$__cuda_sm20_dsqrt_rn_f64_mediumpath_v1,($_Z21sogrand_slices_kernelPKdPdS1_PKhiiimdiPii$__internal_accurate_pow - $__internal_2_$__cuda_sm20_dsqrt_rn_f64_mediumpath_v1)
$__internal_2_$__cuda_sm20_dsqrt_rn_f64_mediumpath_v1:
[----:B------:R-:W-:Y:S01]  /*1cc80*/  ISETP.GE.U32.AND P0, PT, R36, -0x3400000, PT ;  /* 0xfcc000002400780c */ /* 0x000fe20003f06070 */
[----:B------:R-:W-:Y:S01]  /*1cc90*/  BSSY.RECONVERGENT B3, `(.L_x_431) ;  /* 0x0000028000037945 */ /* 0x000fe20003800200 */
[----:B------:R-:W-:Y:S02]  /*1cca0*/  IMAD.MOV.U32 R40, RZ, RZ, R44 ;  /* 0x000000ffff287224 */ /* 0x000fe400078e002c */
[----:B------:R-:W-:Y:S02]  /*1ccb0*/  IMAD.MOV.U32 R38, RZ, RZ, R42 ;  /* 0x000000ffff267224 */ /* 0x000fe400078e002a */
[----:B------:R-:W-:Y:S02]  /*1ccc0*/  IMAD.MOV.U32 R39, RZ, RZ, R43 ;  /* 0x000000ffff277224 */ /* 0x000fe400078e002b */
[----:B------:R-:W-:Y:S02]  /*1ccd0*/  IMAD.MOV.U32 R36, RZ, RZ, R48 ;  /* 0x000000ffff247224 */ /* 0x000fe400078e0030 */
[----:B------:R-:W-:-:S03]  /*1cce0*/  IMAD.MOV.U32 R37, RZ, RZ, R49 ;  /* 0x000000ffff257224 */ /* 0x000fc600078e0031 */
[----:B------:R-:W-:Y:S05]  /*1ccf0*/  @!P0 BRA `(.L_x_432) ;  /* 0x0000000000208947 */ /* 0x000fea0003800000 */
[----:B------:R-:W-:-:S10]  /*1cd00*/  DFMA.RM R36, R36, R40, R46 ;  /* 0x000000282424722b */ /* 0x000fd4000000402e */
[----:B------:R-:W-:-:S05]  /*1cd10*/  IADD3 R40, P0, PT, R36, 0x1, RZ ;  /* 0x0000000124287810 */ /* 0x000fca0007f1e0ff */
[----:B------:R-:W-:-:S06]  /*1cd20*/  IMAD.X R41, RZ, RZ, R37, P0 ;  /* 0x000000ffff297224 */ /* 0x000fcc00000e0625 */
[----:B------:R-:W-:-:S08]  /*1cd30*/  DFMA.RP R38, -R36, R40, R38 ;  /* 0x000000282426722b */ /* 0x000fd00000008126 */
[----:B------:R-:W-:-:S06]  /*1cd40*/  DSETP.GT.AND P0, PT, R38, RZ, PT ;  /* 0x000000ff2600722a */ /* 0x000fcc0003f04000 */
[----:B------:R-:W-:Y:S02]  /*1cd50*/  FSEL R36, R40, R36, P0 ;  /* 0x0000002428247208 */ /* 0x000fe40000000000 */
[----:B------:R-:W-:Y:S01]  /*1cd60*/  FSEL R37, R41, R37, P0 ;  /* 0x0000002529257208 */ /* 0x000fe20000000000 */
[----:B------:R-:W-:Y:S06]  /*1cd70*/  BRA `(.L_x_433) ;  /* 0x0000000000647947 */ /* 0x000fec0003800000 */
.L_x_432:
[----:B------:R-:W-:-:S14]  /*1cd80*/  DSETP.NE.AND P0, PT, R38, RZ, PT ;  /* 0x000000ff2600722a */ /* 0x000fdc0003f05000 */
[----:B------:R-:W-:Y:S05]  /*1cd90*/  @!P0 BRA `(.L_x_434) ;  /* 0x0000000000588947 */ /* 0x000fea0003800000 */
[----:B------:R-:W-:-:S13]  /*1cda0*/  ISETP.GE.AND P0, PT, R39, RZ, PT ;  /* 0x000000ff2700720c */ /* 0x000fda0003f06270 */
[----:B------:R-:W-:Y:S01]  /*1cdb0*/  @!P0 MOV R36, 0x0 ;  /* 0x0000000000248802 */ /* 0x000fe20000000f00 */
[----:B------:R-:W-:Y:S01]  /*1cdc0*/  @!P0 IMAD.MOV.U32 R37, RZ, RZ, -0x80000 ;  /* 0xfff80000ff258424 */ /* 0x000fe200078e00ff */
[----:B------:R-:W-:Y:S06]  /*1cdd0*/  @!P0 BRA `(.L_x_433) ;  /* 0x00000000004c8947 */ /* 0x000fec0003800000 */
[----:B------:R-:W-:-:S13]  /*1cde0*/  ISETP.GT.AND P0, PT, R39, 0x7fefffff, PT ;  /* 0x7fefffff2700780c */ /* 0x000fda0003f04270 */
[----:B------:R-:W-:Y:S05]  /*1cdf0*/  @P0 BRA `(.L_x_434) ;  /* 0x0000000000400947 */ /* 0x000fea0003800000 */
[----:B------:R-:W-:Y:S01]  /*1ce00*/  DMUL R36, R38, 8.11296384146066816958e+31 ;  /* 0x4690000026247828 */ /* 0x000fe20000000000 */
[----:B------:R-:W-:Y:S02]  /*1ce10*/  IMAD.MOV.U32 R42, RZ, RZ, 0x0 ;  /* 0x00000000ff2a7424 */ /* 0x000fe400078e00ff */
[----:B------:R-:W-:Y:S02]  /*1ce20*/  IMAD.MOV.U32 R38, RZ, RZ, RZ ;  /* 0x000000ffff267224 */ /* 0x000fe400078e00ff */
[----:B------:R-:W-:Y:S01]  /*1ce30*/  IMAD.MOV.U32 R43, RZ, RZ, 0x3fd80000 ;  /* 0x3fd80000ff2b7424 */ /* 0x000fe200078e00ff */
[----:B------:R-:W0:Y:S03]  /*1ce40*/  MUFU.RSQ64H R39, R37 ;  /* 0x0000002500277308 */ /* 0x000e260000001c00 */
[----:B0-----:R-:W-:-:S08]  /*1ce50*/  DMUL R40, R38, R38 ;  /* 0x0000002626287228 */ /* 0x001fd00000000000 */
[----:B------:R-:W-:-:S08]  /*1ce60*/  DFMA R40, R36, -R40, 1 ;  /* 0x3ff000002428742b */ /* 0x000fd00000000828 */
[----:B------:R-:W-:Y:S02]  /*1ce70*/  DFMA R42, R40, R42, 0.5 ;  /* 0x3fe00000282a742b */ /* 0x000fe4000000002a */
[----:B------:R-:W-:-:S08]  /*1ce80*/  DMUL R40, R38, R40 ;  /* 0x0000002826287228 */ /* 0x000fd00000000000 */
[----:B------:R-:W-:-:S08]  /*1ce90*/  DFMA R40, R42, R40, R38 ;  /* 0x000000282a28722b */ /* 0x000fd00000000026 */
[----:B------:R-:W-:Y:S02]  /*1cea0*/  DMUL R38, R36, R40 ;  /* 0x0000002824267228 */ /* 0x000fe40000000000 */
[----:B------:R-:W-:-:S06]  /*1ceb0*/  VIADD R41, R41, 0xfff00000 ;  /* 0xfff0000029297836 */ /* 0x000fcc0000000000 */
[----:B------:R-:W-:-:S08]  /*1cec0*/  DFMA R42, R38, -R38, R36 ;  /* 0x80000026262a722b */ /* 0x000fd00000000024 */
[----:B------:R-:W-:-:S10]  /*1ced0*/  DFMA R36, R40, R42, R38 ;  /* 0x0000002a2824722b */ /* 0x000fd40000000026 */
[----:B------:R-:W-:Y:S01]  /*1cee0*/  VIADD R37, R37, 0xfcb00000 ;  /* 0xfcb0000025257836 */ /* 0x000fe20000000000 */
[----:B------:R-:W-:Y:S06]  /*1cef0*/  BRA `(.L_x_433) ;  /* 0x0000000000047947 */ /* 0x000fec0003800000 */
.L_x_434:
[----:B------:R-:W-:-:S11]  /*1cf00*/  DADD R36, R38, R38 ;  /* 0x0000000026247229 */ /* 0x000fd60000000026 */
.L_x_433:
[----:B------:R-:W-:Y:S05]  /*1cf10*/  BSYNC.RECONVERGENT B3 ;  /* 0x0000000000037941 */ /* 0x000fea0003800200 */
.L_x_431:
[----:B------:R-:W-:Y:S02]  /*1cf20*/  IMAD.MOV.U32 R38, RZ, RZ, R36 ;  /* 0x000000ffff267224 */ /* 0x000fe400078e0024 */
[----:B------:R-:W-:Y:S01]  /*1cf30*/  IMAD.MOV.U32 R39, RZ, RZ, R37 ;  /* 0x000000ffff277224 */ /* 0x000fe200078e0025 */
[----:B------:R-:W-:Y:S01]  /*1cf40*/  MOV R37, 0x0 ;  /* 0x0000000000257802 */ /* 0x000fe20000000f00 */
[----:B------:R-:W-:-:S04]  /*1cf50*/  IMAD.MOV.U32 R36, RZ, RZ, R50 ;  /* 0x000000ffff247224 */ /* 0x000fc800078e0032 */
[----:B------:R-:W-:Y:S05]  /*1cf60*/  RET.REL.NODEC R36 `(_Z21sogrand_slices_kernelPKdPdS1_PKhiiimdiPii) ;  /* 0xfffffe3024247950 */ /* 0x000fea0003c3ffff */
        .type           $_Z21sogrand_slices_kernelPKdPdS1_PKhiiimdiPii$__internal_accurate_pow,@function
        .size           $_Z21sogrand_slices_kernelPKdPdS1_PKhiiimdiPii$__internal_accurate_pow,(.L_x_1217 - $_Z21sogrand_slices_kernelPKdPdS1_PKhiiimdiPii$__internal_accurate_pow)
$_Z21sogrand_slices_kernelPKdPdS1_PKhiiimdiPii$__internal_accurate_pow:
[----:B------:R-:W-:Y:S01]  /*1cf70*/  ISETP.GT.U32.AND P1, PT, R65, 0xfffff, PT ;  /* 0x000fffff4100780c */ /* 0x000fe20003f24070 */
[----:B------:R-:W-:Y:S01]  /*1cf80*/  IMAD.MOV.U32 R40, RZ, RZ, R50 ;  /* 0x000000ffff287224 */ /* 0x000fe200078e0032 */
[----:B------:R-:W-:Y:S01]  /*1cf90*/  UMOV UR4, 0x7d2cafe2 ;  /* 0x7d2cafe200047882 */ /* 0x000fe20000000000 */
[----:B------:R-:W-:Y:S01]  /*1cfa0*/  IMAD.MOV.U32 R41, RZ, RZ, R65 ;  /* 0x000000ffff297224 */ /* 0x000fe200078e0041 */
[----:B------:R-:W-:Y:S01]  /*1cfb0*/  UMOV UR5, 0x3eb0f5ff ;  /* 0x3eb0f5ff00057882 */ /* 0x000fe20000000000 */
[----:B------:R-:W-:Y:S01]  /*1cfc0*/  UMOV UR24, 0x3b39803f ;  /* 0x3b39803f00187882 */ /* 0x000fe20000000000 */
[----:B------:R-:W-:-:S07]  /*1cfd0*/  UMOV UR25, 0x3c7abc9e ;  /* 0x3c7abc9e00197882 */ /* 0x000fce0000000000 */
[----:B------:R-:W-:Y:S01]  /*1cfe0*/  @!P1 DMUL R60, R40, 1.80143985094819840000e+16 ;  /* 0x43500000283c9828 */ /* 0x000fe20000000000 */
[----:B------:R-:W-:-:S09]  /*1cff0*/  IMAD.MOV.U32 R40, RZ, RZ, R65 ;  /* 0x000000ffff287224 */ /* 0x000fd200078e0041 */
[----:B------:R-:W-:Y:S02]  /*1d000*/  @!P1 IMAD.MOV.U32 R40, RZ, RZ, R61 ;  /* 0x000000ffff289224 */ /* 0x000fe400078e003d */
[----:B------:R-:W-:-:S03]  /*1d010*/  @!P1 IMAD.MOV.U32 R50, RZ, RZ, R60 ;  /* 0x000000ffff329224 */ /* 0x000fc600078e003c */
[----:B------:R-:W-:-:S04]  /*1d020*/  LOP3.LUT R40, R40, 0x800fffff, RZ, 0xc0, !PT ;  /* 0x800fffff28287812 */ /* 0x000fc800078ec0ff */
[----:B------:R-:W-:Y:S01]  /*1d030*/  LOP3.LUT R51, R40, 0x3ff00000, RZ, 0xfc, !PT ;  /* 0x3ff0000028337812 */ /* 0x000fe200078efcff */
[----:B------:R-:W-:-:S03]  /*1d040*/  IMAD.MOV.U32 R40, RZ, RZ, RZ ;  /* 0x000000ffff287224 */ /* 0x000fc600078e00ff */
        /* <DEDUP_REMOVED lines=9> */
[----:B------:R-:W-:Y:S01]  /*1d0e0*/  IMAD.MOV.U32 R40, RZ, RZ, 0x41ad3b5a ;  /* 0x41ad3b5aff287424 */ /* 0x000fe200078e00ff */
[----:B------:R-:W-:-:S06]  /*1d0f0*/  MOV R41, 0x3ed0f5d2 ;  /* 0x3ed0f5d200297802 */ /* 0x000fcc0000000f00 */
[----:B------:R-:W-:-:S08]  /*1d100*/  DMUL R58, R50, R42 ;  /* 0x0000002a323a7228 */ /* 0x000fd00000000000 */
[----:B------:R-:W-:-:S08]  /*1d110*/  DFMA R58, R50, R42, R58 ;  /* 0x0000002a323a722b */ /* 0x000fd0000000003a */
[-C--:B------:R-:W-:Y:S02]  /*1d120*/  DMUL R46, R58, R58.reuse ;  /* 0x0000003a3a2e7228 */ /* 0x080fe40000000000 */
[----:B------:R-:W-:Y:S02]  /*1d130*/  DADD R56, R50, -R58 ;  /* 0x0000000032387229 */ /* 0x000fe4000000083a */
[----:B------:R-:W-:-:S04]  /*1d140*/  DMUL R48, R58, R58 ;  /* 0x0000003a3a307228 */ /* 0x000fc80000000000 */
[----:B------:R-:W-:Y:S01]  /*1d150*/  DFMA R40, R46, UR4, R40 ;  /* 0x000000042e287c2b */ /* 0x000fe20008000028 */
[----:B------:R-:W-:Y:S01]  /*1d160*/  UMOV UR4, 0x75488a3f ;  /* 0x75488a3f00047882 */ /* 0x000fe20000000000 */
[----:B------:R-:W-:Y:S01]  /*1d170*/  UMOV UR5, 0x3ef3b20a ;  /* 0x3ef3b20a00057882 */ /* 0x000fe20000000000 */
[----:B------:R-:W-:-:S05]  /*1d180*/  DADD R56, R56, R56 ;  /* 0x0000000038387229 */ /* 0x000fca0000000038 */
[----:B------:R-:W-:Y:S01]  /*1d190*/  DFMA R44, R46, R40, UR4 ;  /* 0x000000042e2c7e2b */ /* 0x000fe20008000028 */
[----:B------:R-:W-:Y:S01]  /*1d1a0*/  UMOV UR4, 0xe4faecd5 ;  /* 0xe4faecd500047882 */ /* 0x000fe20000000000 */
[----:B------:R-:W-:Y:S01]  /*1d1b0*/  UMOV UR5, 0x3f1745cd ;  /* 0x3f1745cd00057882 */ /* 0x000fe20000000000 */
[----:B------:R-:W-:-:S05]  /*1d1c0*/  DFMA R56, R50, -R58, R56 ;  /* 0x8000003a3238722b */ /* 0x000fca0000000038 */
        /* <DEDUP_REMOVED lines=14> */
[----:B------:R-:W-:Y:S01]  /*1d2b0*/  DADD R40, -R54, UR4 ;  /* 0x0000000436287e29 */ /* 0x000fe20008000100 */
[----:B------:R-:W-:Y:S01]  /*1d2c0*/  UMOV UR4, 0xb9e7b0 ;  /* 0x00b9e7b000047882 */ /* 0x000fe20000000000 */
[----:B------:R-:W-:-:S06]  /*1d2d0*/  UMOV UR5, 0x3c46a4cb ;  /* 0x3c46a4cb00057882 */ /* 0x000fcc0000000000 */
[----:B------:R-:W-:Y:S02]  /*1d2e0*/  DFMA R52, R46, R44, R40 ;  /* 0x0000002c2e34722b */ /* 0x000fe40000000028 */
[C---:B------:R-:W-:Y:S01]  /*1d2f0*/  DMUL R40, R58.reuse, R48 ;  /* 0x000000303a287228 */ /* 0x040fe20000000000 */
[----:B------:R-:W-:Y:S01]  /*1d300*/  VIADD R47, R57, 0x100000 ;  /* 0x00100000392f7836 */ /* 0x000fe20000000000 */
[----:B------:R-:W-:Y:S01]  /*1d310*/  DFMA R44, R58, R58, -R48 ;  /* 0x0000003a3a2c722b */ /* 0x000fe20000000830 */
[----:B------:R-:W-:-:S03]  /*1d320*/  IMAD.MOV.U32 R46, RZ, RZ, R56 ;  /* 0x000000ffff2e7224 */ /* 0x000fc600078e0038 */
[----:B------:R-:W-:Y:S01]  /*1d330*/  DADD R52, R52, -UR4 ;  /* 0x8000000434347e29 */ /* 0x000fe20008000000 */
[----:B------:R-:W-:Y:S01]  /*1d340*/  UMOV UR4, 0x80000000 ;  /* 0x8000000000047882 */ /* 0x000fe20000000000 */
[C---:B------:R-:W-:Y:S01]  /*1d350*/  DFMA R42, R58.reuse, R48, -R40 ;  /* 0x000000303a2a722b */ /* 0x040fe20000000828 */
[----:B------:R-:W-:Y:S01]  /*1d360*/  UMOV UR5, 0x43300000 ;  /* 0x4330000000057882 */ /* 0x000fe20000000000 */
[----:B------:R-:W-:-:S04]  /*1d370*/  DFMA R46, R58, R46, R44 ;  /* 0x0000002e3a2e722b */ /* 0x000fc8000000002c */
[----:B------:R-:W-:Y:S02]  /*1d380*/  DADD R50, R54, R52 ;  /* 0x0000000036327229 */ /* 0x000fe40000000034 */
[----:B------:R-:W-:-:S06]  /*1d390*/  DFMA R42, R56, R48, R42 ;  /* 0x00000030382a722b */ /* 0x000fcc000000002a */
[----:B------:R-:W-:Y:S02]  /*1d3a0*/  DMUL R44, R50, R40 ;  /* 0x00000028322c7228 */ /* 0x000fe40000000000 */
[----:B------:R-:W-:Y:S02]  /*1d3b0*/  DFMA R42, R58, R46, R42 ;  /* 0x0000002e3a2a722b */ /* 0x000fe4000000002a */
[----:B------:R-:W-:-:S04]  /*1d3c0*/  DADD R54, R54, -R50 ;  /* 0x0000000036367229 */ /* 0x000fc80000000832 */
[----:B------:R-:W-:-:S04]  /*1d3d0*/  DFMA R46, R50, R40, -R44 ;  /* 0x00000028322e722b */ /* 0x000fc8000000082c */
[----:B------:R-:W-:-:S04]  /*1d3e0*/  DADD R54, R52, R54 ;  /* 0x0000000034367229 */ /* 0x000fc80000000036 */
[----:B------:R-:W-:-:S08]  /*1d3f0*/  DFMA R42, R50, R42, R46 ;  /* 0x0000002a322a722b */ /* 0x000fd0000000002e */
[----:B------:R-:W-:-:S08]  /*1d400*/  DFMA R54, R54, R40, R42 ;  /* 0x000000283636722b */ /* 0x000fd0000000002a */
[----:B------:R-:W-:-:S08]  /*1d410*/  DADD R42, R44, R54 ;  /* 0x000000002c2a7229 */ /* 0x000fd00000000036 */
[--C-:B------:R-:W-:Y:S02]  /*1d420*/  DADD R40, R58, R42.reuse ;  /* 0x000000003a287229 */ /* 0x100fe4000000002a */
[----:B------:R-:W-:-:S06]  /*1d430*/  DADD R44, R44, -R42 ;  /* 0x000000002c2c7229 */ /* 0x000fcc000000082a */
[----:B------:R-:W-:Y:S02]  /*1d440*/  DADD R58, R58, -R40 ;  /* 0x000000003a3a7229 */ /* 0x000fe40000000828 */
[----:B------:R-:W-:-:S06]  /*1d450*/  DADD R44, R54, R44 ;  /* 0x00000000362c7229 */ /* 0x000fcc000000002c */
[----:B------:R-:W-:Y:S01]  /*1d460*/  DADD R58, R42, R58 ;  /* 0x000000002a3a7229 */ /* 0x000fe2000000003a */
[----:B------:R-:W-:Y:S01]  /*1d470*/  SHF.R.U32.HI R43, RZ, 0x14, R65 ;  /* 0x00000014ff2b7819 */ /* 0x000fe20000011641 */
[----:B------:R-:W-:Y:S01]  /*1d480*/  IMAD.MOV.U32 R65, RZ, RZ, R63 ;  /* 0x000000ffff417224 */ /* 0x000fe200078e003f */
[----:B------:R-:W-:-:S05]  /*1d490*/  @!P1 LEA.HI R43, R61, 0xffffffca, RZ, 0xc ;  /* 0xffffffca3d2b9811 */ /* 0x000fca00078f60ff */
[----:B------:R-:W-:Y:S01]  /*1d4a0*/  DADD R44, R44, R58 ;  /* 0x000000002c2c7229 */ /* 0x000fe2000000003a */
[C---:B------:R-:W-:Y:S02]  /*1d4b0*/  VIADD R42, R43.reuse, 0xfffffc01 ;  /* 0xfffffc012b2a7836 */ /* 0x040fe40000000000 */
[----:B------:R-:W-:-:S05]  /*1d4c0*/  @P3 VIADD R42, R43, 0xfffffc02 ;  /* 0xfffffc022b2a3836 */ /* 0x000fca0000000000 */
[----:B------:R-:W-:Y:S01]  /*1d4d0*/  DADD R56, R56, R44 ;  /* 0x0000000038387229 */ /* 0x000fe2000000002c */
[----:B------:R-:W-:Y:S01]  /*1d4e0*/  LOP3.LUT R44, R42, 0x80000000, RZ, 0x3c, !PT ;  /* 0x800000002a2c7812 */ /* 0x000fe200078e3cff */
[----:B------:R-:W-:-:S06]  /*1d4f0*/  IMAD.MOV.U32 R45, RZ, RZ, 0x43300000 ;  /* 0x43300000ff2d7424 */ /* 0x000fcc00078e00ff */
[----:B------:R-:W-:Y:S02]  /*1d500*/  DADD R46, R40, R56 ;  /* 0x00000000282e7229 */ /* 0x000fe40000000038 */
[----:B------:R-:W-:Y:S01]  /*1d510*/  DADD R44, R44, -UR4 ;  /* 0x800000042c2c7e29 */ /* 0x000fe20008000000 */
[----:B------:R-:W-:Y:S01]  /*1d520*/  UMOV UR4, 0xfefa39ef ;  /* 0xfefa39ef00047882 */ /* 0x000fe20000000000 */
[----:B------:R-:W-:-:S04]  /*1d530*/  UMOV UR5, 0x3fe62e42 ;  /* 0x3fe62e4200057882 */ /* 0x000fc80000000000 */
[--C-:B------:R-:W-:Y:S02]  /*1d540*/  DADD R48, R40, -R46.reuse ;  /* 0x0000000028307229 */ /* 0x100fe4000000082e */
[----:B------:R-:W-:-:S06]  /*1d550*/  DFMA R42, R44, UR4, R46 ;  /* 0x000000042c2a7c2b */ /* 0x000fcc000800002e */
[----:B------:R-:W-:Y:S02]  /*1d560*/  DADD R48, R56, R48 ;  /* 0x0000000038307229 */ /* 0x000fe40000000030 */
[----:B------:R-:W-:-:S08]  /*1d570*/  DFMA R40, R44, -UR4, R42 ;  /* 0x800000042c287c2b */ /* 0x000fd0000800002a */
[----:B------:R-:W-:-:S08]  /*1d580*/  DADD R40, -R46, R40 ;  /* 0x000000002e287229 */ /* 0x000fd00000000128 */
[----:B------:R-:W-:Y:S01]  /*1d590*/  DADD R40, R48, -R40 ;  /* 0x0000000030287229 */ /* 0x000fe20000000828 */
[----:B------:R-:W-:Y:S01]  /*1d5a0*/  LOP3.LUT R49, R65, 0xff0fffff, RZ, 0xc0, !PT ;  /* 0xff0fffff41317812 */ /* 0x000fe200078ec0ff */
[----:B------:R-:W-:-:S06]  /*1d5b0*/  IMAD.MOV.U32 R48, RZ, RZ, R64 ;  /* 0x000000ffff307224 */ /* 0x000fcc00078e0040 */
[----:B------:R-:W-:Y:S01]  /*1d5c0*/  DFMA R44, R44, UR24, R40 ;  /* 0x000000182c2c7c2b */ /* 0x000fe20008000028 */
[----:B------:R-:W-:-:S05]  /*1d5d0*/  IMAD.SHL.U32 R40, R65, 0x2, RZ ;  /* 0x0000000241287824 */ /* 0x000fca00078e00ff */
[----:B------:R-:W-:Y:S02]  /*1d5e0*/  ISETP.GT.U32.AND P1, PT, R40, -0x2000001, PT ;  /* 0xfdffffff2800780c */ /* 0x000fe40003f24070 */
[----:B------:R-:W-:Y:S02]  /*1d5f0*/  DADD R40, R42, R44 ;  /* 0x000000002a287229 */ /* 0x000fe4000000002c */
[----:B------:R-:W-:-:S06]  /*1d600*/  SEL R49, R49, R65, P1 ;  /* 0x0000004131317207 */ /* 0x000fcc0000800000 */
[----:B------:R-:W-:Y:S02]  /*1d610*/  DADD R42, R42, -R40 ;  /* 0x000000002a2a7229 */ /* 0x000fe40000000828 */
[----:B------:R-:W-:-:S06]  /*1d620*/  DMUL R50, R40, R48 ;  /* 0x0000003028327228 */ /* 0x000fcc0000000000 */
[----:B------:R-:W-:Y:S02]  /*1d630*/  DADD R42, R44, R42 ;  /* 0x000000002c2a7229 */ /* 0x000fe4000000002a */
[----:B------:R-:W-:-:S08]  /*1d640*/  DFMA R40, R40, R48, -R50 ;  /* 0x000000302828722b */ /* 0x000fd00000000832 */
[----:B------:R-:W-:Y:S01]  /*1d650*/  DFMA R48, R42, R48, R40 ;  /* 0x000000302a30722b */ /* 0x000fe20000000028 */
[----:B------:R-:W-:Y:S01]  /*1d660*/  IMAD.MOV.U32 R40, RZ, RZ, 0x652b82fe ;  /* 0x652b82feff287424 */ /* 0x000fe200078e00ff */
[----:B------:R-:W-:-:S06]  /*1d670*/  MOV R41, 0x3ff71547 ;  /* 0x3ff7154700297802 */ /* 0x000fcc0000000f00 */
[----:B------:R-:W-:-:S08]  /*1d680*/  DADD R42, R50, R48 ;  /* 0x00000000322a7229 */ /* 0x000fd00000000030 */
[----:B------:R-:W-:Y:S02]  /*1d690*/  DFMA R40, R42, R40, 6.75539944105574400000e+15 ;  /* 0x433800002a28742b */ /* 0x000fe40000000028 */
[----:B------:R-:W-:Y:S01]  /*1d6a0*/  FSETP.GEU.AND P1, PT, |R43|, 4.1917929649353027344, PT ;  /* 0x4086232b2b00780b */ /* 0x000fe20003f2e200 */
[----:B------:R-:W-:-:S05]  /*1d6b0*/  DADD R50, R50, -R42 ;  /* 0x0000000032327229 */ /* 0x000fca000000082a */
[----:B------:R-:W-:-:S03]  /*1d6c0*/  DADD R44, R40, -6.75539944105574400000e+15 ;  /* 0xc3380000282c7429 */ /* 0x000fc60000000000 */
[----:B------:R-:W-:-:S05]  /*1d6d0*/  DADD R48, R48, R50 ;  /* 0x0000000030307229 */ /* 0x000fca0000000032 */
        /* <DEDUP_REMOVED lines=50> */
.L_x_435:
[----:B------:R-:W-:Y:S01]  /*1da00*/  DFMA R48, R48, R46, R46 ;  /* 0x0000002e3030722b */ /* 0x000fe2000000002e */
[----:B------:R-:W-:Y:S01]  /*1da10*/  IMAD.MOV.U32 R63, RZ, RZ, 0x0 ;  /* 0x00000000ff3f7424 */ /* 0x000fe200078e00ff */
[----:B------:R-:W-:-:S08]  /*1da20*/  DSETP.NEU.AND P1, PT, |R46|, +INF , PT ;  /* 0x7ff000002e00742a */ /* 0x000fd00003f2d200 */
[----:B------:R-:W-:Y:S02]  /*1da30*/  FSEL R40, R46, R48, !P1 ;  /* 0x000000302e287208 */ /* 0x000fe40004800000 */
[----:B------:R-:W-:Y:S01]  /*1da40*/  FSEL R46, R47, R49, !P1 ;  /* 0x000000312f2e7208 */ /* 0x000fe20004800000 */
[----:B------:R-:W-:Y:S06]  /*1da50*/  RET.REL.NODEC R62 `(_Z21sogrand_slices_kernelPKdPdS1_PKhiiimdiPii) ;  /* 0xfffffe243e687950 */ /* 0x000fec0003c3ffff */
.L_x_436:
        /* <DEDUP_REMOVED lines=10> */
.L_x_1217:


//--------------------- .text._Z19sogrand_rows_kernelPKdPdS1_PKhiiimdiPii --------------------------
	.section	.text._Z19sogrand_rows_kernelPKdPdS1_PKhiiimdiPii,"ax",@progbits
	.align	128
        .global         _Z19sogrand_rows_kernelPKdPdS1_PKhiiimdiPii
        .type           _Z19sogrand_rows_kernelPKdPdS1_PKhiiimdiPii,@function
        .size           _Z19sogrand_rows_kernelPKdPdS1_PKhiiimdiPii,(.L_x_1221 - _Z19sogrand_rows_kernelPKdPdS1_PKhiiimdiPii)
        .other          _Z19sogrand_rows_kernelPKdPdS1_PKhiiimdiPii,@"STO_CUDA_ENTRY STV_DEFAULT"
_Z19sogrand_rows_kernelPKdPdS1_PKhiiimdiPii:
.text._Z19sogrand_rows_kernelPKdPdS1_PKhiiimdiPii:
        /* <DEDUP_REMOVED lines=15> */
[----:B------:R-:W-:Y:S02]  /*00f0*/  UIMAD UR4, UR10, UR10, URZ ;  /* 0x0000000a0a0472a4 */ /* 0x000fe4000f8e02ff */
[----:B------:R-:W-:Y:S01]  /*0100*/  IMAD.U32 R3, RZ, RZ, UR10 ;  /* 0x0000000aff037e24 */ /* 0x000fe2000f8e00ff */
[----:B------:R-:W-:Y:S01]  /*0110*/  UIADD3 UR17, UPT, UPT, UR10, -0x1, URZ ;  /* 0xffffffff0a117890 */ /* 0x000fe2000fffe0ff */
[----:B------:R-:W-:Y:S01]  /*0120*/  IMAD.MOV.U32 R38, RZ, RZ, RZ ;  /* 0x000000ffff267224 */ /* 0x000fe200078e00ff */
[----:B------:R-:W-:Y:S01]  /*0130*/  UIMAD UR4, UR4, UR10, URZ ;  /* 0x0000000a040472a4 */ /* 0x000fe2000f8e02ff */
[----:B------:R-:W-:Y:S01]  /*0140*/  IMAD R2, R3, UR15, R0 ;  /* 0x0000000f03027c24 */ /* 0x000fe2000f8e0200 */
[----:B------:R-:W-:Y:S01]  /*0150*/  UISETP.GE.U32.AND UP4, UPT, UR17, 0xf, UPT ;  /* 0x0000000f1100788c */ /* 0x000fe2000bf86070 */
[----:B------:R-:W-:Y:S01]  /*0160*/  VIADD R3, R1, 0x3f0 ;  /* 0x000003f001037836 */ /* 0x000fe20000000000 */
[----:B------:R-:W-:Y:S02]  /*0170*/  UIMAD UR4, UR4, UR14, URZ ;  /* 0x0000000e040472a4 */ /* 0x000fe4000f8e02ff */
[----:B------:R-:W-:Y:S01]  /*0180*/  ULOP3.LUT UR18, UR10, 0xf, URZ, 0xc0, !UPT ;  /* 0x0000000f0a127892 */ /* 0x000fe2000f8ec0ff */
[----:B------:R-:W0:Y:S03]  /*0190*/  LDCU.64 UR12, c[0x0][0x358] ;  /* 0x00006b00ff0c77ac */ /* 0x000e260008000a00 */
[----:B------:R-:W-:-:S04]  /*01a0*/  IMAD.U32 R5, RZ, RZ, UR4 ;  /* 0x00000004ff057e24 */ /* 0x000fc8000f8e00ff */
[----:B------:R-:W-:Y:S01]  /*01b0*/  IMAD R2, R2, UR10, R5 ;  /* 0x0000000a02027c24 */ /* 0x000fe2000f8e0205 */
[----:B------:R-:W-:Y:S06]  /*01c0*/  BRA.U !UP4, `(.L_x_437) ;  /* 0x000000010ca87547 */ /* 0x000fec000b800000 */
[----:B------:R-:W-:Y:S01]  /*01d0*/  ULOP3.LUT UR4, UR10, 0xfffffff0, URZ, 0xc0, !UPT ;  /* 0xfffffff00a047892 */ /* 0x000fe2000f8ec0ff */
[----:B------:R-:W-:-:S05]  /*01e0*/  IMAD.MOV.U32 R39, RZ, RZ, RZ ;  /* 0x000000ffff277224 */ /* 0x000fca00078e00ff */
[----:B------:R-:W-:-:S07]  /*01f0*/  IMAD.U32 R38, RZ, RZ, UR4 ;  /* 0x00000004ff267e24 */ /* 0x000fce000f8e00ff */
.L_x_438:
[----:B-1----:R-:W1:Y:S01]  /*0200*/  LDC.64 R4, c[0x0][0x380] ;  /* 0x0000e000ff047b82 */ /* 0x002e620000000a00 */
[----:B------:R-:W-:-:S04]  /*0210*/  IMAD.IADD R7, R2, 0x1, R39 ;  /* 0x0000000102077824 */ /* 0x000fc800078e0227 */
[----:B-1----:R-:W-:-:S05]  /*0220*/  IMAD.WIDE R4, R7, 0x8, R4 ;  /* 0x0000000807047825 */ /* 0x002fca00078e0204 */
[----:B0-----:R-:W2:Y:S04]  /*0230*/  LDG.E.64.CONSTANT R6, desc[UR12][R4.64] ;  /* 0x0000000c04067981 */ /* 0x001ea8000c1e9b00 */
[----:B------:R-:W3:Y:S04]  /*0240*/  LDG.E.64.CONSTANT R8, desc[UR12][R4.64+0x8] ;  /* 0x0000080c04087981 */ /* 0x000ee8000c1e9b00 */
[----:B------:R-:W4:Y:S04]  /*0250*/  LDG.E.64.CONSTANT R10, desc[UR12][R4.64+0x10] ;  /* 0x0000100c040a7981 */ /* 0x000f28000c1e9b00 */
[----:B------:R-:W5:Y:S04]  /*0260*/  LDG.E.64.CONSTANT R12, desc[UR12][R4.64+0x18] ;  /* 0x0000180c040c7981 */ /* 0x000f68000c1e9b00 */
        /* <DEDUP_REMOVED lines=11> */
[----:B------:R-:W5:Y:S01]  /*0320*/  LDG.E.64.CONSTANT R36, desc[UR12][R4.64+0x78] ;  /* 0x0000780c04247981 */ /* 0x000f62000c1e9b00 */
[----:B------:R-:W-:-:S02]  /*0330*/  IMAD R41, R39, 0x8, R3 ;  /* 0x0000000827297824 */ /* 0x000fc400078e0203 */
[----:B------:R-:W-:-:S05]  /*0340*/  VIADD R39, R39, 0x10 ;  /* 0x0000001027277836 */ /* 0x000fca0000000000 */
[----:B------:R-:W-:Y:S01]  /*0350*/  ISETP.NE.AND P0, PT, R39, R38, PT ;  /* 0x000000262700720c */ /* 0x000fe20003f05270 */
        /* <DEDUP_REMOVED lines=17> */
.L_x_437:
[----:B------:R-:W-:Y:S01]  /*0470*/  UISETP.NE.AND UP0, UPT, UR18, URZ, UPT ;  /* 0x000000ff1200728c */ /* 0x000fe2000bf05270 */
[C---:B------:R-:W-:Y:S02]  /*0480*/  VIADD R4, R1.reuse, 0x210 ;  /* 0x0000021001047836 */ /* 0x040fe40000000000 */
[----:B------:R-:W-:-:S06]  /*0490*/  VIADD R5, R1, 0x288 ;  /* 0x0000028801057836 */ /* 0x000fcc0000000000 */
[----:B------:R-:W-:Y:S05]  /*04a0*/  BRA.U !UP0, `(.L_x_439) ;  /* 0x0000000108dc7547 */ /* 0x000fea000b800000 */
[----:B------:R-:W-:Y:S02]  /*04b0*/  UISETP.GE.U32.AND UP0, UPT, UR18, 0x8, UPT ;  /* 0x000000081200788c */ /* 0x000fe4000bf06070 */
[----:B------:R-:W-:-:S04]  /*04c0*/  ULOP3.LUT UR4, UR10, 0x7, URZ, 0xc0, !UPT ;  /* 0x000000070a047892 */ /* 0x000fc8000f8ec0ff */
[----:B------:R-:W-:-:S03]  /*04d0*/  UISETP.NE.AND UP1, UPT, UR4, URZ, UPT ;  /* 0x000000ff0400728c */ /* 0x000fc6000bf25270 */
[----:B------:R-:W-:Y:S08]  /*04e0*/  BRA.U !UP0, `(.L_x_440) ;  /* 0x0000000108547547 */ /* 0x000ff0000b800000 */
        /* <DEDUP_REMOVED lines=10> */
[----:B------:R-:W5:Y:S01]  /*0590*/  LDG.E.64.CONSTANT R22, desc[UR12][R6.64+0x38] ;  /* 0x0000380c06167981 */ /* 0x000f62000c1e9b00 */
[C---:B------:R-:W-:Y:S01]  /*05a0*/  IMAD R25, R38.reuse, 0x8, R3 ;  /* 0x0000000826197824 */ /* 0x040fe200078e0203 */
[----:B------:R-:W-:-:S04]  /*05b0*/  IADD3 R38, PT, PT, R38, 0x8, RZ ;  /* 0x0000000826267810 */ /* 0x000fc80007ffe0ff */
        /* <DEDUP_REMOVED lines=8> */
.L_x_440:
[----:B------:R-:W-:Y:S05]  /*0640*/  BRA.U !UP1, `(.L_x_439) ;  /* 0x0000000109747547 */ /* 0x000fea000b800000 */
[----:B------:R-:W-:Y:S02]  /*0650*/  UISETP.GE.U32.AND UP0, UPT, UR4, 0x4, UPT ;  /* 0x000000040400788c */ /* 0x000fe4000bf06070 */
[----:B------:R-:W-:-:S04]  /*0660*/  ULOP3.LUT UR5, UR10, 0x3, URZ, 0xc0, !UPT ;  /* 0x000000030a057892 */ /* 0x000fc8000f8ec0ff */
[----:B------:R-:W-:-:S03]  /*0670*/  UISETP.NE.AND UP1, UPT, UR5, URZ, UPT ;  /* 0x000000ff0500728c */ /* 0x000fc6000bf25270 */
[----:B------:R-:W-:Y:S08]  /*0680*/  BRA.U !UP0, `(.L_x_441) ;  /* 0x0000000108347547 */ /* 0x000ff0000b800000 */
[----:B-1----:R-:W1:Y:S01]  /*0690*/  LDC.64 R6, c[0x0][0x380] ;  /* 0x0000e000ff067b82 */ /* 0x002e620000000a00 */
[----:B--2---:R-:W-:-:S04]  /*06a0*/  IMAD.IADD R9, R2, 0x1, R38 ;  /* 0x0000000102097824 */ /* 0x004fc800078e0226 */
[----:B-1----:R-:W-:-:S05]  /*06b0*/  IMAD.WIDE R6, R9, 0x8, R6 ;  /* 0x0000000809067825 */ /* 0x002fca00078e0206 */
[----:B0-----:R-:W2:Y:S04]  /*06c0*/  LDG.E.64.CONSTANT R8, desc[UR12][R6.64] ;  /* 0x0000000c06087981 */ /* 0x001ea8000c1e9b00 */
[----:B------:R-:W3:Y:S04]  /*06d0*/  LDG.E.64.CONSTANT R10, desc[UR12][R6.64+0x8] ;  /* 0x0000080c060a7981 */ /* 0x000ee8000c1e9b00 */
[----:B------:R-:W4:Y:S04]  /*06e0*/  LDG.E.64.CONSTANT R12, desc[UR12][R6.64+0x10] ;  /* 0x0000100c060c7981 */ /* 0x000f28000c1e9b00 */
[----:B------:R-:W5:Y:S01]  /*06f0*/  LDG.E.64.CONSTANT R14, desc[UR12][R6.64+0x18] ;  /* 0x0000180c060e7981 */ /* 0x000f62000c1e9b00 */
[----:B------:R-:W-:-:S02]  /*0700*/  IMAD R17, R38, 0x8, R3 ;  /* 0x0000000826117824 */ /* 0x000fc400078e0203 */
[----:B------:R-:W-:-:S03]  /*0710*/  VIADD R38, R38, 0x4 ;  /* 0x0000000426267836 */ /* 0x000fc60000000000 */
[----:B--2---:R0:W-:Y:S04]  /*0720*/  STL.64 [R17], R8 ;  /* 0x0000000811007387 */ /* 0x0041e80000100a00 */
[----:B---3--:R0:W-:Y:S04]  /*0730*/  STL.64 [R17+0x8], R10 ;  /* 0x0000080a11007387 */ /* 0x0081e80000100a00 */
[----:B----4-:R0:W-:Y:S04]  /*0740*/  STL.64 [R17+0x10], R12 ;  /* 0x0000100c11007387 */ /* 0x0101e80000100a00 */
[----:B-----5:R0:W-:Y:S02]  /*0750*/  STL.64 [R17+0x18], R14 ;  /* 0x0000180e11007387 */ /* 0x0201e40000100a00 */
.L_x_441:
[----:B------:R-:W-:Y:S05]  /*0760*/  BRA.U !UP1, `(.L_x_439) ;  /* 0x00000001092c7547 */ /* 0x000fea000b800000 */
[----:B012---:R-:W0:Y:S01]  /*0770*/  LDC.64 R8, c[0x0][0x380] ;  /* 0x0000e000ff087b82 */ /* 0x007e220000000a00 */
[----:B------:R-:W-:-:S05]  /*0780*/  UMOV UR4, URZ ;  /* 0x000000ff00047c82 */ /* 0x000fca0008000000 */
.L_x_442:
[----:B---3--:R-:W-:-:S04]  /*0790*/  IMAD.IADD R7, R2, 0x1, R38 ;  /* 0x0000000102077824 */ /* 0x008fc800078e0226 */
[----:B0-----:R-:W-:-:S06]  /*07a0*/  IMAD.WIDE R6, R7, 0x8, R8 ;  /* 0x0000000807067825 */ /* 0x001fcc00078e0208 */
[----:B------:R-:W2:Y:S01]  /*07b0*/  LDG.E.64.CONSTANT R6, desc[UR12][R6.64] ;  /* 0x0000000c06067981 */ /* 0x000ea2000c1e9b00 */
[C---:B------:R-:W-:Y:S01]  /*07c0*/  IMAD R11, R38.reuse, 0x8, R3 ;  /* 0x00000008260b7824 */ /* 0x040fe200078e0203 */
[----:B------:R-:W-:Y:S01]  /*07d0*/  UIADD3 UR4, UPT, UPT, UR4, 0x1, URZ ;  /* 0x0000000104047890 */ /* 0x000fe2000fffe0ff */
[----:B------:R-:W-:-:S03]  /*07e0*/  VIADD R38, R38, 0x1 ;  /* 0x0000000126267836 */ /* 0x000fc60000000000 */
[----:B------:R-:W-:Y:S01]  /*07f0*/  UISETP.NE.AND UP0, UPT, UR4, UR5, UPT ;  /* 0x000000050400728c */ /* 0x000fe2000bf05270 */
[----:B--2---:R3:W-:Y:S08]  /*0800*/  STL.64 [R11], R6 ;  /* 0x000000060b007387 */ /* 0x0047f00000100a00 */
[----:B------:R-:W-:Y:S05]  /*0810*/  BRA.U UP0, `(.L_x_442) ;  /* 0xfffffffd00dc7547 */ /* 0x000fea000b83ffff */
.L_x_439:
[----:B------:R-:W-:Y:S01]  /*0820*/  UISETP.NE.U32.AND UP0, UPT, UR18, URZ, UPT ;  /* 0x000000ff1200728c */ /* 0x000fe2000bf05070 */
[----:B012---:R-:W-:Y:S02]  /*0830*/  IMAD.MOV.U32 R8, RZ, RZ, RZ ;  /* 0x000000ffff087224 */ /* 0x007fe400078e00ff */
[----:B------:R-:W-:Y:S01]  /*0840*/  IMAD.MOV.U32 R25, RZ, RZ, RZ ;  /* 0x000000ffff197224 */ /* 0x000fe200078e00ff */
[----:B------:R-:W-:Y:S01]  /*0850*/  UISETP.NE.AND.EX UP0, UPT, URZ, URZ, UPT, UP0 ;  /* 0x000000ffff00728c */ /* 0x000fe2000bf05300 */
[----:B------:R-:W-:Y:S10]  /*0860*/  BRA.U !UP4, `(.L_x_443) ;  /* 0x000000010ce07547 */ /* 0x000ff4000b800000 */
[----:B------:R-:W-:Y:S01]  /*0870*/  ULOP3.LUT UR4, UR10, 0x7ffffff0, URZ, 0xc0, !UPT ;  /* 0x7ffffff00a047892 */ /* 0x000fe2000f8ec0ff */
[----:B------:R-:W-:Y:S01]  /*0880*/  IMAD.MOV.U32 R25, RZ, RZ, RZ ;  /* 0x000000ffff197224 */ /* 0x000fe200078e00ff */
[----:B---3--:R-:W-:-:S04]  /*0890*/  CS2R R6, SRZ ;  /* 0x0000000000067805 */ /* 0x008fc8000001ff00 */
[----:B------:R-:W-:-:S07]  /*08a0*/  IMAD.U32 R8, RZ, RZ, UR4 ;  /* 0x00000004ff087e24 */ /* 0x000fce000f8e00ff */
.L_x_444:
[C---:B--2---:R-:W-:Y:S01]  /*08b0*/  IADD3 R10, P0, PT, R6.reuse, 0x1, RZ ;  /* 0x00000001060a7810 */ /* 0x044fe20007f1e0ff */
[C---:B------:R-:W-:Y:S01]  /*08c0*/  IMAD.U32 R9, R6.reuse, 0x8, R1 ;  /* 0x0000000806097824 */ /* 0x040fe200078e0001 */
[----:B------:R-:W-:-:S03]  /*08d0*/  IADD3 R12, P1, PT, R6, 0x2, RZ ;  /* 0x00000002060c7810 */ /* 0x000fc60007f3e0ff */
[--C-:B------:R-:W-:Y:S01]  /*08e0*/  IMAD.X R11, RZ, RZ, R7.reuse, P0 ;  /* 0x000000ffff0b7224 */ /* 0x100fe200000e0607 */
[C---:B------:R-:W-:Y:S01]  /*08f0*/  IADD3 R14, P0, PT, R6.reuse, 0x3, RZ ;  /* 0x00000003060e7810 */ /* 0x040fe20007f1e0ff */
[--C-:B------:R-:W-:Y:S01]  /*0900*/  IMAD.X R13, RZ, RZ, R7.reuse, P1 ;  /* 0x000000ffff0d7224 */ /* 0x100fe200008e0607 */
[C---:B------:R-:W-:Y:S01]  /*0910*/  IADD3 R16, P1, PT, R6.reuse, 0x4, RZ ;  /* 0x0000000406107810 */ /* 0x040fe20007f3e0ff */
[----:B------:R-:W-:Y:S02]  /*0920*/  STL.64 [R9], R6 ;  /* 0x0000000609007387 */ /* 0x000fe40000100a00 */
[--C-:B------:R-:W-:Y:S01]  /*0930*/  IMAD.X R15, RZ, RZ, R7.reuse, P0 ;  /* 0x000000ffff0f7224 */ /* 0x100fe200000e0607 */
[C---:B------:R-:W-:Y:S01]  /*0940*/  IADD3 R18, P0, PT, R6.reuse, 0x5, RZ ;  /* 0x0000000506127810 */ /* 0x040fe20007f1e0ff */
[----:B------:R0:W-:Y:S01]  /*0950*/  STL.64 [R9+0x8], R10 ;  /* 0x0000080a09007387 */ /* 0x0001e20000100a00 */
[----:B------:R-:W-:Y:S02]  /*0960*/  IADD3.X R17, PT, PT, RZ, R7, RZ, P1, !PT ;  /* 0x00000007ff117210 */ /* 0x000fe40000ffe4ff */
[C---:B------:R-:W-:Y:S01]  /*0970*/  IADD3 R20, P1, PT, R6.reuse, 0x6, RZ ;  /* 0x0000000606147810 */ /* 0x040fe20007f3e0ff */
[--C-:B------:R-:W-:Y:S01]  /*0980*/  IMAD.X R19, RZ, RZ, R7.reuse, P0 ;  /* 0x000000ffff137224 */ /* 0x100fe200000e0607 */
[----:B------:R-:W-:Y:S01]  /*0990*/  IADD3 R22, P0, PT, R6, 0x7, RZ ;  /* 0x0000000706167810 */ /* 0x000fe20007f1e0ff */
[----:B------:R1:W-:Y:S02]  /*09a0*/  STL.64 [R9+0x10], R12 ;  /* 0x0000100c09007387 */ /* 0x0003e40000100a00 */
[----:B------:R-:W-:-:S02]  /*09b0*/  IMAD.X R21, RZ, RZ, R7, P1 ;  /* 0x000000ffff157224 */ /* 0x000fc400008e0607 */
[----:B------:R-:W-:Y:S01]  /*09c0*/  IMAD.X R23, RZ, RZ, R7, P0 ;  /* 0x000000ffff177224 */ /* 0x000fe200000e0607 */
[----:B------:R2:W-:Y:S01]  /*09d0*/  STL.64 [R9+0x18], R14 ;  /* 0x0000180e09007387 */ /* 0x0005e20000100a00 */
[----:B0-----:R-:W-:-:S03]  /*09e0*/  IADD3 R10, P1, PT, R6, 0x8, RZ ;  /* 0x00000008060a7810 */ /* 0x001fc60007f3e0ff */
[----:B------:R0:W-:Y:S02]  /*09f0*/  STL.64 [R9+0x20], R16 ;  /* 0x0000201009007387 */ /* 0x0001e40000100a00 */
[----:B------:R-:W-:Y:S01]  /*0a00*/  IMAD.X R11, RZ, RZ, R7, P1 ;  /* 0x000000ffff0b7224 */ /* 0x000fe200008e0607 */
[C---:B-1----:R-:W-:Y:S01]  /*0a10*/  IADD3 R12, P0, PT, R6.reuse, 0x9, RZ ;  /* 0x00000009060c7810 */ /* 0x042fe20007f1e0ff */
[----:B------:R1:W-:Y:S01]  /*0a20*/  STL.64 [R9+0x28], R18 ;  /* 0x0000281209007387 */ /* 0x0003e20000100a00 */
[----:B--2---:R-:W-:-:S03]  /*0a30*/  IADD3 R14, P1, PT, R6, 0xa, RZ ;  /* 0x0000000a060e7810 */ /* 0x004fc60007f3e0ff */
[--C-:B------:R-:W-:Y:S01]  /*0a40*/  IMAD.X R13, RZ, RZ, R7.reuse, P0 ;  /* 0x000000ffff0d7224 */ /* 0x100fe200000e0607 */
[----:B------:R2:W-:Y:S01]  /*0a50*/  STL.64 [R9+0x30], R20 ;  /* 0x0000301409007387 */ /* 0x0005e20000100a00 */
[C---:B0-----:R-:W-:Y:S01]  /*0a60*/  IADD3 R16, P0, PT, R6.reuse, 0xb, RZ ;  /* 0x0000000b06107810 */ /* 0x041fe20007f1e0ff */
[--C-:B------:R-:W-:Y:S02]  /*0a70*/  IMAD.X R15, RZ, RZ, R7.reuse, P1 ;  /* 0x000000ffff0f7224 */ /* 0x100fe400008e0607 */
[----:B------:R0:W-:Y:S01]  /*0a80*/  STL.64 [R9+0x38], R22 ;  /* 0x0000381609007387 */ /* 0x0001e20000100a00 */
[C---:B-1----:R-:W-:Y:S01]  /*0a90*/  IADD3 R18, P1, PT, R6.reuse, 0xc, RZ ;  /* 0x0000000c06127810 */ /* 0x042fe20007f3e0ff */
[--C-:B------:R-:W-:Y:S02]  /*0aa0*/  IMAD.X R17, RZ, RZ, R7.reuse, P0 ;  /* 0x000000ffff117224 */ /* 0x100fe400000e0607 */
[----:B------:R1:W-:Y:S02]  /*0ab0*/  STL.64 [R9+0x40], R10 ;  /* 0x0000400a09007387 */ /* 0x0003e40000100a00 */
[----:B------:R-:W-:Y:S01]  /*0ac0*/  IMAD.X R19, RZ, RZ, R7, P1 ;  /* 0x000000ffff137224 */ /* 0x000fe200008e0607 */
[C---:B--2---:R-:W-:Y:S01]  /*0ad0*/  IADD3 R20, P0, PT, R6.reuse, 0xd, RZ ;  /* 0x0000000d06147810 */ /* 0x044fe20007f1e0ff */
[----:B------:R2:W-:Y:S01]  /*0ae0*/  STL.64 [R9+0x48], R12 ;  /* 0x0000480c09007387 */ /* 0x0005e20000100a00 */
[----:B0-----:R-:W-:-:S03]  /*0af0*/  IADD3 R22, P2, PT, R6, 0xe, RZ ;  /* 0x0000000e06167810 */ /* 0x001fc60007f5e0ff */
[--C-:B------:R-:W-:Y:S01]  /*0b00*/  IMAD.X R21, RZ, RZ, R7.reuse, P0 ;  /* 0x000000ffff157224 */ /* 0x100fe200000e0607 */
[----:B------:R2:W-:Y:S01]  /*0b10*/  STL.64 [R9+0x50], R14 ;  /* 0x0000500e09007387 */ /* 0x0005e20000100a00 */
[C---:B-1----:R-:W-:Y:S01]  /*0b20*/  IADD3 R10, P1, PT, R6.reuse, 0xf, RZ ;  /* 0x0000000f060a7810 */ /* 0x042fe20007f3e0ff */
[--C-:B------:R-:W-:Y:S01]  /*0b30*/  IMAD.X R23, RZ, RZ, R7.reuse, P2 ;  /* 0x000000ffff177224 */ /* 0x100fe200010e0607 */
[----:B------:R-:W-:Y:S01]  /*0b40*/  IADD3 R6, P0, PT, R6, 0x10, RZ ;  /* 0x0000001006067810 */ /* 0x000fe20007f1e0ff */
[----:B------:R2:W-:Y:S02]  /*0b50*/  STL.64 [R9+0x58], R16 ;  /* 0x0000581009007387 */ /* 0x0005e40000100a00 */
[--C-:B------:R-:W-:Y:S02]  /*0b60*/  IMAD.X R11, RZ, RZ, R7.reuse, P1 ;  /* 0x000000ffff0b7224 */ /* 0x100fe400008e0607 */
[----:B------:R2:W-:Y:S01]  /*0b70*/  STL.64 [R9+0x60], R18 ;  /* 0x0000601209007387 */ /* 0x0005e20000100a00 */
[----:B------:R-:W-:Y:S01]  /*0b80*/  IMAD.X R7, RZ, RZ, R7, P0 ;  /* 0x000000ffff077224 */ /* 0x000fe200000e0607 */
[----:B------:R-:W-:-:S02]  /*0b90*/  ISETP.NE.U32.AND P0, PT, R6, R8, PT ;  /* 0x000000080600720c */ /* 0x000fc40003f05070 */
[----:B------:R2:W-:Y:S02]  /*0ba0*/  STL.64 [R9+0x68], R20 ;  /* 0x0000681409007387 */ /* 0x0005e40000100a00 */
[----:B------:R-:W-:Y:S02]  /*0bb0*/  ISETP.NE.AND.EX P0, PT, R7, R25, PT, P0 ;  /* 0x000000190700720c */ /* 0x000fe40003f05300 */
[----:B------:R2:W-:Y:S04]  /*0bc0*/  STL.64 [R9+0x70], R22 ;  /* 0x0000701609007387 */ /* 0x0005e80000100a00 */
[----:B------:R2:W-:Y:S07]  /*0bd0*/  STL.64 [R9+0x78], R10 ;  /* 0x0000780a09007387 */ /* 0x0005ee0000100a00 */
[----:B------:R-:W-:Y:S05]  /*0be0*/  @P0 BRA `(.L_x_444) ;  /* 0xfffffffc00300947 */ /* 0x000fea000383ffff */
.L_x_443:
[----:B------:R-:W-:Y:S05]  /*0bf0*/  BRA.U !UP0, `(.L_x_445) ;  /* 0x0000000508107547 */ /* 0x000fea000b800000 */
[----:B------:R-:W-:Y:S02]  /*0c00*/  UISETP.GE.U32.AND UP1, UPT, UR18, 0x8, UPT ;  /* 0x000000081200788c */ /* 0x000fe4000bf26070 */
[----:B------:R-:W-:Y:S02]  /*0c10*/  ULOP3.LUT UR4, UR10, 0x7, URZ, 0xc0, !UPT ;  /* 0x000000070a047892 */ /* 0x000fe4000f8ec0ff */
[----:B------:R-:W-:Y:S02]  /*0c20*/  UISETP.GE.U32.AND.EX UP1, UPT, URZ, URZ, UPT, UP1 ;  /* 0x000000ffff00728c */ /* 0x000fe4000bf26110 */
[----:B------:R-:W-:-:S04]  /*0c30*/  UISETP.NE.U32.AND UP2, UPT, UR4, URZ, UPT ;  /* 0x000000ff0400728c */ /* 0x000fc8000bf45070 */
[----:B------:R-:W-:-:S03]  /*0c40*/  UISETP.NE.AND.EX UP2, UPT, URZ, URZ, UPT, UP2 ;  /* 0x000000ffff00728c */ /* 0x000fc6000bf45320 */
[----:B------:R-:W-:Y:S08]  /*0c50*/  BRA.U !UP1, `(.L_x_446) ;  /* 0x0000000109687547 */ /* 0x000ff0000b800000 */
[C---:B---3--:R-:W-:Y:S01]  /*0c60*/  IADD3 R6, P0, PT, R8.reuse, 0x1, RZ ;  /* 0x0000000108067810 */ /* 0x048fe20007f1e0ff */
[C---:B--2---:R-:W-:Y:S01]  /*0c70*/  IMAD.U32 R23, R8.reuse, 0x8, R1 ;  /* 0x0000000808177824 */ /* 0x044fe200078e0001 */
[C---:B------:R-:W-:Y:S02]  /*0c80*/  IADD3 R10, P1, PT, R8.reuse, 0x2, RZ ;  /* 0x00000002080a7810 */ /* 0x040fe40007f3e0ff */
[C---:B------:R-:W-:Y:S01]  /*0c90*/  IADD3 R18, P2, PT, R8.reuse, 0x6, RZ ;  /* 0x0000000608127810 */ /* 0x040fe20007f5e0ff */
[--C-:B------:R-:W-:Y:S01]  /*0ca0*/  IMAD.X R7, RZ, RZ, R25.reuse, P0 ;  /* 0x000000ffff077224 */ /* 0x100fe200000e0619 */
[C---:B------:R-:W-:Y:S01]  /*0cb0*/  IADD3 R12, P0, PT, R8.reuse, 0x3, RZ ;  /* 0x00000003080c7810 */ /* 0x040fe20007f1e0ff */
[--C-:B------:R-:W-:Y:S01]  /*0cc0*/  IMAD.X R11, RZ, RZ, R25.reuse, P1 ;  /* 0x000000ffff0b7224 */ /* 0x100fe200008e0619 */
[C---:B------:R-:W-:Y:S01]  /*0cd0*/  IADD3 R14, P1, PT, R8.reuse, 0x4, RZ ;  /* 0x00000004080e7810 */ /* 0x040fe20007f3e0ff */
[--C-:B------:R-:W-:Y:S01]  /*0ce0*/  IMAD.X R19, RZ, RZ, R25.reuse, P2 ;  /* 0x000000ffff137224 */ /* 0x100fe200010e0619 */
[----:B------:R-:W-:Y:S01]  /*0cf0*/  STL.64 [R23+0x8], R6 ;  /* 0x0000080617007387 */ /* 0x000fe20000100a00 */
[--C-:B------:R-:W-:Y:S01]  /*0d00*/  IMAD.X R13, RZ, RZ, R25.reuse, P0 ;  /* 0x000000ffff0d7224 */ /* 0x100fe200000e0619 */
[C---:B------:R-:W-:Y:S01]  /*0d10*/  IADD3 R16, P0, PT, R8.reuse, 0x5, RZ ;  /* 0x0000000508107810 */ /* 0x040fe20007f1e0ff */
[--C-:B------:R-:W-:Y:S01]  /*0d20*/  IMAD.X R15, RZ, RZ, R25.reuse, P1 ;  /* 0x000000ffff0f7224 */ /* 0x100fe200008e0619 */
[----:B------:R-:W-:Y:S01]  /*0d30*/  IADD3 R20, P1, PT, R8, 0x7, RZ ;  /* 0x0000000708147810 */ /* 0x000fe20007f3e0ff */
[----:B------:R-:W-:Y:S01]  /*0d40*/  STL.64 [R23+0x10], R10 ;  /* 0x0000100a17007387 */ /* 0x000fe20000100a00 */
[----:B------:R-:W-:Y:S01]  /*0d50*/  MOV R9, R25 ;  /* 0x0000001900097202 */ /* 0x000fe20000000f00 */
[----:B------:R-:W-:-:S02]  /*0d60*/  IMAD.X R17, RZ, RZ, R25, P0 ;  /* 0x000000ffff117224 */ /* 0x000fc400000e0619 */
[----:B------:R-:W-:Y:S01]  /*0d70*/  IMAD.X R21, RZ, RZ, R25, P1 ;  /* 0x000000ffff157224 */ /* 0x000fe200008e0619 */
[----:B------:R-:W-:Y:S04]  /*0d80*/  STL.64 [R23+0x18], R12 ;  /* 0x0000180c17007387 */ /* 0x000fe80000100a00 */
[----:B------:R-:W-:Y:S04]  /*0d90*/  STL.64 [R23+0x20], R14 ;  /* 0x0000200e17007387 */ /* 0x000fe80000100a00 */
[----:B------:R-:W-:Y:S04]  /*0da0*/  STL.64 [R23+0x28], R16 ;  /* 0x0000281017007387 */ /* 0x000fe80000100a00 */
[----:B------:R-:W-:Y:S04]  /*0db0*/  STL.64 [R23+0x30], R18 ;  /* 0x0000301217007387 */ /* 0x000fe80000100a00 */
[----:B------:R-:W-:Y:S04]  /*0dc0*/  STL.64 [R23+0x38], R20 ;  /* 0x0000381417007387 */ /* 0x000fe80000100a00 */
[----:B------:R0:W-:Y:S02]  /*0dd0*/  STL.64 [R23], R8 ;  /* 0x0000000817007387 */ /* 0x0001e40000100a00 */
[----:B0-----:R-:W-:-:S05]  /*0de0*/  IADD3 R8, P0, PT, R8, 0x8, RZ ;  /* 0x0000000808087810 */ /* 0x001fca0007f1e0ff */
[----:B------:R-:W-:-:S08]  /*0df0*/  IMAD.X R25, RZ, RZ, R25, P0 ;  /* 0x000000ffff197224 */ /* 0x000fd000000e0619 */
.L_x_446:
[----:B------:R-:W-:Y:S05]  /*0e00*/  BRA.U !UP2, `(.L_x_445) ;  /* 0x000000010a8c7547 */ /* 0x000fea000b800000 */
[----:B------:R-:W-:Y:S02]  /*0e10*/  UISETP.GE.U32.AND UP1, UPT, UR4, 0x4, UPT ;  /* 0x000000040400788c */ /* 0x000fe4000bf26070 */
[----:B------:R-:W-:Y:S02]  /*0e20*/  ULOP3.LUT UR6, UR10, 0x3, URZ, 0xc0, !UPT ;  /* 0x000000030a067892 */ /* 0x000fe4000f8ec0ff */
[----:B------:R-:W-:Y:S02]  /*0e30*/  UISETP.GE.U32.AND.EX UP1, UPT, URZ, URZ, UPT, UP1 ;  /* 0x000000ffff00728c */ /* 0x000fe4000bf26110 */
[----:B------:R-:W-:-:S04]  /*0e40*/  UISETP.NE.U32.AND UP2, UPT, UR6, URZ, UPT ;  /* 0x000000ff0600728c */ /* 0x000fc8000bf45070 */
[----:B------:R-:W-:-:S03]  /*0e50*/  UISETP.NE.AND.EX UP2, UPT, URZ, URZ, UPT, UP2 ;  /* 0x000000ffff00728c */ /* 0x000fc6000bf45320 */
[----:B------:R-:W-:Y:S08]  /*0e60*/  BRA.U !UP1, `(.L_x_447) ;  /* 0x00000001093c7547 */ /* 0x000ff0000b800000 */
[C---:B--2---:R-:W-:Y:S01]  /*0e70*/  IADD3 R10, P0, PT, R8.reuse, 0x1, RZ ;  /* 0x00000001080a7810 */ /* 0x044fe20007f1e0ff */
[C---:B------:R-:W-:Y:S01]  /*0e80*/  IMAD.U32 R9, R8.reuse, 0x8, R1 ;  /* 0x0000000808097824 */ /* 0x040fe200078e0001 */
[C---:B------:R-:W-:Y:S01]  /*0e90*/  IADD3 R12, P1, PT, R8.reuse, 0x2, RZ ;  /* 0x00000002080c7810 */ /* 0x040fe20007f3e0ff */
[----:B---3--:R-:W-:Y:S01]  /*0ea0*/  IMAD.MOV.U32 R6, RZ, RZ, R8 ;  /* 0x000000ffff067224 */ /* 0x008fe200078e0008 */
[C---:B------:R-:W-:Y:S01]  /*0eb0*/  IADD3 R14, P2, PT, R8.reuse, 0x3, RZ ;  /* 0x00000003080e7810 */ /* 0x040fe20007f5e0ff */
[--C-:B------:R-:W-:Y:S01]  /*0ec0*/  IMAD.X R11, RZ, RZ, R25.reuse, P0 ;  /* 0x000000ffff0b7224 */ /* 0x100fe200000e0619 */
[----:B------:R-:W-:Y:S01]  /*0ed0*/  IADD3 R8, P0, PT, R8, 0x4, RZ ;  /* 0x0000000408087810 */ /* 0x000fe20007f1e0ff */
[--C-:B------:R-:W-:Y:S02]  /*0ee0*/  IMAD.MOV.U32 R7, RZ, RZ, R25.reuse ;  /* 0x000000ffff077224 */ /* 0x100fe400078e0019 */
[--C-:B------:R-:W-:Y:S01]  /*0ef0*/  IMAD.X R13, RZ, RZ, R25.reuse, P1 ;  /* 0x000000ffff0d7224 */ /* 0x100fe200008e0619 */
[----:B------:R0:W-:Y:S01]  /*0f00*/  STL.64 [R9+0x8], R10 ;  /* 0x0000080a09007387 */ /* 0x0001e20000100a00 */
[----:B------:R-:W-:-:S02]  /*0f10*/  IMAD.X R15, RZ, RZ, R25, P2 ;  /* 0x000000ffff0f7224 */ /* 0x000fc400010e0619 */
[----:B------:R-:W-:Y:S01]  /*0f20*/  IMAD.X R25, RZ, RZ, R25, P0 ;  /* 0x000000ffff197224 */ /* 0x000fe200000e0619 */
[----:B------:R0:W-:Y:S04]  /*0f30*/  STL.64 [R9], R6 ;  /* 0x0000000609007387 */ /* 0x0001e80000100a00 */
[----:B------:R0:W-:Y:S04]  /*0f40*/  STL.64 [R9+0x10], R12 ;  /* 0x0000100c09007387 */ /* 0x0001e80000100a00 */
[----:B------:R0:W-:Y:S02]  /*0f50*/  STL.64 [R9+0x18], R14 ;  /* 0x0000180e09007387 */ /* 0x0001e40000100a00 */
.L_x_447:
[----:B------:R-:W-:Y:S05]  /*0f60*/  BRA.U !UP2, `(.L_x_445) ;  /* 0x000000010a347547 */ /* 0x000fea000b800000 */
[----:B------:R-:W-:Y:S01]  /*0f70*/  UMOV UR4, URZ ;  /* 0x000000ff00047c82 */ /* 0x000fe20008000000 */
[----:B------:R-:W-:-:S05]  /*0f80*/  UMOV UR5, URZ ;  /* 0x000000ff00057c82 */ /* 0x000fca0008000000 */
.L_x_448:
[C---:B0-2---:R-:W-:Y:S01]  /*0f90*/  LEA R9, R8.reuse, R1, 0x3 ;  /* 0x0000000108097211 */ /* 0x045fe200078e18ff */
[----:B---3--:R-:W-:Y:S01]  /*0fa0*/  IMAD.MOV.U32 R6, RZ, RZ, R8 ;  /* 0x000000ffff067224 */ /* 0x008fe200078e0008 */
[----:B------:R-:W-:Y:S01]  /*0fb0*/  UIADD3 UR4, UP1, UPT, UR4, 0x1, URZ ;  /* 0x0000000104047890 */ /* 0x000fe2000ff3e0ff */
[--C-:B------:R-:W-:Y:S01]  /*0fc0*/  IMAD.MOV.U32 R7, RZ, RZ, R25.reuse ;  /* 0x000000ffff077224 */ /* 0x100fe200078e0019 */
[----:B------:R-:W-:Y:S02]  /*0fd0*/  IADD3 R8, P0, PT, R8, 0x1, RZ ;  /* 0x0000000108087810 */ /* 0x000fe40007f1e0ff */
[----:B------:R-:W-:Y:S02]  /*0fe0*/  UIADD3.X UR5, UPT, UPT, URZ, UR5, URZ, UP1, !UPT ;  /* 0x00000005ff057290 */ /* 0x000fe40008ffe4ff */
[----:B------:R1:W-:Y:S01]  /*0ff0*/  STL.64 [R9], R6 ;  /* 0x0000000609007387 */ /* 0x0003e20000100a00 */
[----:B------:R-:W-:Y:S01]  /*1000*/  UISETP.NE.U32.AND UP1, UPT, UR4, UR6, UPT ;  /* 0x000000060400728c */ /* 0x000fe2000bf25070 */
[----:B------:R-:W-:-:S03]  /*1010*/  IMAD.X R25, RZ, RZ, R25, P0 ;  /* 0x000000ffff197224 */ /* 0x000fc600000e0619 */
[----:B------:R-:W-:-:S09]  /*1020*/  UISETP.NE.AND.EX UP1, UPT, UR5, URZ, UPT, UP1 ;  /* 0x000000ff0500728c */ /* 0x000fd2000bf25310 */
[----:B-1----:R-:W-:Y:S05]  /*1030*/  BRA.U UP1, `(.L_x_448) ;  /* 0xfffffffd01d47547 */ /* 0x002fea000b83ffff */
.L_x_445:
[----:B------:R-:W1:Y:S02]  /*1040*/  LDCU UR6, c[0x0][0x3a8] ;  /* 0x00007500ff0677ac */ /* 0x000e640008000800 */
[----:B-1----:R-:W-:Y:S02]  /*1050*/  UISETP.NE.AND UP1, UPT, UR6, URZ, UPT ;  /* 0x000000ff0600728c */ /* 0x002fe4000bf25270 */
        /* <DEDUP_REMOVED lines=15> */
[----:B------:R-:W-:Y:S01]  /*1150*/  IMAD.MOV.U32 R8, RZ, RZ, RZ ;  /* 0x000000ffff087224 */ /* 0x000fe200078e00ff */
[----:B------:R-:W-:Y:S01]  /*1160*/  ULOP3.LUT UR4, UR5, 0xfffffff0, URZ, 0xc0, !UPT ;  /* 0xfffffff005047892 */ /* 0x000fe2000f8ec0ff */
[----:B0--3--:R-:W-:-:S11]  /*1170*/  IMAD.MOV.U32 R7, RZ, RZ, RZ ;  /* 0x000000ffff077224 */ /* 0x009fd600078e00ff */
.L_x_451:
        /* <DEDUP_REMOVED lines=22> */
.L_x_450:
[----:B------:R-:W-:Y:S05]  /*12e0*/  BRA.U !UP1, `(.L_x_449) ;  /* 0x00000001098c7547 */ /* 0x000fea000b800000 */
[----:B------:R-:W-:Y:S02]  /*12f0*/  UISETP.GE.U32.AND UP1, UPT, UR7, 0x8, UPT ;  /* 0x000000080700788c */ /* 0x000fe4000bf26070 */
[----:B------:R-:W-:Y:S02]  /*1300*/  ULOP3.LUT UR6, UR5, 0x5, URZ, 0xc0, !UPT ;  /* 0x0000000505067892 */ /* 0x000fe4000f8ec0ff */
[----:B------:R-:W-:Y:S02]  /*1310*/  UISETP.GE.U32.AND.EX UP1, UPT, URZ, URZ, UPT, UP1 ;  /* 0x000000ffff00728c */ /* 0x000fe4000bf26110 */
[----:B------:R-:W-:-:S04]  /*1320*/  UISETP.NE.U32.AND UP2, UPT, UR6, URZ, UPT ;  /* 0x000000ff0600728c */ /* 0x000fc8000bf45070 */
[----:B------:R-:W-:-:S03]  /*1330*/  UISETP.NE.AND.EX UP2, UPT, URZ, URZ, UPT, UP2 ;  /* 0x000000ffff00728c */ /* 0x000fc6000bf45320 */
[----:B------:R-:W-:Y:S08]  /*1340*/  BRA.U !UP1, `(.L_x_452) ;  /* 0x00000001092c7547 */ /* 0x000ff0000b800000 */
[----:B01-3--:R-:W-:Y:S01]  /*1350*/  IMAD.U32 R6, RZ, RZ, UR4 ;  /* 0x00000004ff067e24 */ /* 0x00bfe2000f8e00ff */
[----:B------:R-:W-:-:S03]  /*1360*/  UIADD3 UR4, UPT, UPT, UR4, 0x8, URZ ;  /* 0x0000000804047890 */ /* 0x000fc6000fffe0ff */
        /* <DEDUP_REMOVED lines=9> */
.L_x_452:
[----:B------:R-:W-:Y:S05]  /*1400*/  BRA.U !UP2, `(.L_x_449) ;  /* 0x000000010a447547 */ /* 0x000fea000b800000 */
[----:B------:R-:W-:Y:S01]  /*1410*/  UISETP.GE.U32.AND UP1, UPT, UR6, 0x4, UPT ;  /* 0x000000040600788c */ /* 0x000fe2000bf26070 */
[----:B01-34-:R-:W-:Y:S01]  /*1420*/  IMAD.U32 R6, RZ, RZ, UR4 ;  /* 0x00000004ff067e24 */ /* 0x01bfe2000f8e00ff */
[----:B------:R-:W-:Y:S02]  /*1430*/  ULOP3.LUT UR5, UR5, 0x1, URZ, 0xc0, !UPT ;  /* 0x0000000105057892 */ /* 0x000fe4000f8ec0ff */
[----:B------:R-:W-:Y:S02]  /*1440*/  UISETP.GE.U32.AND.EX UP1, UPT, URZ, URZ, UPT, UP1 ;  /* 0x000000ffff00728c */ /* 0x000fe4000bf26110 */
[----:B------:R-:W-:-:S04]  /*1450*/  UISETP.NE.U32.AND UP2, UPT, UR5, 0x1, UPT ;  /* 0x000000010500788c */ /* 0x000fc8000bf45070 */
[----:B------:R-:W-:Y:S01]  /*1460*/  UISETP.NE.U32.AND.EX UP2, UPT, URZ, URZ, UPT, UP2 ;  /* 0x000000ffff00728c */ /* 0x000fe2000bf45120 */
[----:B------:R-:W-:-:S04]  /*1470*/  PLOP3.LUT P0, PT, PT, PT, UP1, 0x80, 0x8 ;  /* 0x000000000008781c */ /* 0x000fc80003f0f018 */
[----:B------:R-:W-:Y:S01]  /*1480*/  @UP1 UIADD3 UR4, UPT, UPT, UR4, 0x4, URZ ;  /* 0x0000000404041890 */ /* 0x000fe2000fffe0ff */
[----:B------:R-:W-:-:S08]  /*1490*/  PLOP3.LUT P1, PT, PT, PT, UP2, 0x80, 0x8 ;  /* 0x000000000008781c */ /* 0x000fd00003f2f028 */
[----:B------:R-:W-:Y:S02]  /*14a0*/  @P0 IMAD.U32 R7, R6, 0x8, R5 ;  /* 0x0000000806070824 */ /* 0x000fe400078e0005 */
[----:B------:R-:W-:-:S03]  /*14b0*/  IMAD.U32 R6, RZ, RZ, UR4 ;  /* 0x00000004ff067e24 */ /* 0x000fc6000f8e00ff */
[----:B------:R0:W-:Y:S01]  /*14c0*/  @P0 STL.64 [R7], RZ ;  /* 0x000000ff07000387 */ /* 0x0001e20000100a00 */
[----:B------:R-:W-:-:S03]  /*14d0*/  @!P1 IMAD.U32 R6, R6, 0x8, R5 ;  /* 0x0000000806069824 */ /* 0x000fc600078e0005 */
[----:B------:R0:W-:Y:S04]  /*14e0*/  @P0 STL.64 [R7+0x8], RZ ;  /* 0x000008ff07000387 */ /* 0x0001e80000100a00 */
[----:B------:R0:W-:Y:S04]  /*14f0*/  @P0 STL.64 [R7+0x10], RZ ;  /* 0x000010ff07000387 */ /* 0x0001e80000100a00 */
[----:B------:R0:W-:Y:S04]  /*1500*/  @P0 STL.64 [R7+0x18], RZ ;  /* 0x000018ff07000387 */ /* 0x0001e80000100a00 */
[----:B------:R0:W-:Y:S02]  /*1510*/  @!P1 STL.64 [R6], RZ ;  /* 0x000000ff06009387 */ /* 0x0001e40000100a00 */
.L_x_449:
[----:B01-34-:R-:W-:Y:S01]  /*1520*/  IMAD.MOV.U32 R6, RZ, RZ, RZ ;  /* 0x000000ffff067224 */ /* 0x01bfe200078e00ff */
[----:B------:R-:W-:Y:S06]  /*1530*/  BRA.U !UP4, `(.L_x_453) ;  /* 0x000000050c307547 */ /* 0x000fec000b800000 */
[----:B------:R-:W-:Y:S01]  /*1540*/  ULOP3.LUT UR4, UR10, 0x7ffffff0, URZ, 0xc0, !UPT ;  /* 0x7ffffff00a047892 */ /* 0x000fe2000f8ec0ff */
[----:B------:R-:W-:Y:S02]  /*1550*/  HFMA2 R8, -RZ, RZ, 0, 0 ;  /* 0x00000000ff087431 */ /* 0x000fe400000001ff */
[----:B--2---:R-:W-:-:S03]  /*1560*/  IMAD.MOV.U32 R15, RZ, RZ, RZ ;  /* 0x000000ffff0f7224 */ /* 0x004fc600078e00ff */
[----:B------:R-:W-:Y:S01]  /*1570*/  IMAD.U32 R6, RZ, RZ, UR4 ;  /* 0x00000004ff067e24 */ /* 0x000fe2000f8e00ff */
[----:B------:R-:W-:-:S06]  /*1580*/  UMOV UR4, URZ ;  /* 0x000000ff00047c82 */ /* 0x000fcc0008000000 */
.L_x_454:
[----:B------:R-:W-:-:S05]  /*1590*/  IMAD.U32 R13, R8, 0x8, R3 ;  /* 0x00000008080d7824 */ /* 0x000fca00078e0003 */
[----:B------:R-:W2:Y:S01]  /*15a0*/  LDL.64 R10, [R13] ;  /* 0x000000000d0a7983 */ /* 0x000ea20000100a00 */
        /* <DEDUP_REMOVED lines=14> */
[----:B0-----:R-:W-:-:S05]  /*1690*/  SEL R7, RZ, 0x1, P0 ;  /* 0x00000001ff077807 */ /* 0x001fca0000000000 */
[----:B------:R0:W-:Y:S04]  /*16a0*/  STL.U8 [R14+0x99], R7 ;  /* 0x000099070e007387 */ /* 0x0001e80000100000 */
[----:B------:R-:W3:Y:S02]  /*16b0*/  LDL.64 R10, [R13+0x20] ;  /* 0x000020000d0a7983 */ /* 0x000ee40000100a00 */
[----:B---3--:R-:W-:-:S06]  /*16c0*/  DSETP.GT.AND P0, PT, R10, RZ, PT ;  /* 0x000000ff0a00722a */ /* 0x008fcc0003f04000 */
[----:B-1----:R-:W-:-:S05]  /*16d0*/  SEL R9, RZ, 0x1, P0 ;  /* 0x00000001ff097807 */ /* 0x002fca0000000000 */
[----:B------:R1:W-:Y:S04]  /*16e0*/  STL.U8 [R14+0x9a], R9 ;  /* 0x00009a090e007387 */ /* 0x0003e80000100000 */
[----:B------:R-:W3:Y:S02]  /*16f0*/  LDL.64 R10, [R13+0x28] ;  /* 0x000028000d0a7983 */ /* 0x000ee40000100a00 */
[----:B---3--:R-:W-:-:S06]  /*1700*/  DSETP.GT.AND P0, PT, R10, RZ, PT ;  /* 0x000000ff0a00722a */ /* 0x008fcc0003f04000 */
[----:B--2---:R-:W-:-:S05]  /*1710*/  SEL R12, RZ, 0x1, P0 ;  /* 0x00000001ff0c7807 */ /* 0x004fca0000000000 */
        /* <DEDUP_REMOVED lines=37> */
[----:B------:R-:W2:Y:S02]  /*1970*/  LDL.64 R10, [R13+0x78] ;  /* 0x000078000d0a7983 */ /* 0x000ea40000100a00 */
[----:B--2---:R-:W-:-:S06]  /*1980*/  DSETP.GT.AND P0, PT, R10, RZ, PT ;  /* 0x000000ff0a00722a */ /* 0x004fcc0003f04000 */
[----:B0-----:R-:W-:Y:S02]  /*1990*/  SEL R7, RZ, 0x1, P0 ;  /* 0x00000001ff077807 */ /* 0x001fe40000000000 */
[----:B------:R-:W-:-:S03]  /*19a0*/  IADD3 R8, P0, PT, R8, 0x10, RZ ;  /* 0x0000001008087810 */ /* 0x000fc60007f1e0ff */
[----:B------:R1:W-:Y:S02]  /*19b0*/  STL.U8 [R14+0xa5], R7 ;  /* 0x0000a5070e007387 */ /* 0x0003e40000100000 */
[----:B------:R-:W-:Y:S01]  /*19c0*/  IMAD.X R15, RZ, RZ, R15, P0 ;  /* 0x000000ffff0f7224 */ /* 0x000fe200000e060f */
[----:B------:R-:W-:-:S04]  /*19d0*/  ISETP.NE.U32.AND P0, PT, R8, R6, PT ;  /* 0x000000060800720c */ /* 0x000fc80003f05070 */
[----:B------:R-:W-:-:S13]  /*19e0*/  ISETP.NE.AND.EX P0, PT, R15, UR4, PT, P0 ;  /* 0x000000040f007c0c */ /* 0x000fda000bf05300 */
[----:B-1----:R-:W-:Y:S05]  /*19f0*/  @P0 BRA `(.L_x_454) ;  /* 0xfffffff800e40947 */ /* 0x002fea000383ffff */
.L_x_453:
[----:B------:R-:W-:Y:S05]  /*1a00*/  BRA.U !UP0, `(.L_x_455) ;  /* 0x0000000508487547 */ /* 0x000fea000b800000 */
[----:B------:R-:W-:Y:S02]  /*1a10*/  UISETP.GE.U32.AND UP1, UPT, UR18, 0x8, UPT ;  /* 0x000000081200788c */ /* 0x000fe4000bf26070 */
[----:B------:R-:W-:Y:S02]  /*1a20*/  ULOP3.LUT UR4, UR10, 0x7, URZ, 0xc0, !UPT ;  /* 0x000000070a047892 */ /* 0x000fe4000f8ec0ff */
[----:B------:R-:W-:Y:S02]  /*1a30*/  UISETP.GE.U32.AND.EX UP1, UPT, URZ, URZ, UPT, UP1 ;  /* 0x000000ffff00728c */ /* 0x000fe4000bf26110 */
[----:B------:R-:W-:-:S04]  /*1a40*/  UISETP.NE.U32.AND UP2, UPT, UR4, URZ, UPT ;  /* 0x000000ff0400728c */ /* 0x000fc8000bf45070 */
[----:B------:R-:W-:-:S03]  /*1a50*/  UISETP.NE.AND.EX UP2, UPT, URZ, URZ, UPT, UP2 ;  /* 0x000000ffff00728c */ /* 0x000fc6000bf45320 */
[----:B------:R-:W-:Y:S08]  /*1a60*/  BRA.U !UP1, `(.L_x_456) ;  /* 0x00000001098c7547 */ /* 0x000ff0000b800000 */
[----:B--2---:R-:W-:-:S05]  /*1a70*/  IMAD.U32 R13, R6, 0x8, R3 ;  /* 0x00000008060d7824 */ /* 0x004fca00078e0003 */
        /* <DEDUP_REMOVED lines=27> */
[----:B0-----:R-:W-:-:S05]  /*1c30*/  SEL R7, RZ, 0x1, P0 ;  /* 0x00000001ff077807 */ /* 0x001fca0000000000 */
[----:B------:R1:W-:Y:S04]  /*1c40*/  STL.U8 [R12+0x9c], R7 ;  /* 0x00009c070c007387 */ /* 0x0003e80000100000 */
[----:B------:R-:W2:Y:S01]  /*1c50*/  LDL.64 R8, [R13+0x38] ;  /* 0x000038000d087983 */ /* 0x000ea20000100a00 */
[----:B------:R-:W-:Y:S01]  /*1c60*/  VIADD R6, R6, 0x8 ;  /* 0x0000000806067836 */ /* 0x000fe20000000000 */
[----:B--2---:R-:W-:-:S06]  /*1c70*/  DSETP.GT.AND P0, PT, R8, RZ, PT ;  /* 0x000000ff0800722a */ /* 0x004fcc0003f04000 */
[----:B------:R-:W-:-:S05]  /*1c80*/  SEL R8, RZ, 0x1, P0 ;  /* 0x00000001ff087807 */ /* 0x000fca0000000000 */
[----:B------:R1:W-:Y:S03]  /*1c90*/  STL.U8 [R12+0x9d], R8 ;  /* 0x00009d080c007387 */ /* 0x0003e60000100000 */
.L_x_456:
        /* <DEDUP_REMOVED lines=21> */
[----:B------:R-:W2:Y:S01]  /*1df0*/  LDL.64 R8, [R12+0x18] ;  /* 0x000018000c087983 */ /* 0x000ea20000100a00 */
[----:B------:R-:W-:Y:S01]  /*1e00*/  VIADD R6, R6, 0x4 ;  /* 0x0000000406067836 */ /* 0x000fe20000000000 */
[----:B--2---:R-:W-:-:S06]  /*1e10*/  DSETP.GT.AND P0, PT, R8, RZ, PT ;  /* 0x000000ff0800722a */ /* 0x004fcc0003f04000 */
[----:B0-----:R-:W-:-:S05]  /*1e20*/  SEL R7, RZ, 0x1, P0 ;  /* 0x00000001ff077807 */ /* 0x001fca0000000000 */
[----:B------:R3:W-:Y:S03]  /*1e30*/  STL.U8 [R14+0x99], R7 ;  /* 0x000099070e007387 */ /* 0x0007e60000100000 */
.L_x_457:
[----:B------:R-:W-:Y:S05]  /*1e40*/  BRA.U !UP2, `(.L_x_455) ;  /* 0x000000010a387547 */ /* 0x000fea000b800000 */
[----:B------:R-:W-:Y:S01]  /*1e50*/  UMOV UR4, URZ ;  /* 0x000000ff00047c82 */ /* 0x000fe20008000000 */
[----:B------:R-:W-:-:S05]  /*1e60*/  UMOV UR5, URZ ;  /* 0x000000ff00057c82 */ /* 0x000fca0008000000 */
.L_x_458:
[----:B--2---:R-:W-:-:S06]  /*1e70*/  IMAD.U32 R9, R6, 0x8, R3 ;  /* 0x0000000806097824 */ /* 0x004fcc00078e0003 */
[----:B01----:R-:W2:Y:S01]  /*1e80*/  LDL.64 R8, [R9] ;  /* 0x0000000009087983 */ /* 0x003ea20000100a00 */
[----:B------:R-:W-:-:S04]  /*1e90*/  UIADD3 UR4, UP1, UPT, UR4, 0x1, URZ ;  /* 0x0000000104047890 */ /* 0x000fc8000ff3e0ff */
[----:B------:R-:W-:Y:S02]  /*1ea0*/  UIADD3.X UR5, UPT, UPT, URZ, UR5, URZ, UP1, !UPT ;  /* 0x00000005ff057290 */ /* 0x000fe40008ffe4ff */
[----:B------:R-:W-:-:S04]  /*1eb0*/  UISETP.NE.U32.AND UP1, UPT, UR4, UR6, UPT ;  /* 0x000000060400728c */ /* 0x000fc8000bf25070 */
[----:B------:R-:W-:Y:S01]  /*1ec0*/  UISETP.NE.AND.EX UP1, UPT, UR5, URZ, UPT, UP1 ;  /* 0x000000ff0500728c */ /* 0x000fe2000bf25310 */
[----:B--2---:R-:W-:Y:S01]  /*1ed0*/  DSETP.GT.AND P0, PT, R8, RZ, PT ;  /* 0x000000ff0800722a */ /* 0x004fe20003f04000 */
[----:B------:R-:W-:Y:S02]  /*1ee0*/  IMAD.IADD R8, R1, 0x1, R6 ;  /* 0x0000000101087824 */ /* 0x000fe400078e0206 */
[----:B------:R-:W-:-:S03]  /*1ef0*/  VIADD R6, R6, 0x1 ;  /* 0x0000000106067836 */ /* 0x000fc60000000000 */
[----:B---3--:R-:W-:-:S05]  /*1f00*/  SEL R7, RZ, 0x1, P0 ;  /* 0x00000001ff077807 */ /* 0x008fca0000000000 */
[----:B------:R0:W-:Y:S01]  /*1f10*/  STL.U8 [R8+0x96], R7 ;  /* 0x0000960708007387 */ /* 0x0001e20000100000 */
[----:B------:R-:W-:Y:S05]  /*1f20*/  BRA.U UP1, `(.L_x_458) ;  /* 0xfffffffd01d07547 */ /* 0x000fea000b83ffff */
.L_x_455:
[----:B01-3--:R-:W-:Y:S01]  /*1f30*/  MOV R7, RZ ;  /* 0x000000ff00077202 */ /* 0x00bfe20000000f00 */
[----:B------:R-:W-:Y:S01]  /*1f40*/  IMAD.MOV.U32 R8, RZ, RZ, RZ ;  /* 0x000000ffff087224 */ /* 0x000fe200078e00ff */
[----:B------:R-:W-:Y:S06]  /*1f50*/  BRA.U !UP4, `(.L_x_459) ;  /* 0x000000010c8c7547 */ /* 0x000fec000b800000 */
[----:B------:R-:W-:Y:S01]  /*1f60*/  ULOP3.LUT UR4, UR10, 0x7ffffff0, URZ, 0xc0, !UPT ;  /* 0x7ffffff00a047892 */ /* 0x000fe2000f8ec0ff */
[----:B------:R-:W-:Y:S01]  /*1f70*/  CS2R R6, SRZ ;  /* 0x0000000000067805 */ /* 0x000fe2000001ff00 */
[----:B------:R-:W-:-:S04]  /*1f80*/  IMAD.MOV.U32 R26, RZ, RZ, RZ ;  /* 0x000000ffff1a7224 */ /* 0x000fc800078e00ff */
[----:B------:R-:W-:Y:S01]  /*1f90*/  IMAD.U32 R8, RZ, RZ, UR4 ;  /* 0x00000004ff087e24 */ /* 0x000fe2000f8e00ff */
[----:B------:R-:W-:-:S06]  /*1fa0*/  UMOV UR4, URZ ;  /* 0x000000ff00047c82 */ /* 0x000fcc0008000000 */
.L_x_460:
[----:B------:R-:W-:-:S05]  /*1fb0*/  IMAD.IADD R25, R1, 0x1, R6 ;  /* 0x0000000101197824 */ /* 0x000fca00078e0206 */
[----:B--2---:R-:W2:Y:S04]  /*1fc0*/  LDL.U8 R10, [R25+0x96] ;  /* 0x00009600190a7983 */ /* 0x004ea80000100000 */
        /* <DEDUP_REMOVED lines=17> */
[----:B------:R-:W-:-:S04]  /*20e0*/  ISETP.NE.U32.AND P0, PT, R6, R8, PT ;  /* 0x000000080600720c */ /* 0x000fc80003f05070 */
        /* <DEDUP_REMOVED lines=10> */
.L_x_459:
[----:B------:R-:W-:Y:S05]  /*2190*/  BRA.U !UP0, `(.L_x_461) ;  /* 0x0000000108bc7547 */ /* 0x000fea000b800000 */
[----:B------:R-:W-:Y:S02]  /*21a0*/  UISETP.GE.U32.AND UP1, UPT, UR18, 0x8, UPT ;  /* 0x000000081200788c */ /* 0x000fe4000bf26070 */
[----:B------:R-:W-:Y:S02]  /*21b0*/  ULOP3.LUT UR4, UR10, 0x7, URZ, 0xc0, !UPT ;  /* 0x000000070a047892 */ /* 0x000fe4000f8ec0ff */
[----:B------:R-:W-:Y:S02]  /*21c0*/  UISETP.GE.U32.AND.EX UP1, UPT, URZ, URZ, UPT, UP1 ;  /* 0x000000ffff00728c */ /* 0x000fe4000bf26110 */
[----:B------:R-:W-:-:S04]  /*21d0*/  UISETP.NE.U32.AND UP2, UPT, UR4, URZ, UPT ;  /* 0x000000ff0400728c */ /* 0x000fc8000bf45070 */
[----:B------:R-:W-:-:S03]  /*21e0*/  UISETP.NE.AND.EX UP2, UPT, URZ, URZ, UPT, UP2 ;  /* 0x000000ffff00728c */ /* 0x000fc6000bf45320 */
[----:B------:R-:W-:Y:S08]  /*21f0*/  BRA.U !UP1, `(.L_x_462) ;  /* 0x0000000109387547 */ /* 0x000ff0000b800000 */
[----:B--2---:R-:W-:-:S05]  /*2200*/  IMAD.IADD R16, R1, 0x1, R8 ;  /* 0x0000000101107824 */ /* 0x004fca00078e0208 */
        /* <DEDUP_REMOVED lines=8> */
[----:B------:R-:W-:Y:S01]  /*2290*/  VIADD R8, R8, 0x8 ;  /* 0x0000000808087836 */ /* 0x000fe20000000000 */
[----:B--2---:R-:W-:-:S04]  /*22a0*/  IADD3 R6, PT, PT, R9, R7, R6 ;  /* 0x0000000709067210 */ /* 0x004fc80007ffe006 */
[----:B---3--:R-:W-:-:S04]  /*22b0*/  IADD3 R6, PT, PT, R10, R6, R11 ;  /* 0x000000060a067210 */ /* 0x008fc80007ffe00b */
[----:B----4-:R-:W-:-:S04]  /*22c0*/  IADD3 R6, PT, PT, R12, R6, R13 ;  /* 0x000000060c067210 */ /* 0x010fc80007ffe00d */
[----:B-----5:R-:W-:-:S07]  /*22d0*/  IADD3 R7, PT, PT, R14, R6, R15 ;  /* 0x000000060e077210 */ /* 0x020fce0007ffe00f */
.L_x_462:
        /* <DEDUP_REMOVED lines=8> */
[----:B--2---:R-:W2:Y:S04]  /*2360*/  LDL.U8 R10, [R6+0x96] ;  /* 0x00009600060a7983 */ /* 0x004ea80000100000 */
[----:B------:R-:W2:Y:S04]  /*2370*/  LDL.U8 R9, [R6+0x97] ;  /* 0x0000970006097983 */ /* 0x000ea80000100000 */
[----:B------:R-:W3:Y:S04]  /*2380*/  LDL.U8 R12, [R6+0x98] ;  /* 0x00009800060c7983 */ /* 0x000ee80000100000 */
[----:B------:R-:W3:Y:S01]  /*2390*/  LDL.U8 R11, [R6+0x99] ;  /* 0x00009900060b7983 */ /* 0x000ee20000100000 */
[----:B------:R-:W-:Y:S01]  /*23a0*/  VIADD R8, R8, 0x4 ;  /* 0x0000000408087836 */ /* 0x000fe20000000000 */
[----:B--2---:R-:W-:-:S04]  /*23b0*/  IADD3 R7, PT, PT, R9, R7, R10 ;  /* 0x0000000709077210 */ /* 0x004fc80007ffe00a */
[----:B---3--:R-:W-:-:S07]  /*23c0*/  IADD3 R7, PT, PT, R11, R7, R12 ;  /* 0x000000070b077210 */ /* 0x008fce0007ffe00c */
.L_x_463:
[----:B------:R-:W-:Y:S05]  /*23d0*/  BRA.U !UP2, `(.L_x_461) ;  /* 0x000000010a2c7547 */ /* 0x000fea000b800000 */
[----:B------:R-:W-:Y:S01]  /*23e0*/  UMOV UR4, URZ ;  /* 0x000000ff00047c82 */ /* 0x000fe20008000000 */
[----:B------:R-:W-:-:S05]  /*23f0*/  UMOV UR5, URZ ;  /* 0x000000ff00057c82 */ /* 0x000fca0008000000 */
.L_x_464:
[----:B------:R-:W-:-:S06]  /*2400*/  IMAD.IADD R6, R1, 0x1, R8 ;  /* 0x0000000101067824 */ /* 0x000fcc00078e0208 */
[----:B------:R-:W3:Y:S01]  /*2410*/  LDL.U8 R6, [R6+0x96] ;  /* 0x0000960006067983 */ /* 0x000ee20000100000 */
[----:B------:R-:W-:Y:S01]  /*2420*/  UIADD3 UR4, UP1, UPT, UR4, 0x1, URZ ;  /* 0x0000000104047890 */ /* 0x000fe2000ff3e0ff */
[----:B------:R-:W-:-:S03]  /*2430*/  VIADD R8, R8, 0x1 ;  /* 0x0000000108087836 */ /* 0x000fc60000000000 */
[----:B------:R-:W-:Y:S02]  /*2440*/  UIADD3.X UR5, UPT, UPT, URZ, UR5, URZ, UP1, !UPT ;  /* 0x00000005ff057290 */ /* 0x000fe40008ffe4ff */
[----:B------:R-:W-:-:S04]  /*2450*/  UISETP.NE.U32.AND UP1, UPT, UR4, UR6, UPT ;  /* 0x000000060400728c */ /* 0x000fc8000bf25070 */
[----:B------:R-:W-:Y:S01]  /*2460*/  UISETP.NE.AND.EX UP1, UPT, UR5, URZ, UPT, UP1 ;  /* 0x000000ff0500728c */ /* 0x000fe2000bf25310 */
[----:B---3--:R-:W-:-:S08]  /*2470*/  IMAD.IADD R7, R6, 0x1, R7 ;  /* 0x0000000106077824 */ /* 0x008fd000078e0207 */
[----:B------:R-:W-:Y:S05]  /*2480*/  BRA.U UP1, `(.L_x_464) ;  /* 0xfffffffd01dc7547 */ /* 0x000fea000b83ffff */
.L_x_461:
[----:B------:R-:W-:Y:S01]  /*2490*/  UMOV UR6, URZ ;  /* 0x000000ff00067c82 */ /* 0x000fe20008000000 */
[----:B------:R-:W-:Y:S05]  /*24a0*/  BRA.U !UP4, `(.L_x_465) ;  /* 0x000000050c2c7547 */ /* 0x000fea000b800000 */
[----:B------:R-:W-:Y:S01]  /*24b0*/  ULOP3.LUT UR6, UR10, 0x7ffffff0, URZ, 0xc0, !UPT ;  /* 0x7ffffff00a067892 */ /* 0x000fe2000f8ec0ff */
[----:B------:R-:W-:Y:S01]  /*24c0*/  UMOV UR7, URZ ;  /* 0x000000ff00077c82 */ /* 0x000fe20008000000 */
[----:B------:R-:W-:Y:S01]  /*24d0*/  UMOV UR4, URZ ;  /* 0x000000ff00047c82 */ /* 0x000fe20008000000 */
[----:B------:R-:W-:-:S09]  /*24e0*/  UMOV UR5, URZ ;  /* 0x000000ff00057c82 */ /* 0x000fd20008000000 */
.L_x_466:
[----:B------:R-:W-:Y:S02]  /*24f0*/  USHF.L.U32 UR19, UR4, 0x3, URZ ;  /* 0x0000000304137899 */ /* 0x000fe400080006ff */
[----:B---3--:R-:W-:-:S05]  /*2500*/  VIADD R6, R1, UR4 ;  /* 0x0000000401067c36 */ /* 0x008fca0008000000 */
[----:B------:R-:W-:Y:S04]  /*2510*/  STL.U8 [R6+0x78], RZ ;  /* 0x000078ff06007387 */ /* 0x000fe80000100000 */
[----:B--2---:R-:W2:Y:S02]  /*2520*/  LDL.64 R8, [R3+UR19] ;  /* 0x0000001303087983 */ /* 0x004ea40008100a00 */
[----:B--2---:R-:W-:-:S07]  /*2530*/  DADD R10, -RZ, |R8| ;  /* 0x00000000ff0a7229 */ /* 0x004fce0000000508 */
[----:B------:R0:W-:Y:S04]  /*2540*/  STL.64 [R4+UR19], R10 ;  /* 0x0000000a04007987 */ /* 0x0001e80008100a13 */
[----:B------:R-:W-:Y:S04]  /*2550*/  STL.U8 [R6+0x79], RZ ;  /* 0x000079ff06007387 */ /* 0x000fe80000100000 */
[----:B------:R-:W2:Y:S02]  /*2560*/  LDL.64 R8, [R3+UR19+0x8] ;  /* 0x0000081303087983 */ /* 0x000ea40008100a00 */
[----:B--2---:R-:W-:-:S07]  /*2570*/  DADD R12, -RZ, |R8| ;  /* 0x00000000ff0c7229 */ /* 0x004fce0000000508 */
[----:B------:R1:W-:Y:S04]  /*2580*/  STL.64 [R4+UR19+0x8], R12 ;  /* 0x0000080c04007987 */ /* 0x0003e80008100a13 */
[----:B------:R-:W-:Y:S04]  /*2590*/  STL.U8 [R6+0x7a], RZ ;  /* 0x00007aff06007387 */ /* 0x000fe80000100000 */
[----:B------:R-:W2:Y:S02]  /*25a0*/  LDL.64 R8, [R3+UR19+0x10] ;  /* 0x0000101303087983 */ /* 0x000ea40008100a00 */
[----:B--2---:R-:W-:-:S07]  /*25b0*/  DADD R14, -RZ, |R8| ;  /* 0x00000000ff0e7229 */ /* 0x004fce0000000508 */
[----:B------:R2:W-:Y:S04]  /*25c0*/  STL.64 [R4+UR19+0x10], R14 ;  /* 0x0000100e04007987 */ /* 0x0005e80008100a13 */
[----:B------:R-:W-:Y:S04]  /*25d0*/  STL.U8 [R6+0x7b], RZ ;  /* 0x00007bff06007387 */ /* 0x000fe80000100000 */
[----:B------:R-:W0:Y:S02]  /*25e0*/  LDL.64 R8, [R3+UR19+0x18] ;  /* 0x0000181303087983 */ /* 0x000e240008100a00 */
[----:B0-----:R-:W-:-:S07]  /*25f0*/  DADD R10, -RZ, |R8| ;  /* 0x00000000ff0a7229 */ /* 0x001fce0000000508 */
        /* <DEDUP_REMOVED lines=33> */
[----:B------:R3:W-:Y:S04]  /*2810*/  STL.U8 [R6+0x84], RZ ;  /* 0x000084ff06007387 */ /* 0x0007e80000100000 */
[----:B------:R-:W0:Y:S02]  /*2820*/  LDL.64 R8, [R3+UR19+0x60] ;  /* 0x0000601303087983 */ /* 0x000e240008100a00 */
[----:B0-----:R-:W-:-:S07]  /*2830*/  DADD R10, -RZ, |R8| ;  /* 0x00000000ff0a7229 */ /* 0x001fce0000000508 */
        /* <DEDUP_REMOVED lines=18> */
.L_x_465:
[----:B---3--:R-:W-:Y:S01]  /*2960*/  LOP3.LUT R6, R7, 0x1, RZ, 0xc0, !PT ;  /* 0x0000000107067812 */ /* 0x008fe200078ec0ff */
[----:B------:R-:W-:Y:S06]  /*2970*/  BRA.U !UP0, `(.L_x_467) ;  /* 0x0000000508487547 */ /* 0x000fec000b800000 */
[----:B------:R-:W-:Y:S02]  /*2980*/  UISETP.GE.U32.AND UP0, UPT, UR18, 0x8, UPT ;  /* 0x000000081200788c */ /* 0x000fe4000bf06070 */
[----:B------:R-:W-:Y:S02]  /*2990*/  ULOP3.LUT UR5, UR10, 0x7, URZ, 0xc0, !UPT ;  /* 0x000000070a057892 */ /* 0x000fe4000f8ec0ff */
[----:B------:R-:W-:Y:S02]  /*29a0*/  UISETP.GE.U32.AND.EX UP0, UPT, URZ, URZ, UPT, UP0 ;  /* 0x000000ffff00728c */ /* 0x000fe4000bf06100 */
[----:B------:R-:W-:-:S04]  /*29b0*/  UISETP.NE.U32.AND UP1, UPT, UR5, URZ, UPT ;  /* 0x000000ff0500728c */ /* 0x000fc8000bf25070 */
[----:B------:R-:W-:-:S03]  /*29c0*/  UISETP.NE.AND.EX UP1, UPT, URZ, URZ, UPT, UP1 ;  /* 0x000000ffff00728c */ /* 0x000fc6000bf25310 */
[----:B------:R-:W-:Y:S08]  /*29d0*/  BRA.U !UP0, `(.L_x_468) ;  /* 0x00000001088c7547 */ /* 0x000ff0000b800000 */
[----:B------:R-:W-:Y:S02]  /*29e0*/  USHF.L.U32 UR4, UR6, 0x3, URZ ;  /* 0x0000000306047899 */ /* 0x000fe400080006ff */
[----:B------:R-:W-:-:S05]  /*29f0*/  VIADD R7, R1, UR6 ;  /* 0x0000000601077c36 */ /* 0x000fca0008000000 */
        /* <DEDUP_REMOVED lines=29> */
[----:B------:R-:W2:Y:S01]  /*2bd0*/  LDL.64 R8, [R3+UR4+0x38] ;  /* 0x0000380403087983 */ /* 0x000ea20008100a00 */
[----:B------:R-:W-:Y:S01]  /*2be0*/  UIADD3 UR6, UPT, UPT, UR6, 0x8, URZ ;  /* 0x0000000806067890 */ /* 0x000fe2000fffe0ff */
[----:B--2---:R-:W-:-:S07]  /*2bf0*/  DADD R8, -RZ, |R8| ;  /* 0x00000000ff087229 */ /* 0x004fce0000000508 */
[----:B------:R3:W-:Y:S04]  /*2c00*/  STL.64 [R4+UR4+0x38], R8 ;  /* 0x0000380804007987 */ /* 0x0007e80008100a04 */
.L_x_468:
        /* <DEDUP_REMOVED lines=8> */
[----:B---3--:R-:W-:-:S05]  /*2c90*/  IADD3 R7, PT, PT, R1, UR6, RZ ;  /* 0x0000000601077c10 */ /* 0x008fca000fffe0ff */
[----:B------:R0:W-:Y:S04]  /*2ca0*/  STL.U8 [R7+0x78], RZ ;  /* 0x000078ff07007387 */ /* 0x0001e80000100000 */
[----:B--2---:R-:W2:Y:S02]  /*2cb0*/  LDL.64 R8, [R3+UR4] ;  /* 0x0000000403087983 */ /* 0x004ea40008100a00 */
        /* <DEDUP_REMOVED lines=15> */
.L_x_469:
[----:B------:R-:W-:Y:S05]  /*2db0*/  BRA.U !UP1, `(.L_x_467) ;  /* 0x0000000109387547 */ /* 0x000fea000b800000 */
[----:B------:R-:W-:Y:S01]  /*2dc0*/  UMOV UR4, URZ ;  /* 0x000000ff00047c82 */ /* 0x000fe20008000000 */
[----:B------:R-:W-:-:S05]  /*2dd0*/  UMOV UR5, URZ ;  /* 0x000000ff00057c82 */ /* 0x000fca0008000000 */
.L_x_470:
[----:B------:R-:W-:Y:S02]  /*2de0*/  USHF.L.U32 UR7, UR6, 0x3, URZ ;  /* 0x0000000306077899 */ /* 0x000fe400080006ff */
[----:B01-3--:R-:W-:-:S05]  /*2df0*/  VIADD R7, R1, UR6 ;  /* 0x0000000601077c36 */ /* 0x00bfca0008000000 */
[----:B------:R1:W-:Y:S04]  /*2e00*/  STL.U8 [R7+0x78], RZ ;  /* 0x000078ff07007387 */ /* 0x0003e80000100000 */
[----:B--2---:R-:W2:Y:S01]  /*2e10*/  LDL.64 R8, [R3+UR7] ;  /* 0x0000000703087983 */ /* 0x004ea20008100a00 */
[----:B------:R-:W-:Y:S02]  /*2e20*/  UIADD3 UR4, UP0, UPT, UR4, 0x1, URZ ;  /* 0x0000000104047890 */ /* 0x000fe4000ff1e0ff */
[----:B------:R-:W-:Y:S02]  /*2e30*/  UIADD3 UR6, UPT, UPT, UR6, 0x1, URZ ;  /* 0x0000000106067890 */ /* 0x000fe4000fffe0ff */
[----:B------:R-:W-:Y:S02]  /*2e40*/  UIADD3.X UR5, UPT, UPT, URZ, UR5, URZ, UP0, !UPT ;  /* 0x00000005ff057290 */ /* 0x000fe400087fe4ff */
[----:B------:R-:W-:-:S04]  /*2e50*/  UISETP.NE.U32.AND UP0, UPT, UR4, UR19, UPT ;  /* 0x000000130400728c */ /* 0x000fc8000bf05070 */
[----:B------:R-:W-:Y:S01]  /*2e60*/  UISETP.NE.AND.EX UP0, UPT, UR5, URZ, UPT, UP0 ;  /* 0x000000ff0500728c */ /* 0x000fe2000bf05300 */
[----:B--2---:R-:W-:-:S07]  /*2e70*/  DADD R8, -RZ, |R8| ;  /* 0x00000000ff087229 */ /* 0x004fce0000000508 */
[----:B------:R1:W-:Y:S01]  /*2e80*/  STL.64 [R4+UR7], R8 ;  /* 0x0000000804007987 */ /* 0x0003e20008100a07 */
[----:B------:R-:W-:Y:S05]  /*2e90*/  BRA.U UP0, `(.L_x_470) ;  /* 0xfffffffd00d07547 */ /* 0x000fea000b83ffff */
.L_x_467:
[----:B------:R-:W4:Y:S01]  /*2ea0*/  LDCU UR4, c[0x0][0x3c0] ;  /* 0x00007800ff0477ac */ /* 0x000f220008000800 */
[----:B--2---:R-:W-:Y:S02]  /*2eb0*/  IMAD.MOV.U32 R22, RZ, RZ, 0x0 ;  /* 0x00000000ff167424 */ /* 0x004fe400078e00ff */
[----:B------:R-:W-:Y:S01]  /*2ec0*/  IMAD.MOV.U32 R23, RZ, RZ, 0x3ff00000 ;  /* 0x3ff00000ff177424 */ /* 0x000fe200078e00ff */
[----:B----4-:R-:W-:-:S09]  /*2ed0*/  UISETP.NE.AND UP0, UPT, UR4, 0x1, UPT ;  /* 0x000000010400788c */ /* 0x010fd2000bf05270 */
[----:B------:R-:W-:Y:S05]  /*2ee0*/  BRA.U UP0, `(.L_x_471) ;  /* 0x0000001100787547 */ /* 0x000fea000b800000 */
[----:B------:R-:W-:Y:S01]  /*2ef0*/  UISETP.NE.AND UP0, UPT, UR10, 0x1, UPT ;  /* 0x000000010a00788c */ /* 0x000fe2000bf05270 */
[----:B0--3--:R-:W-:Y:S01]  /*2f00*/  IMAD.MOV.U32 R12, RZ, RZ, 0x0 ;  /* 0x00000000ff0c7424 */ /* 0x009fe200078e00ff */
[----:B------:R-:W-:Y:S01]  /*2f10*/  UMOV UR6, URZ ;  /* 0x000000ff00067c82 */ /* 0x000fe20008000000 */
[----:B------:R-:W-:-:S06]  /*2f20*/  IMAD.MOV.U32 R13, RZ, RZ, 0x3ff00000 ;  /* 0x3ff00000ff0d7424 */ /* 0x000fcc00078e00ff */
[----:B------:R-:W-:Y:S05]  /*2f30*/  BRA.U !UP0, `(.L_x_472) ;  /* 0x0000000908dc7547 */ /* 0x000fea000b800000 */
[----:B------:R-:W-:Y:S01]  /*2f40*/  IMAD.MOV.U32 R12, RZ, RZ, 0x0 ;  /* 0x00000000ff0c7424 */ /* 0x000fe200078e00ff */
[----:B------:R-:W-:Y:S01]  /*2f50*/  ULOP3.LUT UR6, UR10, 0x7ffffffe, URZ, 0xc0, !UPT ;  /* 0x7ffffffe0a067892 */ /* 0x000fe2000f8ec0ff */
[----:B------:R-:W-:Y:S01]  /*2f60*/  IMAD.MOV.U32 R13, RZ, RZ, 0x3ff00000 ;  /* 0x3ff00000ff0d7424 */ /* 0x000fe200078e00ff */
[----:B------:R-:W-:Y:S01]  /*2f70*/  UMOV UR7, URZ ;  /* 0x000000ff00077c82 */ /* 0x000fe20008000000 */
[----:B------:R-:W-:Y:S01]  /*2f80*/  UMOV UR4, URZ ;  /* 0x000000ff00047c82 */ /* 0x000fe20008000000 */
[----:B------:R-:W-:-:S08]  /*2f90*/  UMOV UR5, URZ ;  /* 0x000000ff00057c82 */ /* 0x000fd00008000000 */
.L_x_481:
[----:B-1----:R-:W-:-:S04]  /*2fa0*/  IMAD.U32 R7, RZ, RZ, UR4 ;  /* 0x00000004ff077e24 */ /* 0x002fc8000f8e00ff */
[----:B------:R-:W-:-:S05]  /*2fb0*/  IMAD.U32 R7, R7, 0x8, R4 ;  /* 0x0000000807077824 */ /* 0x000fca00078e0004 */
[----:B------:R-:W2:Y:S01]  /*2fc0*/  LDL.64 R14, [R7] ;  /* 0x00000000070e7983 */ /* 0x000ea20000100a00 */
[----:B------:R-:W-:Y:S01]  /*2fd0*/  IMAD.MOV.U32 R8, RZ, RZ, 0x652b82fe ;  /* 0x652b82feff087424 */ /* 0x000fe200078e00ff */
[----:B------:R-:W-:Y:S01]  /*2fe0*/  UMOV UR20, 0xfefa39ef ;  /* 0xfefa39ef00147882 */ /* 0x000fe20000000000 */
[----:B------:R-:W-:Y:S01]  /*2ff0*/  IMAD.MOV.U32 R9, RZ, RZ, 0x3ff71547 ;  /* 0x3ff71547ff097424 */ /* 0x000fe200078e00ff */
[----:B------:R-:W-:Y:S01]  /*3000*/  UMOV UR21, 0x3fe62e42 ;  /* 0x3fe62e4200157882 */ /* 0x000fe20000000000 */
[----:B------:R-:W-:Y:S01]  /*3010*/  UIADD3 UR4, UP0, UPT, UR4, 0x2, URZ ;  /* 0x0000000204047890 */ /* 0x000fe2000ff1e0ff */
[----:B------:R-:W-:Y:S03]  /*3020*/  BSSY.RECONVERGENT B0, `(.L_x_473) ;  /* 0x000003a000007945 */ /* 0x000fe60003800200 */
[----:B------:R-:W-:Y:S02]  /*3030*/  UIADD3.X UR5, UPT, UPT, URZ, UR5, URZ, UP0, !UPT ;  /* 0x00000005ff057290 */ /* 0x000fe400087fe4ff */
        /* <DEDUP_REMOVED lines=56> */
.L_x_474:
[----:B------:R-:W-:Y:S05]  /*33c0*/  BSYNC.RECONVERGENT B0 ;  /* 0x0000000000007941 */ /* 0x000fea0003800200 */
.L_x_473:
        /* <DEDUP_REMOVED lines=17> */
[----:B------:R-:W-:-:S07]  /*34e0*/  MOV R56, 0x3500 ;  /* 0x0000350000387802 */ /* 0x000fce0000000f00 */
[----:B------:R-:W-:Y:S05]  /*34f0*/  CALL.REL.NOINC `($__internal_4_$__cuda_sm20_div_rn_f64_full) ;  /* 0x0000018c00687944 */ /* 0x000fea0003c00000 */
[----:B------:R-:W-:Y:S02]  /*3500*/  IMAD.MOV.U32 R8, RZ, RZ, R44 ;  /* 0x000000ffff087224 */ /* 0x000fe400078e002c */
[----:B------:R-:W-:-:S07]  /*3510*/  IMAD.MOV.U32 R9, RZ, RZ, R45 ;  /* 0x000000ffff097224 */ /* 0x000fce00078e002d */
.L_x_476:
[----:B------:R-:W-:Y:S05]  /*3520*/  BSYNC.RECONVERGENT B0 ;  /* 0x0000000000007941 */ /* 0x000fea0003800200 */
.L_x_475:
        /* <DEDUP_REMOVED lines=60> */
.L_x_478:
[----:B------:R-:W-:Y:S05]  /*38f0*/  BSYNC.RECONVERGENT B0 ;  /* 0x0000000000007941 */ /* 0x000fea0003800200 */
.L_x_477:
        /* <DEDUP_REMOVED lines=23> */
.L_x_480:
[----:B------:R-:W-:Y:S05]  /*3a70*/  BSYNC.RECONVERGENT B0 ;  /* 0x0000000000007941 */ /* 0x000fea0003800200 */
.L_x_479:
[----:B------:R-:W-:-:S08]  /*3a80*/  DADD R10, -R10, 1 ;  /* 0x3ff000000a0a7429 */ /* 0x000fd00000000100 */
[----:B------:R-:W-:Y:S01]  /*3a90*/  DMUL R12, R12, R10 ;  /* 0x0000000a0c0c7228 */ /* 0x000fe20000000000 */
[----:B------:R-:W-:Y:S10]  /*3aa0*/  BRA.U UP0, `(.L_x_481) ;  /* 0xfffffff5003c7547 */ /* 0x000ff4000b83ffff */
.L_x_472:
[----:B------:R-:W0:Y:S02]  /*3ab0*/  LDCU UR4, c[0x0][0x3a0] ;  /* 0x00007400ff0477ac */ /* 0x000e240008000800 */
[----:B0-----:R-:W-:-:S04]  /*3ac0*/  ULOP3.LUT UR4, UR4, 0x1, URZ, 0xc0, !UPT ;  /* 0x0000000104047892 */ /* 0x001fc8000f8ec0ff */
[----:B------:R-:W-:-:S04]  /*3ad0*/  UISETP.NE.U32.AND UP0, UPT, UR4, 0x1, UPT ;  /* 0x000000010400788c */ /* 0x000fc8000bf05070 */
[----:B------:R-:W-:-:S09]  /*3ae0*/  UISETP.NE.U32.AND.EX UP0, UPT, URZ, URZ, UPT, UP0 ;  /* 0x000000ffff00728c */ /* 0x000fd2000bf05100 */
[----:B------:R-:W-:Y:S05]  /*3af0*/  BRA.U UP0, `(.L_x_482) ;  /* 0x00000005005c7547 */ /* 0x000fea000b800000 */
[----:B-1----:R-:W-:-:S04]  /*3b00*/  IMAD.U32 R7, RZ, RZ, UR6 ;  /* 0x00000006ff077e24 */ /* 0x002fc8000f8e00ff */
        /* <DEDUP_REMOVED lines=61> */
.L_x_484:
[----:B------:R-:W-:Y:S05]  /*3ee0*/  BSYNC.RECONVERGENT B0 ;  /* 0x0000000000007941 */ /* 0x000fea0003800200 */
.L_x_483:
[C---:B------:R-:W-:Y:S01]  /*3ef0*/  DADD R40, R8.reuse, 1 ;  /* 0x3ff0000008287429 */ /* 0x040fe20000000000 */
[----:B------:R-:W-:Y:S01]  /*3f00*/  MOV R10, 0x1 ;  /* 0x00000001000a7802 */ /* 0x000fe20000000f00 */
        /* <DEDUP_REMOVED lines=19> */
.L_x_486:
[----:B------:R-:W-:Y:S05]  /*4040*/  BSYNC.RECONVERGENT B0 ;  /* 0x0000000000007941 */ /* 0x000fea0003800200 */
.L_x_485:
[----:B------:R-:W-:-:S08]  /*4050*/  DADD R8, -R8, 1 ;  /* 0x3ff0000008087429 */ /* 0x000fd00000000100 */
[----:B------:R-:W-:-:S11]  /*4060*/  DMUL R12, R12, R8 ;  /* 0x000000080c0c7228 */ /* 0x000fd60000000000 */
.L_x_482:
[----:B------:R-:W-:Y:S01]  /*4070*/  DADD R12, R12, 1 ;  /* 0x3ff000000c0c7429 */ /* 0x000fe20000000000 */
[----:B------:R-:W-:-:S07]  /*4080*/  ISETP.NE.AND P0, PT, R6, RZ, PT ;  /* 0x000000ff0600720c */ /* 0x000fce0003f05270 */
[----:B------:R-:W-:-:S08]  /*4090*/  DMUL R12, R12, 0.5 ;  /* 0x3fe000000c0c7828 */ /* 0x000fd00000000000 */
[----:B-1----:R-:W-:-:S10]  /*40a0*/  DADD R8, -R12, 1 ;  /* 0x3ff000000c087429 */ /* 0x002fd40000000100 */
[----:B------:R-:W-:Y:S02]  /*40b0*/  FSEL R22, R12, R8, !P0 ;  /* 0x000000080c167208 */ /* 0x000fe40004000000 */
[----:B------:R-:W-:-:S07]  /*40c0*/  FSEL R23, R13, R9, !P0 ;  /* 0x000000090d177208 */ /* 0x000fce0004000000 */
.L_x_471:
[----:B01-3--:R-:W-:Y:S01]  /*40d0*/  IMAD.MOV.U32 R7, RZ, RZ, RZ ;  /* 0x000000ffff077224 */ /* 0x00bfe200078e00ff */
[----:B------:R-:W-:Y:S01]  /*40e0*/  CS2R R24, SRZ ;  /* 0x0000000000187805 */ /* 0x000fe2000001ff00 */
[----:B------:R-:W-:Y:S01]  /*40f0*/  IMAD.MOV.U32 R10, RZ, RZ, RZ ;  /* 0x000000ffff0a7224 */ /* 0x000fe200078e00ff */
[----:B------:R-:W0:Y:S06]  /*4100*/  LDCU UR10, c[0x0][0x3a0] ;  /* 0x00007400ff0a77ac */ /* 0x000e2c0008000800 */
.L_x_492:
[----:B------:R-:W-:-:S06]  /*4110*/  IMAD.U32 R18, R7, 0x8, R4 ;  /* 0x0000000807127824 */ /* 0x000fcc00078e0004 */
[----:B------:R-:W2:Y:S01]  /*4120*/  LDL.64 R18, [R18] ;  /* 0x0000000012127983 */ /* 0x000ea20000100a00 */
[----:B------:R-:W-:Y:S01]  /*4130*/  IADD3 R7, P0, PT, R7, 0x1, RZ ;  /* 0x0000000107077810 */ /* 0x000fe20007f1e0ff */
[----:B------:R-:W-:Y:S04]  /*4140*/  BSSY.RECONVERGENT B0, `(.L_x_487) ;  /* 0x0000098000007945 */ /* 0x000fe80003800200 */
[----:B------:R-:W-:Y:S01]  /*4150*/  IMAD.X R10, RZ, RZ, R10, P0 ;  /* 0x000000ffff0a7224 */ /* 0x000fe200000e060a */
[----:B0-----:R-:W-:-:S04]  /*4160*/  ISETP.NE.U32.AND P0, PT, R7, UR10, PT ;  /* 0x0000000a07007c0c */ /* 0x001fc8000bf05070 */
[----:B------:R-:W-:Y:S01]  /*4170*/  ISETP.NE.AND.EX P0, PT, R10, RZ, PT, P0 ;  /* 0x000000ff0a00720c */ /* 0x000fe20003f05300 */
[----:B--2---:R-:W-:Y:S02]  /*4180*/  DSETP.GEU.AND P1, PT, R18, -30, PT ;  /* 0xc03e00001200742a */ /* 0x004fe40003f2e000 */
[----:B------:R-:W-:-:S10]  /*4190*/  DADD R16, -RZ, -R18 ;  /* 0x00000000ff107229 */ /* 0x000fd40000000912 */
[----:B------:R-:W-:Y:S02]  /*41a0*/  IMAD.MOV.U32 R8, RZ, RZ, R16 ;  /* 0x000000ffff087224 */ /* 0x000fe400078e0010 */
        /* <DEDUP_REMOVED lines=63> */
.L_x_490:
[----:B------:R-:W-:Y:S05]  /*45a0*/  BSYNC.RECONVERGENT B1 ;  /* 0x0000000000017941 */ /* 0x000fea0003800200 */
.L_x_489:
        /* <DEDUP_REMOVED lines=14> */
[----:B------:R-:W-:Y:S01]  /*4690*/  IMAD.MOV.U32 R26, RZ, RZ, -0x748574fc ;  /* 0x8b7a8b04ff1a7424 */ /* 0x000fe200078e00ff */
[----:B------:R-:W-:Y:S01]  /*46a0*/  MOV R16, RZ ;  /* 0x000000ff00107202 */ /* 0x000fe20000000f00 */
[----:B------:R-:W-:Y:S01]  /*46b0*/  IMAD.MOV.U32 R27, RZ, RZ, 0x3ed0ee25 ;  /* 0x3ed0ee25ff1b7424 */ /* 0x000fe200078e00ff */
        /* <DEDUP_REMOVED lines=58> */
.L_x_491:
[----:B------:R-:W-:Y:S01]  /*4a60*/  IMAD.MOV.U32 R8, RZ, RZ, 0x0 ;  /* 0x00000000ff087424 */ /* 0x000fe200078e00ff */
[----:B------:R-:W-:Y:S01]  /*4a70*/  LOP3.LUT P1, RZ, R15, 0x7fffffff, RZ, 0xc0, !PT ;  /* 0x7fffffff0fff7812 */ /* 0x000fe2000782c0ff */
[----:B------:R-:W-:-:S06]  /*4a80*/  IMAD.MOV.U32 R9, RZ, RZ, 0x7ff00000 ;  /* 0x7ff00000ff097424 */ /* 0x000fcc00078e00ff */
[----:B------:R-:W-:-:S10]  /*4a90*/  DFMA R8, R14, R8, +INF ;  /* 0x7ff000000e08742b */ /* 0x000fd40000000008 */
[----:B------:R-:W-:Y:S02]  /*4aa0*/  FSEL R8, R8, RZ, P1 ;  /* 0x000000ff08087208 */ /* 0x000fe40000800000 */
[----:B------:R-:W-:-:S07]  /*4ab0*/  FSEL R9, R9, -QNAN , P1 ;  /* 0xfff0000009097808 */ /* 0x000fce0000800000 */
.L_x_488:
[----:B------:R-:W-:Y:S05]  /*4ac0*/  BSYNC.RECONVERGENT B0 ;  /* 0x0000000000007941 */ /* 0x000fea0003800200 */
.L_x_487:
[----:B------:R-:W-:Y:S01]  /*4ad0*/  DADD R24, R8, R24 ;  /* 0x0000000008187229 */ /* 0x000fe20000000018 */
[----:B------:R-:W-:Y:S10]  /*4ae0*/  @P0 BRA `(.L_x_492) ;  /* 0xfffffff400880947 */ /* 0x000ff4000383ffff */
[----:B------:R-:W-:-:S09]  /*4af0*/  UISETP.GE.U32.AND UP0, UPT, UR10, 0x2, UPT ;  /* 0x000000020a00788c */ /* 0x000fd2000bf06070 */
[----:B------:R-:W-:Y:S05]  /*4b00*/  BRA.U !UP0, `(.L_x_493) ;  /* 0x00000001087c7547 */ /* 0x000fea000b800000 */
[----:B------:R-:W-:Y:S01]  /*4b10*/  UMOV UR6, 0x1 ;  /* 0x0000000100067882 */ /* 0x000fe20000000000 */
[----:B------:R-:W-:-:S05]  /*4b20*/  UMOV UR4, URZ ;  /* 0x000000ff00047c82 */ /* 0x000fca0008000000 */
.L_x_497:
        /* <DEDUP_REMOVED lines=11> */
.L_x_496:
[----:B------:R-:W-:-:S04]  /*4be0*/  VIADD R16, R7, 0xffffffff ;  /* 0xffffffff07107836 */ /* 0x000fc80000000000 */
[----:B0-----:R-:W-:-:S05]  /*4bf0*/  IMAD R17, R16, 0x8, R4 ;  /* 0x0000000810117824 */ /* 0x001fca00078e0204 */
        /* <DEDUP_REMOVED lines=10> */
.L_x_495:
[----:B------:R-:W-:Y:S05]  /*4ca0*/  BSYNC.RECONVERGENT B0 ;  /* 0x0000000000007941 */ /* 0x000fea0003800200 */
.L_x_494:
[C---:B0-----:R-:W-:Y:S02]  /*4cb0*/  IMAD R9, R7.reuse, 0x8, R4 ;  /* 0x0000000807097824 */ /* 0x041fe400078e0204 */
[----:B------:R-:W-:-:S03]  /*4cc0*/  IMAD R7, R7, 0x8, R1 ;  /* 0x0000000807077824 */ /* 0x000fc600078e0201 */
[----:B------:R0:W-:Y:S04]  /*4cd0*/  STL.64 [R9], R10 ;  /* 0x0000000a09007387 */ /* 0x0001e80000100a00 */
[----:B------:R0:W-:Y:S01]  /*4ce0*/  STL.64 [R7], R12 ;  /* 0x0000000c07007387 */ /* 0x0001e20000100a00 */
[----:B------:R-:W-:Y:S05]  /*4cf0*/  BRA.U UP0, `(.L_x_497) ;  /* 0xfffffffd008c7547 */ /* 0x000fea000b83ffff */
.L_x_493:
[----:B------:R-:W1:Y:S01]  /*4d00*/  LDCU UR4, c[0x0][0x3a0] ;  /* 0x00007400ff0477ac */ /* 0x000e620008000800 */
[----:B0-----:R-:W-:Y:S01]  /*4d10*/  MOV R7, RZ ;  /* 0x000000ff00077202 */ /* 0x001fe20000000f00 */
        /* <DEDUP_REMOVED lines=27> */
[----:B------:R-:W-:-:S07]  /*4ed0*/  MOV R56, 0x4ef0 ;  /* 0x00004ef000387802 */ /* 0x000fce0000000f00 */
[----:B------:R-:W-:Y:S05]  /*4ee0*/  CALL.REL.NOINC `($__internal_4_$__cuda_sm20_div_rn_f64_full) ;  /* 0x0000017000ec7944 */ /* 0x000fea0003c00000 */
[----:B------:R-:W-:Y:S02]  /*4ef0*/  IMAD.MOV.U32 R8, RZ, RZ, R44 ;  /* 0x000000ffff087224 */ /* 0x000fe400078e002c */
[----:B------:R-:W-:-:S07]  /*4f00*/  IMAD.MOV.U32 R9, RZ, RZ, R45 ;  /* 0x000000ffff097224 */ /* 0x000fce00078e002d */
.L_x_500:
[----:B------:R-:W-:Y:S05]  /*4f10*/  BSYNC.RECONVERGENT B0 ;  /* 0x0000000000007941 */ /* 0x000fea0003800200 */
.L_x_499:
[----:B------:R-:W-:Y:S01]  /*4f20*/  UMOV UR4, 0xe826d695 ;  /* 0xe826d69500047882 */ /* 0x000fe20000000000 */
[----:B------:R-:W-:Y:S01]  /*4f30*/  UMOV UR5, 0x3e112e0b ;  /* 0x3e112e0b00057882 */ /* 0x000fe20000000000 */
[----:B------:R-:W-:Y:S01]  /*4f40*/  BSSY.RECONVERGENT B0, `(.L_x_498) ;  /* 0x0000022000007945 */ /* 0x000fe20003800200 */
[----:B------:R-:W-:-:S14]  /*4f50*/  DSETP.GT.AND P0, PT, R8, UR4, PT ;  /* 0x0000000408007e2a */ /* 0x000fdc000bf04000 */
[----:B------:R-:W-:Y:S05]  /*4f60*/  @!P0 BRA `(.L_x_501) ;  /* 0x00000000007c8947 */ /* 0x000fea0003800000 */
[----:B------:R-:W0:Y:S01]  /*4f70*/  MUFU.RCP64H R13, R9 ;  /* 0x00000009000d7308 */ /* 0x000e220000001800 */
[----:B------:R-:W-:Y:S01]  /*4f80*/  IMAD.MOV.U32 R12, RZ, RZ, 0x1 ;  /* 0x00000001ff0c7424 */ /* 0x000fe200078e00ff */
[----:B------:R-:W-:Y:S01]  /*4f90*/  FSETP.GEU.AND P1, PT, |R15|, 6.5827683646048100446e-37, PT ;  /* 0x036000000f00780b */ /* 0x000fe20003f2e200 */
[----:B------:R-:W-:Y:S04]  /*4fa0*/  BSSY.RECONVERGENT B1, `(.L_x_502) ;  /* 0x0000014000017945 */ /* 0x000fe80003800200 */
        /* <DEDUP_REMOVED lines=16> */
[----:B------:R-:W-:Y:S05]  /*50b0*/  CALL.REL.NOINC `($__internal_4_$__cuda_sm20_div_rn_f64_full) ;  /* 0x0000017000787944 */ /* 0x000fea0003c00000 */
[----:B------:R-:W-:Y:S02]  /*50c0*/  IMAD.MOV.U32 R12, RZ, RZ, R44 ;  /* 0x000000ffff0c7224 */ /* 0x000fe400078e002c */
[----:B------:R-:W-:-:S07]  /*50d0*/  IMAD.MOV.U32 R13, RZ, RZ, R45 ;  /* 0x000000ffff0d7224 */ /* 0x000fce00078e002d */
.L_x_503:
[----:B------:R-:W-:Y:S05]  /*50e0*/  BSYNC.RECONVERGENT B1 ;  /* 0x0000000000017941 */ /* 0x000fea0003800200 */
.L_x_502:
[----:B------:R-:W-:Y:S01]  /*50f0*/  DADD R12, R12, -1 ;  /* 0xbff000000c0c7429 */ /* 0x000fe20000000000 */
[----:B------:R-:W-:Y:S02]  /*5100*/  IMAD.MOV.U32 R9, RZ, RZ, 0x3fe00000 ;  /* 0x3fe00000ff097424 */ /* 0x000fe400078e00ff */
[----:B------:R-:W-:-:S07]  /*5110*/  IMAD.MOV.U32 R8, RZ, RZ, RZ ;  /* 0x000000ffff087224 */ /* 0x000fce00078e00ff */
[----:B------:R-:W-:-:S06]  /*5120*/  LOP3.LUT R9, R9, 0x80000000, R13, 0xb8, !PT ;  /* 0x8000000009097812 */ /* 0x000fcc00078eb80d */
[----:B------:R-:W-:-:S10]  /*5130*/  DADD.RZ R8, R12, R8 ;  /* 0x000000000c087229 */ /* 0x000fd4000000c008 */
[----:B------:R-:W0:Y:S02]  /*5140*/  F2I.F64.TRUNC R8, R8 ;  /* 0x0000000800087311 */ /* 0x000e24000030d100 */
[----:B0-----:R-:W-:-:S07]  /*5150*/  VIMNMX R7, PT, PT, RZ, R8, !PT ;  /* 0x00000008ff077248 */ /* 0x001fce0007fe0100 */
.L_x_501:
[----:B------:R-:W-:Y:S05]  /*5160*/  BSYNC.RECONVERGENT B0 ;  /* 0x0000000000007941 */ /* 0x000fea0003800200 */
.L_x_498:
[----:B------:R-:W-:Y:S01]  /*5170*/  UISETP.GE.U32.AND UP4, UPT, UR17, 0xf, UPT ;  /* 0x0000000f1100788c */ /* 0x000fe2000bf86070 */
[----:B------:R-:W-:Y:S01]  /*5180*/  IMAD.MOV.U32 R8, RZ, RZ, RZ ;  /* 0x000000ffff087224 */ /* 0x000fe200078e00ff */
[----:B------:R-:W-:-:S04]  /*5190*/  UISETP.NE.U32.AND UP0, UPT, UR18, URZ, UPT ;  /* 0x000000ff1200728c */ /* 0x000fc8000bf05070 */
[----:B------:R-:W-:-:S03]  /*51a0*/  UISETP.NE.AND.EX UP0, UPT, URZ, URZ, UPT, UP0 ;  /* 0x000000ffff00728c */ /* 0x000fc6000bf05300 */
[----:B------:R-:W-:Y:S08]  /*51b0*/  BRA.U !UP4, `(.L_x_504) ;  /* 0x000000050cb07547 */ /* 0x000ff0000b800000 */
[----:B------:R-:W0:Y:S01]  /*51c0*/  LDC R8, c[0x0][0x3a0] ;  /* 0x0000e800ff087b82 */ /* 0x000e220000000800 */
[----:B------:R-:W-:Y:S01]  /*51d0*/  MOV R12, RZ ;  /* 0x000000ff000c7202 */ /* 0x000fe20000000f00 */
[----:B------:R-:W-:Y:S01]  /*51e0*/  IMAD.MOV.U32 R9, RZ, RZ, RZ ;  /* 0x000000ffff097224 */ /* 0x000fe200078e00ff */
[----:B------:R-:W-:Y:S01]  /*51f0*/  UMOV UR4, URZ ;  /* 0x000000ff00047c82 */ /* 0x000fe20008000000 */
[----:B0-----:R-:W-:-:S07]  /*5200*/  LOP3.LUT R8, R8, 0x7ffffff0, RZ, 0xc0, !PT ;  /* 0x7ffffff008087812 */ /* 0x001fce00078ec0ff */
.L_x_505:
        /* <DEDUP_REMOVED lines=103> */
.L_x_504:
[----:B------:R-:W-:Y:S05]  /*5880*/  BRA.U !UP0, `(.L_x_506) ;  /* 0x0000000508b47547 */ /* 0x000fea000b800000 */
[----:B------:R-:W0:Y:S01]  /*5890*/  LDCU UR4, c[0x0][0x3a0] ;  /* 0x00007400ff0477ac */ /* 0x000e220008000800 */
[----:B------:R-:W-:-:S04]  /*58a0*/  UISETP.GE.U32.AND UP1, UPT, UR18, 0x8, UPT ;  /* 0x000000081200788c */ /* 0x000fc8000bf26070 */
[----:B------:R-:W-:Y:S02]  /*58b0*/  UISETP.GE.U32.AND.EX UP1, UPT, URZ, URZ, UPT, UP1 ;  /* 0x000000ffff00728c */ /* 0x000fe4000bf26110 */
[----:B0-----:R-:W-:-:S04]  /*58c0*/  ULOP3.LUT UR5, UR4, 0x7, URZ, 0xc0, !UPT ;  /* 0x0000000704057892 */ /* 0x001fc8000f8ec0ff */
[----:B------:R-:W-:-:S04]  /*58d0*/  UISETP.NE.U32.AND UP2, UPT, UR5, URZ, UPT ;  /* 0x000000ff0500728c */ /* 0x000fc8000bf45070 */
[----:B------:R-:W-:Y:S01]  /*58e0*/  UISETP.NE.AND.EX UP2, UPT, URZ, URZ, UPT, UP2 ;  /* 0x000000ffff00728c */ /* 0x000fe2000bf45320 */
[----:B------:R-:W-:Y:S10]  /*58f0*/  BRA.U !UP1, `(.L_x_507) ;  /* 0x0000000109cc7547 */ /* 0x000ff4000b800000 */
[----:B------:R-:W-:-:S05]  /*5900*/  IMAD.U32 R20, R8, 0x8, R1 ;  /* 0x0000000808147824 */ /* 0x000fca00078e0001 */
[----:B------:R-:W2:Y:S01]  /*5910*/  LDL R12, [R20] ;  /* 0x00000000140c7983 */ /* 0x000ea20000100800 */
[C---:B-1----:R-:W-:Y:S02]  /*5920*/  IMAD.IADD R19, R1.reuse, 0x1, R8 ;  /* 0x0000000101137824 */ /* 0x042fe400078e0208 */
[----:B--2---:R-:W-:-:S03]  /*5930*/  IMAD.IADD R14, R1, 0x1, R12 ;  /* 0x00000001010e7824 */ /* 0x004fc600078e020c */
        /* <DEDUP_REMOVED lines=42> */
[----:B---3--:R-:W-:-:S05]  /*5be0*/  IADD3 R17, PT, PT, R1, R12, RZ ;  /* 0x0000000c01117210 */ /* 0x008fca0007ffe0ff */
[----:B------:R-:W4:Y:S01]  /*5bf0*/  LDL.U8 R12, [R17+0x96] ;  /* 0x00009600110c7983 */ /* 0x000f220000100000 */
[----:B------:R-:W-:Y:S01]  /*5c00*/  VIADD R8, R8, 0x8 ;  /* 0x0000000808087836 */ /* 0x000fe20000000000 */
[----:B----4-:R-:W-:-:S05]  /*5c10*/  LOP3.LUT R12, R13, R12, RZ, 0x3c, !PT ;  /* 0x0000000c0d0c7212 */ /* 0x010fca00078e3cff */
[----:B------:R2:W-:Y:S02]  /*5c20*/  STL.U8 [R17+0x87], R12 ;  /* 0x0000870c11007387 */ /* 0x0005e40000100000 */
.L_x_507:
        /* <DEDUP_REMOVED lines=9> */
[C---:B------:R-:W-:Y:S02]  /*5cc0*/  IMAD.IADD R19, R1.reuse, 0x1, R8 ;  /* 0x0000000101137824 */ /* 0x040fe400078e0208 */
        /* <DEDUP_REMOVED lines=24> */
.L_x_508:
[----:B------:R-:W-:Y:S05]  /*5e50*/  BRA.U !UP2, `(.L_x_506) ;  /* 0x000000010a407547 */ /* 0x000fea000b800000 */
[----:B------:R-:W-:Y:S01]  /*5e60*/  UMOV UR4, URZ ;  /* 0x000000ff00047c82 */ /* 0x000fe20008000000 */
[----:B------:R-:W-:-:S05]  /*5e70*/  UMOV UR5, URZ ;  /* 0x000000ff00057c82 */ /* 0x000fca0008000000 */
.L_x_509:
        /* <DEDUP_REMOVED lines=14> */
.L_x_506:
        /* <DEDUP_REMOVED lines=13> */
.L_x_524:
        /* <DEDUP_REMOVED lines=70> */
[----:B------:R-:W-:Y:S02]  /*6490*/  @!P1 LEA R27, R26, 0x3ff00000, 0x14 ;  /* 0x3ff000001a1b9811 */ /* 0x000fe400078ea0ff */
[----:B------:R-:W-:-:S06]  /*64a0*/  @!P1 MOV R26, RZ ;  /* 0x000000ff001a9202 */ /* 0x000fcc0000000f00 */
[----:B------:R-:W-:-:S11]  /*64b0*/  @!P1 DMUL R18, R20, R26 ;  /* 0x0000001a14129228 */ /* 0x000fd60000000000 */
.L_x_517:
[----:B------:R-:W-:Y:S05]  /*64c0*/  BSYNC.RECONVERGENT B3 ;  /* 0x0000000000037941 */ /* 0x000fea0003800200 */
.L_x_516:
        /* <DEDUP_REMOVED lines=21> */
[----:B------:R-:W-:Y:S01]  /*6620*/  UMOV UR20, 0x80000000 ;  /* 0x8000000000147882 */ /* 0x000fe20000000000 */
[----:B------:R-:W-:Y:S01]  /*6630*/  ISETP.GE.U32.AND P0, PT, R19, 0x3ff6a09f, PT ;  /* 0x3ff6a09f1300780c */ /* 0x000fe20003f06070 */
[----:B------:R-:W-:Y:S01]  /*6640*/  UMOV UR21, 0x43300000 ;  /* 0x4330000000157882 */ /* 0x000fe20000000000 */
[----:B------:R-:W-:-:S11]  /*6650*/  MOV R35, 0x43300000 ;  /* 0x4330000000237802 */ /* 0x000fd60000000f00 */
        /* <DEDUP_REMOVED lines=50> */
.L_x_518:
[----:B------:R-:W-:Y:S01]  /*6980*/  IMAD.MOV.U32 R16, RZ, RZ, 0x0 ;  /* 0x00000000ff107424 */ /* 0x000fe200078e00ff */
[----:B------:R-:W-:Y:S01]  /*6990*/  LOP3.LUT P0, RZ, R21, 0x7fffffff, RZ, 0xc0, !PT ;  /* 0x7fffffff15ff7812 */ /* 0x000fe2000780c0ff */
[----:B------:R-:W-:-:S06]  /*69a0*/  IMAD.MOV.U32 R17, RZ, RZ, 0x7ff00000 ;  /* 0x7ff00000ff117424 */ /* 0x000fcc00078e00ff */
[----:B------:R-:W-:-:S10]  /*69b0*/  DFMA R16, R20, R16, +INF ;  /* 0x7ff000001410742b */ /* 0x000fd40000000010 */
[----:B------:R-:W-:Y:S02]  /*69c0*/  FSEL R16, R16, RZ, P0 ;  /* 0x000000ff10107208 */ /* 0x000fe40000000000 */
[----:B------:R-:W-:-:S07]  /*69d0*/  FSEL R17, R17, -QNAN , P0 ;  /* 0xfff0000011117808 */ /* 0x000fce0000000000 */
.L_x_515:
[----:B------:R-:W-:Y:S05]  /*69e0*/  BSYNC.RECONVERGENT B2 ;  /* 0x0000000000027941 */ /* 0x000fea0003800200 */
.L_x_514:
        /* <DEDUP_REMOVED lines=66> */
.L_x_522:
[----:B------:R-:W-:Y:S05]  /*6e10*/  BSYNC.RECONVERGENT B3 ;  /* 0x0000000000037941 */ /* 0x000fea0003800200 */
.L_x_521:
        /* <DEDUP_REMOVED lines=24> */
[----:B------:R-:W-:Y:S01]  /*6fa0*/  UMOV UR21, 0x43300000 ;  /* 0x4330000000157882 */ /* 0x000fe20000000000 */
[----:B------:R-:W-:-:S09]  /*6fb0*/  MOV R35, 0x43300000 ;  /* 0x4330000000237802 */ /* 0x000fd20000000f00 */
        /* <DEDUP_REMOVED lines=50> */
.L_x_523:
[----:B------:R-:W-:Y:S01]  /*72e0*/  IMAD.MOV.U32 R18, RZ, RZ, 0x0 ;  /* 0x00000000ff127424 */ /* 0x000fe200078e00ff */
[----:B------:R-:W-:Y:S01]  /*72f0*/  LOP3.LUT P0, RZ, R15, 0x7fffffff, RZ, 0xc0, !PT ;  /* 0x7fffffff0fff7812 */ /* 0x000fe2000780c0ff */
[----:B------:R-:W-:-:S06]  /*7300*/  IMAD.MOV.U32 R19, RZ, RZ, 0x7ff00000 ;  /* 0x7ff00000ff137424 */ /* 0x000fcc00078e00ff */
[----:B------:R-:W-:-:S10]  /*7310*/  DFMA R18, R14, R18, +INF ;  /* 0x7ff000000e12742b */ /* 0x000fd40000000012 */
[----:B------:R-:W-:Y:S02]  /*7320*/  FSEL R18, R18, RZ, P0 ;  /* 0x000000ff12127208 */ /* 0x000fe40000000000 */
[----:B------:R-:W-:-:S07]  /*7330*/  FSEL R19, R19, -QNAN , P0 ;  /* 0xfff0000013137808 */ /* 0x000fce0000000000 */
.L_x_520:
[----:B------:R-:W-:Y:S05]  /*7340*/  BSYNC.RECONVERGENT B2 ;  /* 0x0000000000027941 */ /* 0x000fea0003800200 */
.L_x_519:
[----:B------:R-:W-:-:S08]  /*7350*/  DADD R16, -R18, R16 ;  /* 0x0000000012107229 */ /* 0x000fd00000000110 */
[----:B------:R-:W-:-:S11]  /*7360*/  DADD R12, R12, R16 ;  /* 0x000000000c0c7229 */ /* 0x000fd60000000010 */
.L_x_513:
[----:B------:R-:W-:Y:S05]  /*7370*/  BSYNC.RECONVERGENT B1 ;  /* 0x0000000000017941 */ /* 0x000fea0003800200 */
.L_x_512:
[----:B------:R-:W-:Y:S01]  /*7380*/  IADD3 R8, P0, PT, R8, 0x1, RZ ;  /* 0x0000000108087810 */ /* 0x000fe20007f1e0ff */
[----:B------:R-:W-:-:S04]  /*7390*/  IMAD.U32 R21, RZ, RZ, UR4 ;  /* 0x00000004ff157e24 */ /* 0x000fc8000f8e00ff */
[----:B------:R-:W-:Y:S01]  /*73a0*/  IMAD.X R9, RZ, RZ, R9, P0 ;  /* 0x000000ffff097224 */ /* 0x000fe200000e0609 */
[----:B------:R-:W-:-:S04]  /*73b0*/  ISETP.NE.U32.AND P0, PT, R8, R21, PT ;  /* 0x000000150800720c */ /* 0x000fc80003f05070 */
[----:B------:R-:W-:-:S13]  /*73c0*/  ISETP.NE.AND.EX P0, PT, R9, RZ, PT, P0 ;  /* 0x000000ff0900720c */ /* 0x000fda0003f05300 */
[----:B------:R-:W-:Y:S05]  /*73d0*/  @P0 BRA `(.L_x_524) ;  /* 0xffffffec00140947 */ /* 0x000fea000383ffff */
[----:B------:R-:W-:Y:S01]  /*73e0*/  IMAD.MOV.U32 R16, RZ, RZ, 0x652b82fe ;  /* 0x652b82feff107424 */ /* 0x000fe200078e00ff */
[----:B------:R-:W-:Y:S01]  /*73f0*/  UMOV UR6, 0xfefa39ef ;  /* 0xfefa39ef00067882 */ /* 0x000fe20000000000 */
[----:B------:R-:W-:Y:S01]  /*7400*/  IMAD.MOV.U32 R17, RZ, RZ, 0x3ff71547 ;  /* 0x3ff71547ff117424 */ /* 0x000fe200078e00ff */
        /* <DEDUP_REMOVED lines=57> */
.L_x_526:
[----:B------:R-:W-:Y:S05]  /*77a0*/  BSYNC.RECONVERGENT B1 ;  /* 0x0000000000017941 */ /* 0x000fea0003800200 */
.L_x_525:
[----:B------:R-:W-:-:S11]  /*77b0*/  DADD R22, R22, -R8 ;  /* 0x0000000016167229 */ /* 0x000fd60000000808 */
.L_x_511:
[----:B------:R-:W-:Y:S05]  /*77c0*/  BSYNC.RECONVERGENT B0 ;  /* 0x0000000000007941 */ /* 0x000fea0003800200 */
.L_x_510:
        /* <DEDUP_REMOVED lines=8> */
[----:B------:R-:W-:Y:S01]  /*7850*/  UIADD3 UR4, UPT, UPT, UR18, -0x1, URZ ;  /* 0xffffffff12047890 */ /* 0x000fe2000fffe0ff */
[----:B--23--:R-:W-:Y:S02]  /*7860*/  LOP3.LUT R9, R21, 0x7ffffff0, RZ, 0xc0, !PT ;  /* 0x7ffffff015097812 */ /* 0x00cfe400078ec0ff */
[----:B------:R-:W-:Y:S02]  /*7870*/  CS2R R56, SRZ ;  /* 0x0000000000387805 */ /* 0x000fe4000001ff00 */
[----:B------:R-:W-:Y:S01]  /*7880*/  IADD3 R8, PT, PT, R55, -0x1, RZ ;  /* 0xffffffff37087810 */ /* 0x000fe20007ffe0ff */
[----:B------:R-:W1:Y:S01]  /*7890*/  LDCU.64 UR20, c[0x0][0x398] ;  /* 0x00007300ff1477ac */ /* 0x000e620008000a00 */
[----:B------:R-:W-:Y:S02]  /*78a0*/  LOP3.LUT R16, R21, 0x3, RZ, 0xc0, !PT ;  /* 0x0000000315107812 */ /* 0x000fe400078ec0ff */
[----:B------:R-:W-:Y:S01]  /*78b0*/  ISETP.GE.U32.AND P1, PT, R8, 0x3, PT ;  /* 0x000000030800780c */ /* 0x000fe20003f26070 */
[----:B------:R-:W-:-:S12]  /*78c0*/  UISETP.GE.U32.AND UP3, UPT, UR4, 0x7, UPT ;  /* 0x000000070400788c */ /* 0x000fd8000bf66070 */
.L_x_538:
[----:B------:R-:W2:Y:S01]  /*78d0*/  LDCU UR4, c[0x0][0x3a0] ;  /* 0x00007400ff0477ac */ /* 0x000ea20008000800 */
[----:B------:R-:W-:Y:S01]  /*78e0*/  PRMT R18, RZ, 0x7610, R18 ;  /* 0x00007610ff127816 */ /* 0x000fe20000000012 */
[----:B------:R-:W-:Y:S02]  /*78f0*/  IMAD.MOV.U32 R8, RZ, RZ, RZ ;  /* 0x000000ffff087224 */ /* 0x000fe400078e00ff */
        /* <DEDUP_REMOVED lines=10> */
.L_x_531:
        /* <DEDUP_REMOVED lines=66> */
.L_x_530:
[----:B------:R-:W-:Y:S02]  /*7dc0*/  IMAD.MOV.U32 R8, RZ, RZ, R9 ;  /* 0x000000ffff087224 */ /* 0x000fe400078e0009 */
[----:B------:R-:W-:-:S07]  /*7dd0*/  IMAD.MOV.U32 R40, RZ, RZ, RZ ;  /* 0x000000ffff287224 */ /* 0x000fce00078e00ff */
.L_x_529:
[----:B------:R-:W-:Y:S05]  /*7de0*/  BRA.U !UP0, `(.L_x_532) ;  /* 0x0000000508587547 */ /* 0x000fea000b800000 */
[----:B------:R-:W-:Y:S01]  /*7df0*/  ISETP.NE.AND P3, PT, R55, RZ, PT ;  /* 0x000000ff3700720c */ /* 0x000fe20003f65270 */
[----:B------:R-:W-:-:S12]  /*7e00*/  BRA.U !UP3, `(.L_x_533) ;  /* 0x000000010b887547 */ /* 0x000fd8000b800000 */
        /* <DEDUP_REMOVED lines=34> */
.L_x_533:
[----:B------:R-:W-:Y:S04]  /*8030*/  BSSY.RECONVERGENT B1, `(.L_x_532) ;  /* 0x0000031000017945 */ /* 0x000fe80003800200 */
[----:B------:R-:W-:Y:S05]  /*8040*/  @!P3 BRA `(.L_x_534) ;  /* 0x0000000000bcb947 */ /* 0x000fea0003800000 */
[----:B------:R-:W-:Y:S01]  /*8050*/  BSSY.RECONVERGENT B2, `(.L_x_535) ;  /* 0x0000017000027945 */ /* 0x000fe20003800200 */
[----:B------:R-:W-:-:S03]  /*8060*/  ISETP.NE.AND P3, PT, R16, RZ, PT ;  /* 0x000000ff1000720c */ /* 0x000fc60003f65270 */
[----:B------:R-:W-:Y:S10]  /*8070*/  @!P1 BRA `(.L_x_536) ;  /* 0x0000000000509947 */ /* 0x000ff40003800000 */
[----:B------:R-:W2:Y:S01]  /*8080*/  LDCU.64 UR4, c[0x0][0x398] ;  /* 0x00007300ff0477ac */ /* 0x000ea20008000a00 */
[----:B------:R-:W-:-:S05]  /*8090*/  IMAD.IADD R19, R1, 0x1, R8 ;  /* 0x0000000101137824 */ /* 0x000fca00078e0208 */
        /* <DEDUP_REMOVED lines=18> */
.L_x_536:
[----:B01----:R-:W-:Y:S05]  /*81c0*/  BSYNC.RECONVERGENT B2 ;  /* 0x0000000000027941 */ /* 0x003fea0003800200 */
.L_x_535:
        /* <DEDUP_REMOVED lines=23> */
.L_x_534:
[----:B01----:R-:W-:Y:S05]  /*8340*/  BSYNC.RECONVERGENT B1 ;  /* 0x0000000000017941 */ /* 0x003fea0003800200 */
.L_x_532:
[----:B------:R-:W-:Y:S02]  /*8350*/  LOP3.LUT R18, R18, 0xff, RZ, 0xc0, !PT ;  /* 0x000000ff12127812 */ /* 0x000fe400078ec0ff */
[----:B------:R-:W-:Y:S02]  /*8360*/  CS2R R78, SRZ ;  /* 0x00000000004e7805 */ /* 0x000fe4000001ff00 */
[----:B------:R-:W-:-:S13]  /*8370*/  ISETP.NE.AND P0, PT, R18, 0x1, PT ;  /* 0x000000011200780c */ /* 0x000fda0003f05270 */
[----:B------:R-:W-:Y:S05]  /*8380*/  @!P0 BRA `(.L_x_537) ;  /* 0x0000002400688947 */ /* 0x000fea0003800000 */
[----:B------:R-:W-:-:S04]  /*8390*/  IADD3 R56, P0, PT, R56, 0x1, RZ ;  /* 0x0000000138387810 */ /* 0x000fc80007f1e0ff */
[----:B------:R-:W-:Y:S02]  /*83a0*/  IADD3.X R57, PT, PT, RZ, R57, RZ, P0, !PT ;  /* 0x00000039ff397210 */ /* 0x000fe400007fe4ff */
[----:B------:R-:W-:-:S04]  /*83b0*/  ISETP.NE.U32.AND P0, PT, R56, UR10, PT ;  /* 0x0000000a38007c0c */ /* 0x000fc8000bf05070 */
[----:B------:R-:W-:-:S13]  /*83c0*/  ISETP.NE.AND.EX P0, PT, R57, UR9, PT, P0 ;  /* 0x0000000939007c0c */ /* 0x000fda000bf05300 */
[----:B------:R-:W-:Y:S05]  /*83d0*/  @P0 BRA `(.L_x_538) ;  /* 0xfffffff4003c0947 */ /* 0x000fea000383ffff */
.L_x_528:
[----:B--23--:R-:W-:Y:S01]  /*83e0*/  CS2R R8, SRZ ;  /* 0x0000000000087805 */ /* 0x00cfe2000001ff00 */
[----:B------:R-:W-:Y:S02]  /*83f0*/  IMAD.MOV.U32 R26, RZ, RZ, R24 ;  /* 0x000000ffff1a7224 */ /* 0x000fe400078e0018 */
[----:B------:R-:W-:-:S07]  /*8400*/  IMAD.MOV.U32 R27, RZ, RZ, R25 ;  /* 0x000000ffff1b7224 */ /* 0x000fce00078e0019 */
.L_x_551:
        /* <DEDUP_REMOVED lines=67> */
[----:B------:R-:W-:Y:S02]  /*8840*/  FSEL R16, R28, RZ, P0 ;  /* 0x000000ff1c107208 */ /* 0x000fe40000000000 */
[----:B------:R-:W-:Y:S01]  /*8850*/  @!P1 IADD3 R20, PT, PT, R20, -R21, RZ ;  /* 0x8000001514149210 */ /* 0x000fe20007ffe0ff */
[----:B------:R-:W-:-:S03]  /*8860*/  @!P1 IMAD R19, R21, 0x100000, R19 ;  /* 0x0010000015139824 */ /* 0x000fc600078e0213 */
[----:B------:R-:W-:Y:S01]  /*8870*/  @!P1 LEA R21, R20, 0x3ff00000, 0x14 ;  /* 0x3ff0000014159811 */ /* 0x000fe200078ea0ff */
[----:B------:R-:W-:-:S06]  /*8880*/  @!P1 IMAD.MOV.U32 R20, RZ, RZ, RZ ;  /* 0x000000ffff149224 */ /* 0x000fcc00078e00ff */
[----:B------:R-:W-:-:S11]  /*8890*/  @!P1 DMUL R16, R18, R20 ;  /* 0x0000001412109228 */ /* 0x000fd60000000000 */
.L_x_544:
[----:B01----:R-:W-:Y:S05]  /*88a0*/  BSYNC.RECONVERGENT B3 ;  /* 0x0000000000037941 */ /* 0x003fea0003800200 */
.L_x_543:
        /* <DEDUP_REMOVED lines=75> */
.L_x_545:
[----:B------:R-:W-:Y:S01]  /*8d60*/  IMAD.MOV.U32 R14, RZ, RZ, 0x0 ;  /* 0x00000000ff0e7424 */ /* 0x000fe200078e00ff */
[----:B------:R-:W-:Y:S01]  /*8d70*/  LOP3.LUT P0, RZ, R19, 0x7fffffff, RZ, 0xc0, !PT ;  /* 0x7fffffff13ff7812 */ /* 0x000fe2000780c0ff */
[----:B------:R-:W-:-:S06]  /*8d80*/  IMAD.MOV.U32 R15, RZ, RZ, 0x7ff00000 ;  /* 0x7ff00000ff0f7424 */ /* 0x000fcc00078e00ff */
[----:B------:R-:W-:-:S10]  /*8d90*/  DFMA R14, R18, R14, +INF ;  /* 0x7ff00000120e742b */ /* 0x000fd4000000000e */
[----:B------:R-:W-:Y:S02]  /*8da0*/  FSEL R14, R14, RZ, P0 ;  /* 0x000000ff0e0e7208 */ /* 0x000fe40000000000 */
[----:B------:R-:W-:-:S07]  /*8db0*/  FSEL R15, R15, -QNAN , P0 ;  /* 0xfff000000f0f7808 */ /* 0x000fce0000000000 */
.L_x_542:
[----:B01----:R-:W-:Y:S05]  /*8dc0*/  BSYNC.RECONVERGENT B2 ;  /* 0x0000000000027941 */ /* 0x003fea0003800200 */
.L_x_541:
        /* <DEDUP_REMOVED lines=58> */
[----:B------:R-:W-:Y:S01]  /*9170*/  @!P1 MOV R12, R20 ;  /* 0x00000014000c9202 */ /* 0x000fe20000000f00 */
[----:B------:R-:W-:Y:S01]  /*9180*/  @!P1 IMAD.MOV.U32 R20, RZ, RZ, RZ ;  /* 0x000000ffff149224 */ /* 0x000fe200078e00ff */
[----:B------:R-:W-:Y:S02]  /*9190*/  @!P1 SHF.R.S32.HI R13, RZ, 0x1, R18 ;  /* 0x00000001ff0d9819 */ /* 0x000fe40000011412 */
[----:B------:R-:W-:-:S03]  /*91a0*/  FSEL R18, R30, RZ, !P0 ;  /* 0x000000ff1e127208 */ /* 0x000fc60004000000 */
[----:B------:R-:W-:Y:S02]  /*91b0*/  @!P1 IMAD.IADD R28, R28, 0x1, -R13 ;  /* 0x000000011c1c9824 */ /* 0x000fe400078e0a0d */
[----:B------:R-:W-:-:S03]  /*91c0*/  @!P1 IMAD R13, R13, 0x100000, R21 ;  /* 0x001000000d0d9824 */ /* 0x000fc600078e0215 */
[----:B------:R-:W-:-:S06]  /*91d0*/  @!P1 LEA R21, R28, 0x3ff00000, 0x14 ;  /* 0x3ff000001c159811 */ /* 0x000fcc00078ea0ff */
[----:B------:R-:W-:-:S11]  /*91e0*/  @!P1 DMUL R18, R12, R20 ;  /* 0x000000140c129228 */ /* 0x000fd60000000000 */
.L_x_549:
[----:B------:R-:W-:Y:S05]  /*91f0*/  BSYNC.RECONVERGENT B3 ;  /* 0x0000000000037941 */ /* 0x000fea0003800200 */
.L_x_548:
        /* <DEDUP_REMOVED lines=15> */
[----:B------:R-:W-:Y:S01]  /*92f0*/  MOV R33, 0x3ed0ee25 ;  /* 0x3ed0ee2500217802 */ /* 0x000fe20000000f00 */
[----:B------:R-:W-:Y:S01]  /*9300*/  IMAD.MOV.U32 R32, RZ, RZ, -0x748574fc ;  /* 0x8b7a8b04ff207424 */ /* 0x000fe200078e00ff */
[----:B------:R-:W-:Y:S01]  /*9310*/  LOP3.LUT R13, R12, 0x3ff00000, RZ, 0xfc, !PT ;  /* 0x3ff000000c0d7812 */ /* 0x000fe200078efcff */
[----:B------:R-:W-:Y:S01]  /*9320*/  IMAD.MOV.U32 R12, RZ, RZ, R18 ;  /* 0x000000ffff0c7224 */ /* 0x000fe200078e0012 */
[----:B------:R-:W-:Y:S01]  /*9330*/  UMOV UR4, 0x3ae80f1e ;  /* 0x3ae80f1e00047882 */ /* 0x000fe20000000000 */
[----:B------:R-:W-:Y:S01]  /*9340*/  UMOV UR5, 0x3eb1380b ;  /* 0x3eb1380b00057882 */ /* 0x000fe20000000000 */
        /* <DEDUP_REMOVED lines=55> */
.L_x_550:
[----:B------:R-:W-:Y:S01]  /*96c0*/  IMAD.MOV.U32 R16, RZ, RZ, 0x0 ;  /* 0x00000000ff107424 */ /* 0x000fe200078e00ff */
[----:B------:R-:W-:Y:S01]  /*96d0*/  LOP3.LUT P0, RZ, R13, 0x7fffffff, RZ, 0xc0, !PT ;  /* 0x7fffffff0dff7812 */ /* 0x000fe2000780c0ff */
[----:B------:R-:W-:-:S06]  /*96e0*/  IMAD.MOV.U32 R17, RZ, RZ, 0x7ff00000 ;  /* 0x7ff00000ff117424 */ /* 0x000fcc00078e00ff */
[----:B------:R-:W-:-:S10]  /*96f0*/  DFMA R16, R12, R16, +INF ;  /* 0x7ff000000c10742b */ /* 0x000fd40000000010 */
[----:B------:R-:W-:Y:S02]  /*9700*/  FSEL R16, R16, RZ, P0 ;  /* 0x000000ff10107208 */ /* 0x000fe40000000000 */
[----:B------:R-:W-:-:S07]  /*9710*/  FSEL R17, R17, -QNAN , P0 ;  /* 0xfff0000011117808 */ /* 0x000fce0000000000 */
.L_x_547:
[----:B------:R-:W-:Y:S05]  /*9720*/  BSYNC.RECONVERGENT B2 ;  /* 0x0000000000027941 */ /* 0x000fea0003800200 */
.L_x_546:
[----:B------:R-:W-:-:S08]  /*9730*/  DADD R14, -R16, R14 ;  /* 0x00000000100e7229 */ /* 0x000fd0000000010e */
[----:B------:R-:W-:-:S11]  /*9740*/  DADD R26, R26, R14 ;  /* 0x000000001a1a7229 */ /* 0x000fd6000000000e */
.L_x_540:
[----:B01----:R-:W-:Y:S05]  /*9750*/  BSYNC.RECONVERGENT B1 ;  /* 0x0000000000017941 */ /* 0x003fea0003800200 */
.L_x_539:
[----:B------:R-:W-:-:S05]  /*9760*/  IADD3 R8, P0, PT, R8, 0x1, RZ ;  /* 0x0000000108087810 */ /* 0x000fca0007f1e0ff */
[----:B------:R-:W-:Y:S01]  /*9770*/  IMAD.X R9, RZ, RZ, R9, P0 ;  /* 0x000000ffff097224 */ /* 0x000fe200000e0609 */
[----:B------:R-:W-:-:S04]  /*9780*/  ISETP.NE.U32.AND P0, PT, R8, UR19, PT ;  /* 0x0000001308007c0c */ /* 0x000fc8000bf05070 */
[----:B------:R-:W-:-:S13]  /*9790*/  ISETP.NE.AND.EX P0, PT, R9, RZ, PT, P0 ;  /* 0x000000ff0900720c */ /* 0x000fda0003f05300 */
[----:B------:R-:W-:Y:S05]  /*97a0*/  @P0 BRA `(.L_x_551) ;  /* 0xffffffec00180947 */ /* 0x000fea000383ffff */
[----:B------:R-:W-:Y:S01]  /*97b0*/  IMAD.MOV.U32 R8, RZ, RZ, RZ ;  /* 0x000000ffff087224 */ /* 0x000fe200078e00ff */
[----:B------:R-:W-:Y:S06]  /*97c0*/  BRA.U !UP4, `(.L_x_552) ;  /* 0x000000010cf07547 */ /* 0x000fec000b800000 */
[----:B------:R-:W-:Y:S01]  /*97d0*/  ULOP3.LUT UR4, UR19, 0x7ffffff0, URZ, 0xc0, !UPT ;  /* 0x7ffffff013047892 */ /* 0x000fe2000f8ec0ff */
[----:B------:R-:W-:Y:S02]  /*97e0*/  IMAD.MOV.U32 R12, RZ, RZ, RZ ;  /* 0x000000ffff0c7224 */ /* 0x000fe400078e00ff */
[----:B------:R-:W-:-:S03]  /*97f0*/  IMAD.MOV.U32 R32, RZ, RZ, RZ ;  /* 0x000000ffff207224 */ /* 0x000fc600078e00ff */
[----:B------:R-:W-:Y:S01]  /*9800*/  IMAD.U32 R8, RZ, RZ, UR4 ;  /* 0x00000004ff087e24 */ /* 0x000fe2000f8e00ff */
[----:B------:R-:W-:-:S06]  /*9810*/  UMOV UR4, URZ ;  /* 0x000000ff00047c82 */ /* 0x000fcc0008000000 */
.L_x_553:
        /* <DEDUP_REMOVED lines=55> */
.L_x_552:
        /* <DEDUP_REMOVED lines=8> */
[----:B------:R-:W2:Y:S01]  /*9c10*/  LDL.U8 R12, [R30+0x87] ;  /* 0x000087001e0c7983 */ /* 0x000ea20000100000 */
[C---:B------:R-:W-:Y:S01]  /*9c20*/  IMAD.U32 R29, R8.reuse, 0x8, R1 ;  /* 0x00000008081d7824 */ /* 0x040fe200078e0001 */
        /* <DEDUP_REMOVED lines=21> */
[----:B------:R-:W-:Y:S01]  /*9d80*/  IADD3 R8, PT, PT, R8, 0x8, RZ ;  /* 0x0000000808087810 */ /* 0x000fe20007ffe0ff */
[----:B---3--:R-:W0:Y:S02]  /*9d90*/  I2F.F64.U16 R18, R28 ;  /* 0x0000001c00127312 */ /* 0x008e240000101800 */
[----:B0-----:R1:W-:Y:S04]  /*9da0*/  STL.64 [R29+0xe0], R18 ;  /* 0x0000e0121d007387 */ /* 0x0013e80000100a00 */
.L_x_555:
        /* <DEDUP_REMOVED lines=22> */
.L_x_556:
[----:B------:R-:W-:Y:S05]  /*9f10*/  BRA.U !UP1, `(.L_x_554) ;  /* 0x0000000109347547 */ /* 0x000fea000b800000 */
[----:B------:R-:W-:Y:S01]  /*9f20*/  UMOV UR4, URZ ;  /* 0x000000ff00047c82 */ /* 0x000fe20008000000 */
[----:B------:R-:W-:-:S05]  /*9f30*/  UMOV UR5, URZ ;  /* 0x000000ff00057c82 */ /* 0x000fca0008000000 */
.L_x_557:
        /* <DEDUP_REMOVED lines=11> */
.L_x_554:
        /* <DEDUP_REMOVED lines=22> */
[----:B------:R-:W-:Y:S01]  /*a150*/  UMOV UR5, 0x3e5ade15 ;  /* 0x3e5ade1500057882 */ /* 0x000fe20000000000 */
[----:B------:R-:W-:Y:S01]  /*a160*/  IMAD.MOV.U32 R9, RZ, RZ, 0x3e928af3 ;  /* 0x3e928af3ff097424 */ /* 0x000fe200078e00ff */
[----:B------:R-:W-:-:S04]  /*a170*/  ISETP.NE.AND P0, PT, R14, 0x1, PT ;  /* 0x000000010e00780c */ /* 0x000fc80003f05270 */
[----:B------:R-:W-:Y:S01]  /*a180*/  SEL R14, RZ, 0xffffffff, P0 ;  /* 0xffffffffff0e7807 */ /* 0x000fe20000000000 */
[----:B------:R-:W-:Y:S01]  /*a190*/  DFMA R8, R12, UR4, R8 ;  /* 0x000000040c087c2b */ /* 0x000fe20008000008 */
[----:B------:R-:W-:Y:S01]  /*a1a0*/  UMOV UR4, 0x62401315 ;  /* 0x6240131500047882 */ /* 0x000fe20000000000 */
[----:B------:R-:W-:Y:S01]  /*a1b0*/  UMOV UR5, 0x3ec71dee ;  /* 0x3ec71dee00057882 */ /* 0x000fe20000000000 */
[----:B------:R-:W-:-:S04]  /*a1c0*/  IADD3 R18, P0, PT, R14, UR10, RZ ;  /* 0x0000000a0e127c10 */ /* 0x000fc8000ff1e0ff */
[----:B------:R-:W-:Y:S01]  /*a1d0*/  IADD3.X R19, PT, PT, R14, UR9, RZ, P0, !PT ;  /* 0x000000090e137c10 */ /* 0x000fe200087fe4ff */
[C---:B------:R-:W-:Y:S01]  /*a1e0*/  DFMA R8, R12.reuse, R8, UR4 ;  /* 0x000000040c087e2b */ /* 0x040fe20008000008 */
[----:B------:R-:W-:Y:S01]  /*a1f0*/  UMOV UR4, 0x7c89eb71 ;  /* 0x7c89eb7100047882 */ /* 0x000fe20000000000 */
[----:B------:R-:W-:Y:S01]  /*a200*/  UMOV UR5, 0x3efa0199 ;  /* 0x3efa019900057882 */ /* 0x000fe20000000000 */
[----:B------:R-:W0:Y:S05]  /*a210*/  I2F.F64.U64 R28, R18 ;  /* 0x00000012001c7312 */ /* 0x000e2a0000301800 */
        /* <DEDUP_REMOVED lines=24> */
[----:B------:R-:W-:Y:S01]  /*a3a0*/  MOV R20, R14 ;  /* 0x0000000e00147202 */ /* 0x000fe20000000f00 */
[----:B------:R-:W-:-:S04]  /*a3b0*/  IMAD R21, R16, 0x100000, R15 ;  /* 0x0010000010157824 */ /* 0x000fc800078e020f */
[----:B------:R-:W-:Y:S02]  /*a3c0*/  IMAD.MOV.U32 R12, RZ, RZ, R20 ;  /* 0x000000ffff0c7224 */ /* 0x000fe400078e0014 */
[----:B------:R-:W-:Y:S02]  /*a3d0*/  IMAD.MOV.U32 R13, RZ, RZ, R21 ;  /* 0x000000ffff0d7224 */ /* 0x000fe400078e0015 */
        /* <DEDUP_REMOVED lines=14> */
.L_x_559:
[----:B------:R-:W-:Y:S05]  /*a4c0*/  BSYNC.RECONVERGENT B1 ;  /* 0x0000000000017941 */ /* 0x000fea0003800200 */
.L_x_558:
[----:B------:R-:W-:Y:S01]  /*a4d0*/  DADD R12, RZ, R12 ;  /* 0x00000000ff0c7229 */ /* 0x000fe2000000000c */
[----:B------:R-:W-:Y:S01]  /*a4e0*/  BSSY.RECONVERGENT B1, `(.L_x_560) ;  /* 0x0000006000017945 */ /* 0x000fe20003800200 */
[----:B------:R-:W-:Y:S01]  /*a4f0*/  IMAD.MOV.U32 R66, RZ, RZ, R64 ;  /* 0x000000ffff427224 */ /* 0x000fe200078e0040 */
[----:B------:R-:W-:Y:S01]  /*a500*/  MOV R64, 0xa540 ;  /* 0x0000a54000407802 */ /* 0x000fe20000000f00 */
[----:B------:R-:W-:Y:S02]  /*a510*/  IMAD.MOV.U32 R52, RZ, RZ, RZ ;  /* 0x000000ffff347224 */ /* 0x000fe400078e00ff */
[----:B------:R-:W-:-:S07]  /*a520*/  IMAD.MOV.U32 R67, RZ, RZ, 0x40000000 ;  /* 0x40000000ff437424 */ /* 0x000fce00078e00ff */
[----:B------:R-:W-:Y:S05]  /*a530*/  CALL.REL.NOINC `($_Z19sogrand_rows_kernelPKdPdS1_PKhiiimdiPii$__internal_accurate_pow) ;  /* 0x00000124008c7944 */ /* 0x000fea0003c00000 */
[----:B------:R-:W-:Y:S05]  /*a540*/  BSYNC.RECONVERGENT B1 ;  /* 0x0000000000017941 */ /* 0x000fea0003800200 */
.L_x_560:
        /* <DEDUP_REMOVED lines=27> */
[----:B------:R-:W-:Y:S05]  /*a700*/  CALL.REL.NOINC `($__internal_4_$__cuda_sm20_div_rn_f64_full) ;  /* 0x0000011800e47944 */ /* 0x000fea0003c00000 */
[----:B------:R-:W-:Y:S02]  /*a710*/  IMAD.MOV.U32 R18, RZ, RZ, R44 ;  /* 0x000000ffff127224 */ /* 0x000fe400078e002c */
[----:B------:R-:W-:-:S07]  /*a720*/  IMAD.MOV.U32 R19, RZ, RZ, R45 ;  /* 0x000000ffff137224 */ /* 0x000fce00078e002d */
.L_x_562:
[----:B------:R-:W-:Y:S05]  /*a730*/  BSYNC.RECONVERGENT B1 ;  /* 0x0000000000017941 */ /* 0x000fea0003800200 */
.L_x_561:
        /* <DEDUP_REMOVED lines=18> */
.L_x_565:
[----:B------:R-:W-:Y:S05]  /*a860*/  BSYNC.RECONVERGENT B1 ;  /* 0x0000000000017941 */ /* 0x000fea0003800200 */
.L_x_564:
[----:B------:R-:W-:-:S11]  /*a870*/  DADD R22, R22, -R20 ;  /* 0x0000000016167229 */ /* 0x000fd60000000814 */
.L_x_563:
[----:B------:R-:W1:Y:S01]  /*a880*/  LDCU.64 UR4, c[0x0][0x3b8] ;  /* 0x00007700ff0477ac */ /* 0x000e620008000a00 */
[----:B------:R-:W2:Y:S01]  /*a890*/  LDC R14, c[0x0][0x3a8] ;  /* 0x0000ea00ff0e7b82 */ /* 0x000ea20000000800 */
[----:B------:R-:W-:Y:S02]  /*a8a0*/  IMAD.MOV.U32 R26, RZ, RZ, 0x0 ;  /* 0x00000000ff1a7424 */ /* 0x000fe400078e00ff */
[----:B------:R-:W-:Y:S02]  /*a8b0*/  IMAD.MOV.U32 R27, RZ, RZ, 0x3ff00000 ;  /* 0x3ff00000ff1b7424 */ /* 0x000fe400078e00ff */
[----:B------:R-:W-:Y:S02]  /*a8c0*/  IMAD.MOV.U32 R8, RZ, RZ, 0x0 ;  /* 0x00000000ff087424 */ /* 0x000fe400078e00ff */
[----:B------:R-:W-:Y:S01]  /*a8d0*/  IMAD.MOV.U32 R9, RZ, RZ, 0x3ff00000 ;  /* 0x3ff00000ff097424 */ /* 0x000fe200078e00ff */
[----:B-1----:R-:W-:-:S06]  /*a8e0*/  DSETP.GT.AND P0, PT, R12, UR4, PT ;  /* 0x000000040c007e2a */ /* 0x002fcc000bf04000 */
[----:B--2---:R-:W-:-:S13]  /*a8f0*/  ISETP.EQ.OR P0, PT, R14, 0x1, P0 ;  /* 0x000000010e00780c */ /* 0x004fda0000702670 */
[----:B------:R-:W-:Y:S05]  /*a900*/  @P0 BRA `(.L_x_566) ;  /* 0x000000a800440947 */ /* 0x000fea0003800000 */
[----:B------:R-:W-:Y:S02]  /*a910*/  IMAD.MOV.U32 R78, RZ, RZ, 0x1 ;  /* 0x00000001ff4e7424 */ /* 0x000fe400078e00ff */
[----:B------:R-:W-:-:S07]  /*a920*/  IMAD.MOV.U32 R79, RZ, RZ, RZ ;  /* 0x000000ffff4f7224 */ /* 0x000fce00078e00ff */
.L_x_537:
        /* <DEDUP_REMOVED lines=17> */
[----:B------:R-:W-:Y:S01]  /*aa40*/  MOV R64, 0xaac0 ;  /* 0x0000aac000407802 */ /* 0x000fe20000000f00 */
[----:B------:R-:W-:Y:S02]  /*aa50*/  IMAD.MOV.U32 R66, RZ, RZ, RZ ;  /* 0x000000ffff427224 */ /* 0x000fe400078e00ff */
[----:B------:R-:W-:Y:S01]  /*aa60*/  IMAD.MOV.U32 R65, RZ, RZ, 0x40000000 ;  /* 0x40000000ff417424 */ /* 0x000fe200078e00ff */
[----:B--2---:R-:W-:-:S08]  /*aa70*/  DADD R8, R10, R8 ;  /* 0x000000000a087229 */ /* 0x004fd00000000008 */
[----:B------:R-:W-:-:S10]  /*aa80*/  DFMA R28, R8, 2, R28 ;  /* 0x40000000081c782b */ /* 0x000fd4000000001c */
[----:B------:R-:W-:Y:S01]  /*aa90*/  MOV R52, R28 ;  /* 0x0000001c00347202 */ /* 0x000fe20000000f00 */
[----:B------:R-:W-:-:S07]  /*aaa0*/  IMAD.MOV.U32 R67, RZ, RZ, R29 ;  /* 0x000000ffff437224 */ /* 0x000fce00078e001d */
[----:B01----:R-:W-:Y:S05]  /*aab0*/  CALL.REL.NOINC `($_Z19sogrand_rows_kernelPKdPdS1_PKhiiimdiPii$__internal_accurate_pow) ;  /* 0x00000120002c7944 */ /* 0x003fea0003c00000 */
[----:B------:R-:W-:Y:S05]  /*aac0*/  BSYNC.RECONVERGENT B1 ;  /* 0x0000000000017941 */ /* 0x000fea0003800200 */
.L_x_568:
[----:B------:R-:W0:Y:S01]  /*aad0*/  LDCU UR4, c[0x0][0x3c0] ;  /* 0x00007800ff0477ac */ /* 0x000e220008000800 */
[----:B------:R-:W1:Y:S01]  /*aae0*/  LDC R13, c[0x0][0x3a0] ;  /* 0x0000e800ff0d7b82 */ /* 0x000e620000000800 */
[C---:B------:R-:W-:Y:S01]  /*aaf0*/  DADD R8, R28.reuse, 2 ;  /* 0x400000001c087429 */ /* 0x040fe20000000000 */
[----:B------:R-:W-:Y:S01]  /*ab00*/  IMAD.U32 R11, RZ, RZ, UR18 ;  /* 0x00000012ff0b7e24 */ /* 0x000fe2000f8e00ff */
[C---:B------:R-:W-:Y:S01]  /*ab10*/  DSETP.NEU.AND P3, PT, R28.reuse, RZ, PT ;  /* 0x000000ff1c00722a */ /* 0x040fe20003f6d000 */
[----:B------:R-:W-:Y:S01]  /*ab20*/  UISETP.GT.U32.AND UP1, UPT, UR10, 0x1, UPT ;  /* 0x000000010a00788c */ /* 0x000fe2000bf24070 */
[C---:B------:R-:W-:Y:S01]  /*ab30*/  DSETP.NEU.AND P1, PT, R28.reuse, +INF , PT ;  /* 0x7ff000001c00742a */ /* 0x040fe20003f2d000 */
[----:B------:R-:W2:Y:S01]  /*ab40*/  I2F.F64.U64 R30, R30 ;  /* 0x0000001e001e7312 */ /* 0x000ea20000301800 */
[----:B------:R-:W-:Y:S01]  /*ab50*/  DSETP.NEU.AND P0, PT, R28, 1, PT ;  /* 0x3ff000001c00742a */ /* 0x000fe20003f0d000 */
[----:B------:R-:W-:Y:S01]  /*ab60*/  UISETP.GT.U32.AND.EX UP1, UPT, UR9, URZ, UPT, UP1 ;  /* 0x000000ff0900728c */ /* 0x000fe2000bf24110 */
[----:B------:R-:W-:Y:S01]  /*ab70*/  FSEL R36, R42, RZ, P3 ;  /* 0x000000ff2a247208 */ /* 0x000fe20001800000 */
[----:B------:R-:W-:Y:S01]  /*ab80*/  IMAD.U32 R17, RZ, RZ, UR10 ;  /* 0x0000000aff117e24 */ /* 0x000fe2000f8e00ff */
[----:B------:R-:W-:Y:S01]  /*ab90*/  LOP3.LUT R8, R9, 0x7ff00000, RZ, 0xc0, !PT ;  /* 0x7ff0000009087812 */ /* 0x000fe200078ec0ff */
[----:B------:R-:W-:Y:S01]  /*aba0*/  IMAD.U32 R12, RZ, RZ, UR18 ;  /* 0x00000012ff0c7e24 */ /* 0x000fe2000f8e00ff */
[----:B------:R-:W-:Y:S01]  /*abb0*/  FSEL R48, R48, RZ, P3 ;  /* 0x000000ff30307208 */ /* 0x000fe20001800000 */
[----:B------:R-:W-:Y:S01]  /*abc0*/  VIADD R9, R1, 0x480 ;  /* 0x0000048001097836 */ /* 0x000fe20000000000 */
[----:B------:R-:W-:Y:S01]  /*abd0*/  IADD3 R11, P3, PT, R11, -0x1, RZ ;  /* 0xffffffff0b0b7810 */ /* 0x000fe20007f7e0ff */
[----:B------:R-:W-:Y:S01]  /*abe0*/  VIADD R10, R1, 0x4f8 ;  /* 0x000004f8010a7836 */ /* 0x000fe20000000000 */
[----:B0-----:R-:W-:Y:S01]  /*abf0*/  ULOP3.LUT UR4, UR4, 0xff, URZ, 0xc0, !UPT ;  /* 0x000000ff04047892 */ /* 0x001fe2000f8ec0ff */
[----:B------:R-:W-:Y:S01]  /*ac00*/  ISETP.NE.AND P2, PT, R8, 0x7ff00000, PT ;  /* 0x7ff000000800780c */ /* 0x000fe20003f45270 */
[----:B------:R-:W-:Y:S01]  /*ac10*/  IMAD.MOV.U32 R8, RZ, RZ, R7 ;  /* 0x000000ffff087224 */ /* 0x000fe200078e0007 */
[----:B------:R-:W-:Y:S01]  /*ac20*/  LOP3.LUT R12, R12, 0x7, RZ, 0xc0, !PT ;  /* 0x000000070c0c7812 */ /* 0x000fe200078ec0ff */
[----:B------:R-:W-:Y:S01]  /*ac30*/  UISETP.NE.AND UP2, UPT, UR4, 0x1, UPT ;  /* 0x000000010400788c */ /* 0x000fe2000bf45270 */
[----:B------:R-:W-:Y:S01]  /*ac40*/  @!P1 FSEL R36, R36, RZ, P2 ;  /* 0x000000ff24249208 */ /* 0x000fe20001000000 */
[----:B------:R-:W-:Y:S01]  /*ac50*/  IMAD.MOV.U32 R26, RZ, RZ, 0x0 ;  /* 0x00000000ff1a7424 */ /* 0x000fe200078e00ff */
[C---:B-1----:R-:W-:Y:S01]  /*ac60*/  LOP3.LUT R16, R13.reuse, 0x7, RZ, 0xc0, !PT ;  /* 0x000000070d107812 */ /* 0x042fe200078ec0ff */
[----:B------:R-:W-:Y:S01]  /*ac70*/  USEL UR4, URZ, 0xffffffff, UP2 ;  /* 0xffffffffff047887 */ /* 0x000fe20009000000 */
[----:B------:R-:W-:Y:S01]  /*ac80*/  @!P1 FSEL R48, R48, +QNAN , P2 ;  /* 0x7ff0000030309808 */ /* 0x000fe20001000000 */
[----:B------:R-:W-:Y:S01]  /*ac90*/  IMAD.MOV.U32 R27, RZ, RZ, 0x3ff00000 ;  /* 0x3ff00000ff1b7424 */ /* 0x000fe200078e00ff */
[----:B------:R-:W-:-:S02]  /*aca0*/  LOP3.LUT R13, R13, 0x7ffffff0, RZ, 0xc0, !PT ;  /* 0x7ffffff00d0d7812 */ /* 0x000fc400078ec0ff */
[----:B------:R-:W-:Y:S01]  /*acb0*/  FSEL R36, R36, RZ, P0 ;  /* 0x000000ff24247208 */ /* 0x000fe20000000000 */
[----:B------:R-:W-:Y:S01]  /*acc0*/  IMAD.U32 R14, RZ, RZ, UR4 ;  /* 0x00000004ff0e7e24 */ /* 0x000fe2000f8e00ff */
[----:B------:R-:W-:-:S04]  /*acd0*/  FSEL R37, R48, 1.875, P0 ;  /* 0x3ff0000030257808 */ /* 0x000fc80000000000 */
[----:B------:R-:W-:-:S04]  /*ace0*/  IADD3 R32, P4, PT, R14, UR10, RZ ;  /* 0x0000000a0e207c10 */ /* 0x000fc8000ff9e0ff */
[----:B------:R-:W-:Y:S01]  /*acf0*/  IADD3.X R33, PT, PT, R14, UR9, RZ, P4, !PT ;  /* 0x000000090e217c10 */ /* 0x000fe2000a7fe4ff */
[----:B------:R-:W-:Y:S01]  /*ad00*/  IMAD.X R14, RZ, RZ, -0x1, P3 ;  /* 0xffffffffff0e7424 */ /* 0x000fe200018e06ff */
[C---:B------:R-:W-:Y:S02]  /*ad10*/  IADD3 R15, P3, PT, R16.reuse, -0x1, RZ ;  /* 0xffffffff100f7810 */ /* 0x040fe40007f7e0ff */
[----:B------:R0:W1:Y:S01]  /*ad20*/  I2F.F64.U64 R34, R32 ;  /* 0x0000002000227312 */ /* 0x0000620000301800 */
[----:B------:R-:W-:Y:S02]  /*ad30*/  PLOP3.LUT P4, PT, PT, PT, UP1, 0x80, 0x8 ;  /* 0x000000000008781c */ /* 0x000fe40003f8f018 */
[----:B------:R-:W-:Y:S01]  /*ad40*/  LOP3.LUT R16, R16, 0x3, RZ, 0xc0, !PT ;  /* 0x0000000310107812 */ /* 0x000fe200078ec0ff */
[----:B------:R-:W-:Y:S01]  /*ad50*/  IMAD.X R19, RZ, RZ, -0x1, P3 ;  /* 0xffffffffff137424 */ /* 0x000fe200018e06ff */
[----:B------:R-:W-:Y:S02]  /*ad60*/  SEL R17, R17, 0x1, P4 ;  /* 0x0000000111117807 */ /* 0x000fe40002000000 */
[----:B--2---:R-:W-:-:S07]  /*ad70*/  SEL R18, RZ, UR9, !P4 ;  /* 0x00000009ff127c07 */ /* 0x004fce000e000000 */
.L_x_729:
        /* <DEDUP_REMOVED lines=8> */
[----:B------:R-:W-:Y:S01]  /*ae00*/  IADD3 R20, PT, PT, R43, -0x3500000, RZ ;  /* 0xfcb000002b147810 */ /* 0x000fe20007ffe0ff */
[----:B------:R-:W-:Y:S01]  /*ae10*/  IMAD.MOV.U32 R40, RZ, RZ, 0x0 ;  /* 0x00000000ff287424 */ /* 0x000fe200078e00ff */
[----:B------:R-:W-:Y:S01]  /*ae20*/  BSSY.RECONVERGENT B2, `(.L_x_571) ;  /* 0x0000010000027945 */ /* 0x000fe20003800200 */
[----:B------:R-:W-:Y:S01]  /*ae30*/  IMAD.MOV.U32 R41, RZ, RZ, 0x3fd80000 ;  /* 0x3fd80000ff297424 */ /* 0x000fe200078e00ff */
[----:B------:R-:W-:Y:S02]  /*ae40*/  ISETP.GE.U32.AND P0, PT, R20, 0x7ca00000, PT ;  /* 0x7ca000001400780c */ /* 0x000fe40003f06070 */
        /* <DEDUP_REMOVED lines=12> */
[----:B01----:R-:W-:Y:S05]  /*af10*/  CALL.REL.NOINC `($__internal_5_$__cuda_sm20_dsqrt_rn_f64_mediumpath_v1) ;  /* 0x0000011800587944 */ /* 0x003fea0003c00000 */
.L_x_572:
[----:B------:R-:W-:Y:S05]  /*af20*/  BSYNC.RECONVERGENT B2 ;  /* 0x0000000000027941 */ /* 0x000fea0003800200 */
.L_x_571:
[----:B------:R-:W-:Y:S01]  /*af30*/  DADD R38, R28, -R38 ;  /* 0x000000001c267229 */ /* 0x000fe20000000826 */
[----:B------:R-:W2:Y:S01]  /*af40*/  LDC R40, c[0x0][0x3c0] ;  /* 0x0000f000ff287b82 */ /* 0x000ea20000000800 */
[----:B------:R-:W3:Y:S06]  /*af50*/  LDCU UR4, c[0x0][0x3a0] ;  /* 0x00007400ff0477ac */ /* 0x000eec0008000800 */
[----:B------:R-:W-:-:S10]  /*af60*/  DMUL R38, R38, 0.5 ;  /* 0x3fe0000026267828 */ /* 0x000fd40000000000 */
[----:B------:R-:W4:Y:S02]  /*af70*/  F2I.F64.CEIL R38, R38 ;  /* 0x0000002600267311 */ /* 0x000f240000309100 */
[----:B----4-:R-:W-:-:S04]  /*af80*/  VIMNMX R20, PT, PT, R38, 0x1, !PT ;  /* 0x0000000126147848 */ /* 0x010fc80007fe0100 */
[----:B------:R-:W-:-:S04]  /*af90*/  LOP3.LUT R21, R20, 0x1, RZ, 0xc0, !PT ;  /* 0x0000000114157812 */ /* 0x000fc800078ec0ff */
[----:B------:R-:W-:Y:S01]  /*afa0*/  ISETP.NE.AND P0, PT, R21, R6, PT ;  /* 0x000000061500720c */ /* 0x000fe20003f05270 */
[----:B------:R-:W-:-:S03]  /*afb0*/  VIADD R21, R20, 0x1 ;  /* 0x0000000114157836 */ /* 0x000fc60000000000 */
[----:B--2---:R-:W-:-:S13]  /*afc0*/  ISETP.EQ.AND P0, PT, R40, 0x1, P0 ;  /* 0x000000012800780c */ /* 0x004fda0000702270 */
[----:B------:R-:W-:-:S05]  /*afd0*/  @!P0 IMAD.MOV R21, RZ, RZ, R20 ;  /* 0x000000ffff158224 */ /* 0x000fca00078e0214 */
[----:B---3--:R-:W-:-:S13]  /*afe0*/  ISETP.GT.AND P0, PT, R21, UR4, PT ;  /* 0x0000000415007c0c */ /* 0x008fda000bf04270 */
[----:B------:R-:W-:Y:S05]  /*aff0*/  @P0 BRA `(.L_x_570) ;  /* 0x000000a0005c0947 */ /* 0x000fea0003800000 */
[----:B------:R-:W-:-:S07]  /*b000*/  IMAD.MOV.U32 R20, RZ, RZ, R21 ;  /* 0x000000ffff147224 */ /* 0x000fce00078e0015 */
.L_x_728:
[--C-:B------:R-:W-:Y:S02]  /*b010*/  IMAD.MOV R21, RZ, RZ, -R20.reuse ;  /* 0x000000ffff157224 */ /* 0x100fe400078e0a14 */
[----:B------:R-:W-:Y:S02]  /*b020*/  IMAD R38, R20, R20, R20 ;  /* 0x0000001414267224 */ /* 0x000fe400078e0214 */
[----:B------:R-:W-:-:S03]  /*b030*/  IMAD R44, R7, R21, R8 ;  /* 0x00000015072c7224 */ /* 0x000fc600078e0208 */
[----:B------:R-:W-:-:S04]  /*b040*/  SHF.R.U32.HI R21, RZ, 0x1, R38 ;  /* 0x00000001ff157819 */ /* 0x000fc80000011626 */
[----:B------:R-:W-:-:S13]  /*b050*/  ISETP.GE.AND P0, PT, R44, R21, PT ;  /* 0x000000152c00720c */ /* 0x000fda0003f06270 */
[----:B------:R-:W-:Y:S05]  /*b060*/  @!P0 BRA `(.L_x_570) ;  /* 0x000000a000408947 */ /* 0x000fea0003800000 */
[----:B------:R-:W2:Y:S01]  /*b070*/  LDCU UR4, c[0x0][0x3a0] ;  /* 0x00007400ff0477ac */ /* 0x000ea20008000800 */
[----:B------:R-:W-:Y:S01]  /*b080*/  ISETP.GE.U32.AND P0, PT, R20, 0x10, PT ;  /* 0x000000101400780c */ /* 0x000fe20003f06070 */
        /* <DEDUP_REMOVED lines=11> */
.L_x_575:
        /* <DEDUP_REMOVED lines=14> */
.L_x_574:
[----:B------:R-:W-:Y:S05]  /*b220*/  BSYNC.RECONVERGENT B2 ;  /* 0x0000000000027941 */ /* 0x000fea0003800200 */
.L_x_573:
[----:B------:R-:W-:Y:S01]  /*b230*/  BSSY.RECONVERGENT B2, `(.L_x_576) ;  /* 0x0000022000027945 */ /* 0x000fe20003800200 */
[----:B------:R-:W-:Y:S02]  /*b240*/  IADD3 R75, PT, PT, R44, -R75, RZ ;  /* 0x8000004b2c4b7210 */ /* 0x000fe40007ffe0ff */
[----:B------:R-:W-:Y:S01]  /*b250*/  LOP3.LUT R58, R20, 0xf, RZ, 0xc0, !PT ;  /* 0x0000000f143a7812 */ /* 0x000fe200078ec0ff */
[----:B------:R-:W-:Y:S06]  /*b260*/  @!P2 BRA `(.L_x_577) ;  /* 0x000000000078a947 */ /* 0x000fec0003800000 */
        /* <DEDUP_REMOVED lines=14> */
[----:B------:R-:W-:Y:S01]  /*b350*/  ISETP.GE.U32.AND P0, PT, R38, 0x3, PT ;  /* 0x000000032600780c */ /* 0x000fe20003f06070 */
[----:B------:R-:W-:-:S05]  /*b360*/  IMAD.X R38, RZ, RZ, -0x1, P1 ;  /* 0xffffffffff267424 */ /* 0x000fca00008e06ff */
        /* <DEDUP_REMOVED lines=14> */
.L_x_577:
[----:B------:R-:W-:Y:S05]  /*b450*/  BSYNC.RECONVERGENT B2 ;  /* 0x0000000000027941 */ /* 0x000fea0003800200 */
.L_x_576:
        /* <DEDUP_REMOVED lines=16> */
.L_x_582:
        /* <DEDUP_REMOVED lines=26> */
.L_x_581:
[----:B------:R-:W-:Y:S05]  /*b700*/  BSYNC.RECONVERGENT B3 ;  /* 0x0000000000037941 */ /* 0x000fea0003800200 */
.L_x_580:
        /* <DEDUP_REMOVED lines=20> */
.L_x_584:
[----:B------:R-:W-:Y:S05]  /*b850*/  BSYNC.RECONVERGENT B3 ;  /* 0x0000000000037941 */ /* 0x000fea0003800200 */
.L_x_583:
        /* <DEDUP_REMOVED lines=22> */
.L_x_579:
[----:B------:R-:W-:Y:S05]  /*b9c0*/  BSYNC.RECONVERGENT B2 ;  /* 0x0000000000027941 */ /* 0x000fea0003800200 */
.L_x_578:
        /* <DEDUP_REMOVED lines=9> */
[----:B------:R-:W-:Y:S01]  /*ba60*/  IMAD.MOV.U32 R60, RZ, RZ, RZ ;  /* 0x000000ffff3c7224 */ /* 0x000fe200078e00ff */
[----:B------:R-:W-:Y:S01]  /*ba70*/  MOV R43, R76 ;  /* 0x0000004c002b7202 */ /* 0x000fe20000000f00 */
[----:B----4-:R-:W-:Y:S02]  /*ba80*/  IMAD.MOV.U32 R39, RZ, RZ, RZ ;  /* 0x000000ffff277224 */ /* 0x010fe400078e00ff */
[----:B------:R-:W-:Y:S02]  /*ba90*/  IMAD.MOV.U32 R59, RZ, RZ, RZ ;  /* 0x000000ffff3b7224 */ /* 0x000fe400078e00ff */
[----:B------:R-:W-:-:S07]  /*baa0*/  IMAD.MOV.U32 R42, RZ, RZ, R75 ;  /* 0x000000ffff2a7224 */ /* 0x000fce00078e004b */
.L_x_587:
        /* <DEDUP_REMOVED lines=46> */
.L_x_586:
[----:B------:R-:W-:Y:S05]  /*bd90*/  BSYNC.RECONVERGENT B2 ;  /* 0x0000000000027941 */ /* 0x000fea0003800200 */
.L_x_585:
        /* <DEDUP_REMOVED lines=31> */
.L_x_591:
[----:B------:R-:W-:Y:S05]  /*bf90*/  BSYNC.RECONVERGENT B3 ;  /* 0x0000000000037941 */ /* 0x000fea0003800200 */
.L_x_590:
        /* <DEDUP_REMOVED lines=9> */
[----:B------:R-:W-:-:S05]  /*c030*/  IMAD.U32 R39, R38, 0x4, R1 ;  /* 0x0000000426277824 */ /* 0x000fca00078e0001 */
        /* <DEDUP_REMOVED lines=11> */
.L_x_593:
[----:B------:R-:W-:Y:S05]  /*c0f0*/  BSYNC.RECONVERGENT B3 ;  /* 0x0000000000037941 */ /* 0x000fea0003800200 */
.L_x_592:
        /* <DEDUP_REMOVED lines=17> */
.L_x_589:
[----:B------:R-:W-:Y:S05]  /*c210*/  BSYNC.RECONVERGENT B2 ;  /* 0x0000000000027941 */ /* 0x000fea0003800200 */
.L_x_588:
        /* <DEDUP_REMOVED lines=19> */
[----:B------:R-:W-:Y:S01]  /*c350*/  MOV R46, R48 ;  /* 0x00000030002e7202 */ /* 0x000fe20000000f00 */
[----:B------:R-:W-:Y:S01]  /*c360*/  IMAD.MOV.U32 R47, RZ, RZ, R49 ;  /* 0x000000ffff2f7224 */ /* 0x000fe200078e0031 */
[----:B------:R-:W-:-:S07]  /*c370*/  MOV R56, 0xc390 ;  /* 0x0000c39000387802 */ /* 0x000fce0000000f00 */
[----:B-1----:R-:W-:Y:S05]  /*c380*/  CALL.REL.NOINC `($__internal_4_$__cuda_sm20_div_rn_f64_full) ;  /* 0x000000fc00c47944 */ /* 0x002fea0003c00000 */
.L_x_595:
[----:B------:R-:W-:Y:S05]  /*c390*/  BSYNC.RECONVERGENT B3 ;  /* 0x0000000000037941 */ /* 0x000fea0003800200 */
.L_x_594:
[----:B------:R-:W0:Y:S01]  /*c3a0*/  F2I.U64.F64.FLOOR R44, R44 ;  /* 0x0000002c002c7311 */ /* 0x000e220000305800 */
[----:B------:R-:W-:Y:S01]  /*c3b0*/  BSSY.RECONVERGENT B2, `(.L_x_596) ;  /* 0x0000061000027945 */ /* 0x000fe20003800200 */
[----:B0-----:R-:W-:Y:S01]  /*c3c0*/  IADD3 R39, P1, PT, R44, -0x1, RZ ;  /* 0xffffffff2c277810 */ /* 0x001fe20007f3e0ff */
[----:B------:R-:W-:-:S03]  /*c3d0*/  IMAD.MOV R41, RZ, RZ, -R44 ;  /* 0x000000ffff297224 */ /* 0x000fc600078e0a2c */
[-C--:B------:R-:W-:Y:S01]  /*c3e0*/  ISETP.GE.U32.AND P0, PT, R39, R20.reuse, PT ;  /* 0x000000142700720c */ /* 0x080fe20003f06070 */
[----:B------:R-:W-:Y:S01]  /*c3f0*/  IMAD R43, R38, R41, R42 ;  /* 0x00000029262b7224 */ /* 0x000fe200078e022a */
[----:B------:R-:W-:Y:S02]  /*c400*/  IADD3.X R39, PT, PT, R45, -0x1, RZ, P1, !PT ;  /* 0xffffffff2d277810 */ /* 0x000fe40000ffe4ff */
[----:B------:R-:W-:Y:S02]  /*c410*/  IADD3 R40, P1, PT, -R44, R20, RZ ;  /* 0x000000142c287210 */ /* 0x000fe40007f3e1ff */
        /* <DEDUP_REMOVED lines=25> */
.L_x_600:
        /* <DEDUP_REMOVED lines=23> */
.L_x_599:
[----:B------:R-:W-:Y:S05]  /*c720*/  BSYNC.RECONVERGENT B3 ;  /* 0x0000000000037941 */ /* 0x000fea0003800200 */
.L_x_598:
        /* <DEDUP_REMOVED lines=18> */
.L_x_602:
[----:B------:R-:W-:Y:S05]  /*c850*/  BSYNC.RECONVERGENT B3 ;  /* 0x0000000000037941 */ /* 0x000fea0003800200 */
.L_x_601:
        /* <DEDUP_REMOVED lines=13> */
[----:B---3--:R-:W-:Y:S02]  /*c930*/  LEA R39, R38, R1, 0x2 ;  /* 0x0000000126277211 */ /* 0x008fe400078e10ff */
[----:B------:R-:W-:-:S03]  /*c940*/  ISETP.NE.U32.AND P0, PT, R42, 0x1, PT ;  /* 0x000000012a00780c */ /* 0x000fc60003f05070 */
[----:B------:R4:W-:Y:S01]  /*c950*/  STL [R39+0x4f8], R74 ;  /* 0x0004f84a27007387 */ /* 0x0009e20000100800 */
[----:B------:R-:W-:-:S13]  /*c960*/  ISETP.NE.AND.EX P0, PT, RZ, RZ, PT, P0 ;  /* 0x000000ffff00720c */ /* 0x000fda0003f05300 */
[----:B----4-:R-:W-:Y:S05]  /*c970*/  @!P0 BRA `(.L_x_597) ;  /* 0x0000000000108947 */ /* 0x010fea0003800000 */
[----:B------:R-:W-:Y:S01]  /*c980*/  ISETP.NE.U32.AND P0, PT, R42, 0x2, PT ;  /* 0x000000022a00780c */ /* 0x000fe20003f05070 */
[----:B------:R4:W-:Y:S03]  /*c990*/  STL [R39+0x4fc], R74 ;  /* 0x0004fc4a27007387 */ /* 0x0009e60000100800 */
[----:B------:R-:W-:-:S13]  /*c9a0*/  ISETP.NE.AND.EX P0, PT, RZ, RZ, PT, P0 ;  /* 0x000000ffff00720c */ /* 0x000fda0003f05300 */
[----:B------:R4:W-:Y:S02]  /*c9b0*/  @P0 STL [R39+0x500], R74 ;  /* 0x0005004a27000387 */ /* 0x0009e40000100800 */
.L_x_597:
[----:B------:R-:W-:Y:S05]  /*c9c0*/  BSYNC.RECONVERGENT B2 ;  /* 0x0000000000027941 */ /* 0x000fea0003800200 */
.L_x_596:
        /* <DEDUP_REMOVED lines=12> */
[----:B------:R-:W-:-:S04]  /*ca90*/  IADD3 R77, P0, PT, R20, -0x1, RZ ;  /* 0xffffffff144d7810 */ /* 0x000fc80007f1e0ff */
[----:B------:R-:W-:Y:S01]  /*caa0*/  LOP3.LUT R84, R77, 0x3, RZ, 0xc0, !PT ;  /* 0x000000034d547812 */ /* 0x000fe200078ec0ff */
[----:B------:R-:W-:-:S08]  /*cab0*/  IMAD.X R83, RZ, RZ, -0x1, P0 ;  /* 0xffffffffff537424 */ /* 0x000fd000000e06ff */
.L_x_727:
        /* <DEDUP_REMOVED lines=8> */
[----:B------:R-:W-:Y:S02]  /*cb40*/  IMAD.MOV.U32 R38, RZ, RZ, RZ ;  /* 0x000000ffff267224 */ /* 0x000fe400078e00ff */
[----:B------:R-:W-:-:S07]  /*cb50*/  IMAD.MOV.U32 R40, RZ, RZ, RZ ;  /* 0x000000ffff287224 */ /* 0x000fce00078e00ff */
.L_x_606:
        /* <DEDUP_REMOVED lines=23> */
.L_x_605:
[----:B------:R-:W-:-:S07]  /*ccd0*/  IMAD.MOV.U32 R38, RZ, RZ, R13 ;  /* 0x000000ffff267224 */ /* 0x000fce00078e000d */
.L_x_604:
[----:B------:R-:W-:-:S04]  /*cce0*/  ISETP.NE.U32.AND P1, PT, RZ, UR18, PT ;  /* 0x00000012ff007c0c */ /* 0x000fc8000bf25070 */
[----:B------:R-:W-:-:S13]  /*ccf0*/  ISETP.NE.AND.EX P1, PT, RZ, RZ, PT, P1 ;  /* 0x000000ffff00720c */ /* 0x000fda0003f25310 */
[----:B------:R-:W-:Y:S05]  /*cd00*/  @!P1 BRA `(.L_x_607) ;  /* 0x0000000000909947 */ /* 0x000fea0003800000 */
[----:B------:R-:W-:Y:S02]  /*cd10*/  ISETP.GE.U32.AND P3, PT, R11, 0x7, PT ;  /* 0x000000070b00780c */ /* 0x000fe40003f66070 */
[----:B------:R-:W-:Y:S02]  /*cd20*/  ISETP.NE.U32.AND P4, PT, R12, RZ, PT ;  /* 0x000000ff0c00720c */ /* 0x000fe40003f85070 */
[----:B------:R-:W-:Y:S02]  /*cd30*/  ISETP.GE.U32.AND.EX P3, PT, R14, RZ, PT, P3 ;  /* 0x000000ff0e00720c */ /* 0x000fe40003f66130 */
[----:B------:R-:W-:-:S11]  /*cd40*/  ISETP.NE.AND.EX P4, PT, RZ, RZ, PT, P4 ;  /* 0x000000ffff00720c */ /* 0x000fd60003f85340 */
[----:B------:R-:W-:Y:S05]  /*cd50*/  @!P3 BRA `(.L_x_608) ;  /* 0x000000000028b947 */ /* 0x000fea0003800000 */
[----:B0-----:R-:W-:Y:S01]  /*cd60*/  IMAD.IADD R39, R1, 0x1, R38 ;  /* 0x0000000101277824 */ /* 0x001fe200078e0226 */
[----:B------:R-:W-:-:S04]  /*cd70*/  IADD3 R38, PT, PT, R38, 0x8, RZ ;  /* 0x0000000826267810 */ /* 0x000fc80007ffe0ff */
        /* <DEDUP_REMOVED lines=8> */
.L_x_608:
        /* <DEDUP_REMOVED lines=21> */
.L_x_607:
[----:B------:R-:W-:Y:S01]  /*cf50*/  ISETP.GE.U32.AND P3, PT, R77, 0x3, PT ;  /* 0x000000034d00780c */ /* 0x000fe20003f66070 */
[----:B------:R-:W-:Y:S01]  /*cf60*/  BSSY.RECONVERGENT B2, `(.L_x_609) ;  /* 0x000001d000027945 */ /* 0x000fe20003800200 */
[----:B------:R-:W-:Y:S02]  /*cf70*/  IMAD.MOV.U32 R40, RZ, RZ, RZ ;  /* 0x000000ffff287224 */ /* 0x000fe400078e00ff */
[----:B------:R-:W-:-:S13]  /*cf80*/  ISETP.GE.U32.AND.EX P3, PT, R83, RZ, PT, P3 ;  /* 0x000000ff5300720c */ /* 0x000fda0003f66130 */
[----:B------:R-:W-:Y:S05]  /*cf90*/  @!P3 BRA `(.L_x_610) ;  /* 0x000000000064b947 */ /* 0x000fea0003800000 */
[----:B------:R-:W-:Y:S01]  /*cfa0*/  BSSY.RECONVERGENT B4, `(.L_x_611) ;  /* 0x0000017000047945 */ /* 0x000fe20003800200 */
[----:B------:R-:W-:Y:S02]  /*cfb0*/  IMAD.MOV.U32 R40, RZ, RZ, RZ ;  /* 0x000000ffff287224 */ /* 0x000fe400078e00ff */
[----:B------:R-:W-:-:S07]  /*cfc0*/  IMAD.MOV.U32 R44, RZ, RZ, RZ ;  /* 0x000000ffff2c7224 */ /* 0x000fce00078e00ff */
.L_x_612:
        /* <DEDUP_REMOVED lines=21> */
.L_x_611:
[----:B------:R-:W-:-:S07]  /*d120*/  IMAD.MOV.U32 R40, RZ, RZ, R45 ;  /* 0x000000ffff287224 */ /* 0x000fce00078e002d */
.L_x_610:
[----:B------:R-:W-:Y:S05]  /*d130*/  BSYNC.RECONVERGENT B2 ;  /* 0x0000000000027941 */ /* 0x000fea0003800200 */
.L_x_609:
        /* <DEDUP_REMOVED lines=18> */
.L_x_614:
[----:B------:R-:W-:Y:S05]  /*d260*/  BSYNC.RECONVERGENT B2 ;  /* 0x0000000000027941 */ /* 0x000fea0003800200 */
.L_x_613:
[----:B0---4-:R-:W-:Y:S01]  /*d270*/  IMAD.MOV.U32 R38, RZ, RZ, RZ ;  /* 0x000000ffff267224 */ /* 0x011fe200078e00ff */
[----:B------:R-:W-:Y:S06]  /*d280*/  @!P0 BRA `(.L_x_615) ;  /* 0x0000000400ac8947 */ /* 0x000fec0003800000 */
[----:B------:R-:W-:Y:S01]  /*d290*/  BSSY.RECONVERGENT B2, `(.L_x_616) ;  /* 0x0000069000027945 */ /* 0x000fe20003800200 */
[----:B--23--:R-:W-:-:S07]  /*d2a0*/  CS2R R38, SRZ ;  /* 0x0000000000267805 */ /* 0x00cfce000001ff00 */
.L_x_617:
[----:B------:R-:W-:-:S05]  /*d2b0*/  IMAD.U32 R42, R38, 0x8, R1 ;  /* 0x00000008262a7824 */ /* 0x000fca00078e0001 */
[----:B--2---:R-:W2:Y:S01]  /*d2c0*/  LDL R40, [R42] ;  /* 0x000000002a287983 */ /* 0x004ea20000100800 */
[----:B------:R-:W-:-:S05]  /*d2d0*/  IADD3 R41, PT, PT, R1, R38, RZ ;  /* 0x0000002601297210 */ /* 0x000fca0007ffe0ff */
        /* <DEDUP_REMOVED lines=101> */
.L_x_616:
[----:B------:R-:W-:-:S07]  /*d930*/  IMAD.MOV.U32 R38, RZ, RZ, R13 ;  /* 0x000000ffff267224 */ /* 0x000fce00078e000d */
.L_x_615:
        /* <DEDUP_REMOVED lines=57> */
.L_x_619:
[----:B------:R-:W-:Y:S05]  /*dcd0*/  @!P3 BRA `(.L_x_618) ;  /* 0x0000000000ecb947 */ /* 0x000fea0003800000 */
[----:B------:R-:W-:Y:S02]  /*dce0*/  ISETP.GE.U32.AND P0, PT, R15, 0x3, PT ;  /* 0x000000030f00780c */ /* 0x000fe40003f06070 */
[----:B------:R-:W-:Y:S02]  /*dcf0*/  ISETP.NE.U32.AND P3, PT, R16, RZ, PT ;  /* 0x000000ff1000720c */ /* 0x000fe40003f65070 */
[----:B------:R-:W-:Y:S02]  /*dd00*/  ISETP.GE.U32.AND.EX P0, PT, R19, RZ, PT, P0 ;  /* 0x000000ff1300720c */ /* 0x000fe40003f06100 */
[----:B------:R-:W-:-:S11]  /*dd10*/  ISETP.NE.AND.EX P3, PT, RZ, RZ, PT, P3 ;  /* 0x000000ffff00720c */ /* 0x000fd60003f65330 */
[----:B------:R-:W-:Y:S05]  /*dd20*/  @!P0 BRA `(.L_x_620) ;  /* 0x00000000006c8947 */ /* 0x000fea0003800000 */
[----:B--2-4-:R-:W-:-:S05]  /*dd30*/  LEA R45, R38, R1, 0x3 ;  /* 0x00000001262d7211 */ /* 0x014fca00078e18ff */
        /* <DEDUP_REMOVED lines=26> */
.L_x_620:
        /* <DEDUP_REMOVED lines=27> */
.L_x_618:
        /* <DEDUP_REMOVED lines=10> */
.L_x_636:
        /* <DEDUP_REMOVED lines=21> */
[----:B---3--:R-:W-:Y:S01]  /*e280*/  IMAD.MOV.U32 R39, RZ, RZ, 0x3fe62e42 ;  /* 0x3fe62e42ff277424 */ /* 0x008fe200078e00ff */
        /* <DEDUP_REMOVED lines=52> */
.L_x_629:
[----:B------:R-:W-:Y:S05]  /*e5d0*/  BSYNC.RECONVERGENT B7 ;  /* 0x0000000000077941 */ /* 0x000fea0003800200 */
.L_x_628:
[----:B------:R-:W-:Y:S01]  /*e5e0*/  DADD R46, R46, 1 ;  /* 0x3ff000002e2e7429 */ /* 0x000fe20000000000 */
[----:B------:R-:W-:-:S09]  /*e5f0*/  IMAD.MOV.U32 R60, RZ, RZ, -0x3ff ;  /* 0xfffffc01ff3c7424 */ /* 0x000fd200078e00ff */
[----:B------:R-:W-:Y:S01]  /*e600*/  ISETP.GT.AND P0, PT, R47, 0xfffff, PT ;  /* 0x000fffff2f00780c */ /* 0x000fe20003f04270 */
[--C-:B------:R-:W-:Y:S01]  /*e610*/  IMAD.MOV.U32 R43, RZ, RZ, R47.reuse ;  /* 0x000000ffff2b7224 */ /* 0x100fe200078e002f */
[----:B------:R-:W-:Y:S01]  /*e620*/  MOV R42, R46 ;  /* 0x0000002e002a7202 */ /* 0x000fe20000000f00 */
[----:B------:R-:W-:Y:S02]  /*e630*/  IMAD.MOV.U32 R61, RZ, RZ, R47 ;  /* 0x000000ffff3d7224 */ /* 0x000fe400078e002f */
        /* <DEDUP_REMOVED lines=70> */
.L_x_630:
[----:B------:R-:W-:Y:S01]  /*eaa0*/  IMAD.MOV.U32 R38, RZ, RZ, 0x0 ;  /* 0x00000000ff267424 */ /* 0x000fe200078e00ff */
[----:B------:R-:W-:Y:S01]  /*eab0*/  LOP3.LUT P0, RZ, R43, 0x7fffffff, RZ, 0xc0, !PT ;  /* 0x7fffffff2bff7812 */ /* 0x000fe2000780c0ff */
[----:B------:R-:W-:-:S06]  /*eac0*/  IMAD.MOV.U32 R39, RZ, RZ, 0x7ff00000 ;  /* 0x7ff00000ff277424 */ /* 0x000fcc00078e00ff */
[----:B------:R-:W-:-:S10]  /*ead0*/  DFMA R38, R42, R38, +INF ;  /* 0x7ff000002a26742b */ /* 0x000fd40000000026 */
[----:B------:R-:W-:Y:S02]  /*eae0*/  FSEL R54, R38, RZ, P0 ;  /* 0x000000ff26367208 */ /* 0x000fe40000000000 */
[----:B------:R-:W-:-:S07]  /*eaf0*/  FSEL R55, R39, -QNAN , P0 ;  /* 0xfff0000027377808 */ /* 0x000fce0000000000 */
.L_x_627:
[----:B------:R-:W-:Y:S05]  /*eb00*/  BSYNC.RECONVERGENT B6 ;  /* 0x0000000000067941 */ /* 0x000fea0003800200 */
.L_x_626:
[----:B------:R-:W-:Y:S01]  /*eb10*/  DSETP.GEU.AND P3, PT, R40, -30, PT ;  /* 0xc03e00002800742a */ /* 0x000fe20003f6e000 */
[----:B------:R-:W-:Y:S01]  /*eb20*/  BSSY.RECONVERGENT B6, `(.L_x_631) ;  /* 0x0000093000067945 */ /* 0x000fe20003800200 */
[----:B------:R-:W-:-:S04]  /*eb30*/  DADD R46, -RZ, -R40 ;  /* 0x00000000ff2e7229 */ /* 0x000fc80000000928 */
[----:B------:R-:W-:-:S06]  /*eb40*/  DSETP.GT.OR P0, PT, R40, 30, !P3 ;  /* 0x403e00002800742a */ /* 0x000fcc0005f04400 */
[----:B------:R-:W-:Y:S02]  /*eb50*/  FSEL R38, R46, RZ, !P3 ;  /* 0x000000ff2e267208 */ /* 0x000fe40005800000 */
[----:B---3--:R-:W-:-:S06]  /*eb60*/  FSEL R39, R47, RZ, !P3 ;  /* 0x000000ff2f277208 */ /* 0x008fcc0005800000 */
        /* <DEDUP_REMOVED lines=59> */
.L_x_634:
[----:B------:R-:W-:Y:S05]  /*ef20*/  BSYNC.RECONVERGENT B7 ;  /* 0x0000000000077941 */ /* 0x000fea0003800200 */
.L_x_633:
        /* <DEDUP_REMOVED lines=76> */
.L_x_635:
[----:B------:R-:W-:Y:S01]  /*f3f0*/  MOV R38, 0x0 ;  /* 0x0000000000267802 */ /* 0x000fe20000000f00 */
[----:B------:R-:W-:Y:S01]  /*f400*/  IMAD.MOV.U32 R39, RZ, RZ, 0x7ff00000 ;  /* 0x7ff00000ff277424 */ /* 0x000fe200078e00ff */
[----:B------:R-:W-:-:S05]  /*f410*/  LOP3.LUT P0, RZ, R41, 0x7fffffff, RZ, 0xc0, !PT ;  /* 0x7fffffff29ff7812 */ /* 0x000fca000780c0ff */
[----:B------:R-:W-:-:S10]  /*f420*/  DFMA R38, R40, R38, +INF ;  /* 0x7ff000002826742b */ /* 0x000fd40000000026 */
[----:B------:R-:W-:Y:S02]  /*f430*/  FSEL R38, R38, RZ, P0 ;  /* 0x000000ff26267208 */ /* 0x000fe40000000000 */
[----:B------:R-:W-:-:S07]  /*f440*/  FSEL R39, R39, -QNAN , P0 ;  /* 0xfff0000027277808 */ /* 0x000fce0000000000 */
.L_x_632:
[----:B------:R-:W-:Y:S05]  /*f450*/  BSYNC.RECONVERGENT B6 ;  /* 0x0000000000067941 */ /* 0x000fea0003800200 */
.L_x_631:
[----:B------:R-:W-:-:S08]  /*f460*/  DADD R38, -R38, R54 ;  /* 0x0000000026267229 */ /* 0x000fd00000000136 */
[----:B------:R-:W-:-:S11]  /*f470*/  DADD R56, R56, R38 ;  /* 0x0000000038387229 */ /* 0x000fd60000000026 */
.L_x_625:
[----:B------:R-:W-:Y:S05]  /*f480*/  BSYNC.RECONVERGENT B5 ;  /* 0x0000000000057941 */ /* 0x000fea0003800200 */
.L_x_624:
[----:B------:R-:W0:Y:S01]  /*f490*/  LDCU UR4, c[0x0][0x3a0] ;  /* 0x00007400ff0477ac */ /* 0x000e220008000800 */
[----:B------:R-:W-:-:S05]  /*f4a0*/  IADD3 R58, P0, PT, R58, 0x1, RZ ;  /* 0x000000013a3a7810 */ /* 0x000fca0007f1e0ff */
[----:B------:R-:W-:Y:S01]  /*f4b0*/  IMAD.X R59, RZ, RZ, R59, P0 ;  /* 0x000000ffff3b7224 */ /* 0x000fe200000e063b */
[----:B0-----:R-:W-:-:S04]  /*f4c0*/  ISETP.NE.U32.AND P0, PT, R58, UR4, PT ;  /* 0x000000043a007c0c */ /* 0x001fc8000bf05070 */
[----:B------:R-:W-:-:S13]  /*f4d0*/  ISETP.NE.AND.EX P0, PT, R59, RZ, PT, P0 ;  /* 0x000000ff3b00720c */ /* 0x000fda0003f05300 */
[----:B------:R-:W-:Y:S05]  /*f4e0*/  @P0 BRA `(.L_x_636) ;  /* 0xffffffec00100947 */ /* 0x000fea000383ffff */
[----:B------:R-:W-:Y:S05]  /*f4f0*/  BSYNC.RECONVERGENT B4 ;  /* 0x0000000000047941 */ /* 0x000fea0003800200 */
.L_x_623:
        /* <DEDUP_REMOVED lines=59> */
.L_x_638:
[----:B------:R-:W-:Y:S05]  /*f8b0*/  BSYNC.RECONVERGENT B4 ;  /* 0x0000000000047941 */ /* 0x000fea0003800200 */
.L_x_637:
[----:B------:R-:W-:-:S11]  /*f8c0*/  DADD R22, R22, -R40 ;  /* 0x0000000016167229 */ /* 0x000fd60000000828 */
.L_x_622:
[----:B------:R-:W-:Y:S05]  /*f8d0*/  BSYNC.RECONVERGENT B2 ;  /* 0x0000000000027941 */ /* 0x000fea0003800200 */
.L_x_621:
[----:B------:R-:W-:Y:S01]  /*f8e0*/  UISETP.NE.AND UP1, UPT, UR10, URZ, UPT ;  /* 0x000000ff0a00728c */ /* 0x000fe2000bf25270 */
[----:B------:R-:W-:Y:S08]  /*f8f0*/  BSSY.RELIABLE B4, `(.L_x_639) ;  /* 0x00003c6000047945 */ /* 0x000ff00003800100 */
[----:B------:R-:W-:Y:S05]  /*f900*/  BRA.U !UP1, `(.L_x_640) ;  /* 0x0000000909dc7547 */ /* 0x000fea000b800000 */
[----:B--2-4-:R-:W-:Y:S02]  /*f910*/  IMAD.MOV.U32 R44, RZ, RZ, RZ ;  /* 0x000000ffff2c7224 */ /* 0x014fe400078e00ff */
[----:B---3--:R-:W-:-:S07]  /*f920*/  IMAD.MOV.U32 R39, RZ, RZ, RZ ;  /* 0x000000ffff277224 */ /* 0x008fce00078e00ff */
.L_x_648:
[----:B------:R-:W2:Y:S01]  /*f930*/  LDCU UR4, c[0x0][0x3a0] ;  /* 0x00007400ff0477ac */ /* 0x000ea20008000800 */
[----:B------:R-:W-:Y:S01]  /*f940*/  PRMT R45, RZ, 0x7610, R45 ;  /* 0x00007610ff2d7816 */ /* 0x000fe2000000002d */
[----:B0-----:R-:W-:Y:S01]  /*f950*/  IMAD.MOV.U32 R38, RZ, RZ, RZ ;  /* 0x000000ffff267224 */ /* 0x001fe200078e00ff */
        /* <DEDUP_REMOVED lines=10> */
.L_x_643:
        /* <DEDUP_REMOVED lines=67> */
.L_x_642:
[----:B------:R-:W-:Y:S02]  /*fe30*/  IMAD.MOV.U32 R38, RZ, RZ, R13 ;  /* 0x000000ffff267224 */ /* 0x000fe400078e000d */
[----:B------:R-:W-:-:S07]  /*fe40*/  IMAD.MOV.U32 R47, RZ, RZ, RZ ;  /* 0x000000ffff2f7224 */ /* 0x000fce00078e00ff */
.L_x_641:
        /* <DEDUP_REMOVED lines=40> */
.L_x_645:
        /* <DEDUP_REMOVED lines=26> */
.L_x_646:
        /* <DEDUP_REMOVED lines=25> */
.L_x_644:
        /* <DEDUP_REMOVED lines=8> */
.L_x_640:
[----:B------:R-:W-:Y:S01]  /*10480*/  BSSY.RECONVERGENT B2, `(.L_x_649) ;  /* 0x0000140000027945 */ /* 0x000fe20003800200 */
[----:B------:R-:W-:Y:S01]  /*10490*/  CS2R R58, SRZ ;  /* 0x00000000003a7805 */ /* 0x000fe2000001ff00 */
[----:B0-----:R-:W-:Y:S01]  /*104a0*/  IMAD.MOV.U32 R38, RZ, RZ, R24 ;  /* 0x000000ffff267224 */ /* 0x001fe200078e0018 */
[----:B--234-:R-:W-:-:S07]  /*104b0*/  MOV R39, R25 ;  /* 0x0000001900277202 */ /* 0x01cfce0000000f00 */
.L_x_662:
        /* <DEDUP_REMOVED lines=71> */
[----:B------:R-:W-:Y:S01]  /*10930*/  @!P1 MOV R46, R44 ;  /* 0x0000002c002e9202 */ /* 0x000fe20000000f00 */
[----:B------:R-:W-:-:S06]  /*10940*/  @!P1 IMAD.MOV.U32 R44, RZ, RZ, RZ ;  /* 0x000000ffff2c9224 */ /* 0x000fcc00078e00ff */
[----:B------:R-:W-:-:S11]  /*10950*/  @!P1 DMUL R48, R46, R44 ;  /* 0x0000002c2e309228 */ /* 0x000fd60000000000 */
.L_x_655:
[----:B------:R-:W-:Y:S05]  /*10960*/  BSYNC.RECONVERGENT B7 ;  /* 0x0000000000077941 */ /* 0x000fea0003800200 */
.L_x_654:
        /* <DEDUP_REMOVED lines=30> */
[----:B------:R-:W-:Y:S01]  /*10b50*/  IMAD.MOV.U32 R44, RZ, RZ, -0x748574fc ;  /* 0x8b7a8b04ff2c7424 */ /* 0x000fe200078e00ff */
[----:B------:R-:W-:-:S06]  /*10b60*/  MOV R45, 0x3ed0ee25 ;  /* 0x3ed0ee25002d7802 */ /* 0x000fcc0000000f00 */
        /* <DEDUP_REMOVED lines=44> */
.L_x_656:
[----:B------:R-:W-:Y:S01]  /*10e30*/  IMAD.MOV.U32 R40, RZ, RZ, 0x0 ;  /* 0x00000000ff287424 */ /* 0x000fe200078e00ff */
[----:B------:R-:W-:Y:S01]  /*10e40*/  LOP3.LUT P0, RZ, R45, 0x7fffffff, RZ, 0xc0, !PT ;  /* 0x7fffffff2dff7812 */ /* 0x000fe2000780c0ff */
[----:B------:R-:W-:-:S06]  /*10e50*/  IMAD.MOV.U32 R41, RZ, RZ, 0x7ff00000 ;  /* 0x7ff00000ff297424 */ /* 0x000fcc00078e00ff */
[----:B------:R-:W-:-:S10]  /*10e60*/  DFMA R40, R44, R40, +INF ;  /* 0x7ff000002c28742b */ /* 0x000fd40000000028 */
[----:B------:R-:W-:Y:S02]  /*10e70*/  FSEL R56, R40, RZ, P0 ;  /* 0x000000ff28387208 */ /* 0x000fe40000000000 */
[----:B------:R-:W-:-:S07]  /*10e80*/  FSEL R57, R41, -QNAN , P0 ;  /* 0xfff0000029397808 */ /* 0x000fce0000000000 */
.L_x_653:
[----:B------:R-:W-:Y:S05]  /*10e90*/  BSYNC.RECONVERGENT B6 ;  /* 0x0000000000067941 */ /* 0x000fea0003800200 */
.L_x_652:
        /* <DEDUP_REMOVED lines=65> */
.L_x_660:
[----:B------:R-:W-:Y:S05]  /*112b0*/  BSYNC.RECONVERGENT B7 ;  /* 0x0000000000077941 */ /* 0x000fea0003800200 */
.L_x_659:
        /* <DEDUP_REMOVED lines=45> */
[----:B------:R-:W-:Y:S02]  /*11590*/  DFMA R44, R46, -R52, R44 ;  /* 0x800000342e2c722b */ /* 0x000fe4000000002c */
[----:B------:R-:W-:Y:S01]  /*115a0*/  @P0 IADD3 R42, PT, PT, R42, 0x1, RZ ;  /* 0x000000012a2a0810 */ /* 0x000fe20007ffe0ff */
[----:B------:R-:W-:Y:S01]  /*115b0*/  DFMA R48, R50, R48, UR4 ;  /* 0x0000000432307e2b */ /* 0x000fe20008000030 */
[----:B------:R-:W-:Y:S01]  /*115c0*/  UMOV UR4, 0x2d1b5154 ;  /* 0x2d1b515400047882 */ /* 0x000fe20000000000 */
[----:B------:R-:W-:Y:S01]  /*115d0*/  UMOV UR5, 0x3f3c71c7 ;  /* 0x3f3c71c700057882 */ /* 0x000fe20000000000 */
[----:B------:R-:W-:-:S02]  /*115e0*/  LOP3.LUT R42, R42, 0x80000000, RZ, 0x3c, !PT ;  /* 0x800000002a2a7812 */ /* 0x000fc400078e3cff */
[----:B------:R-:W-:-:S03]  /*115f0*/  DMUL R44, R54, R44 ;  /* 0x0000002c362c7228 */ /* 0x000fc60000000000 */
        /* <DEDUP_REMOVED lines=14> */
[----:B------:R-:W-:Y:S01]  /*116e0*/  DFMA R48, R50, R48, UR4 ;  /* 0x0000000432307e2b */ /* 0x000fe20008000030 */
[----:B------:R-:W-:Y:S01]  /*116f0*/  UMOV UR4, 0x3b39803f ;  /* 0x3b39803f00047882 */ /* 0x000fe20000000000 */
[----:B------:R-:W-:Y:S01]  /*11700*/  UMOV UR5, 0x3c7abc9e ;  /* 0x3c7abc9e00057882 */ /* 0x000fe20000000000 */
[----:B------:R-:W-:-:S05]  /*11710*/  DADD R40, -R52, R40 ;  /* 0x0000000034287229 */ /* 0x000fca0000000128 */
[----:B------:R-:W-:-:S08]  /*11720*/  DMUL R48, R50, R48 ;  /* 0x0000003032307228 */ /* 0x000fd00000000000 */
[----:B------:R-:W-:-:S08]  /*11730*/  DFMA R44, R52, R48, R44 ;  /* 0x00000030342c722b */ /* 0x000fd0000000002c */
[----:B------:R-:W-:-:S08]  /*11740*/  DADD R40, R44, -R40 ;  /* 0x000000002c287229 */ /* 0x000fd00000000828 */
[----:B------:R-:W-:-:S08]  /*11750*/  DFMA R40, R42, UR4, R40 ;  /* 0x000000042a287c2b */ /* 0x000fd00008000028 */
[----:B------:R-:W-:Y:S01]  /*11760*/  DADD R46, R46, R40 ;  /* 0x000000002e2e7229 */ /* 0x000fe20000000028 */
[----:B------:R-:W-:Y:S10]  /*11770*/  BRA `(.L_x_658) ;  /* 0x0000000000187947 */ /* 0x000ff40003800000 */
.L_x_661:
[----:B------:R-:W-:Y:S01]  /*11780*/  IMAD.MOV.U32 R40, RZ, RZ, 0x0 ;  /* 0x00000000ff287424 */ /* 0x000fe200078e00ff */
[----:B------:R-:W-:Y:S01]  /*11790*/  LOP3.LUT P0, RZ, R43, 0x7fffffff, RZ, 0xc0, !PT ;  /* 0x7fffffff2bff7812 */ /* 0x000fe2000780c0ff */
[----:B------:R-:W-:-:S06]  /*117a0*/  IMAD.MOV.U32 R41, RZ, RZ, 0x7ff00000 ;  /* 0x7ff00000ff297424 */ /* 0x000fcc00078e00ff */
[----:B------:R-:W-:-:S10]  /*117b0*/  DFMA R40, R42, R40, +INF ;  /* 0x7ff000002a28742b */ /* 0x000fd40000000028 */
[----:B------:R-:W-:Y:S02]  /*117c0*/  FSEL R46, R40, RZ, P0 ;  /* 0x000000ff282e7208 */ /* 0x000fe40000000000 */
[----:B------:R-:W-:-:S07]  /*117d0*/  FSEL R47, R41, -QNAN , P0 ;  /* 0xfff00000292f7808 */ /* 0x000fce0000000000 */
.L_x_658:
[----:B------:R-:W-:Y:S05]  /*117e0*/  BSYNC.RECONVERGENT B6 ;  /* 0x0000000000067941 */ /* 0x000fea0003800200 */
.L_x_657:
[----:B------:R-:W-:-:S08]  /*117f0*/  DADD R46, -R46, R56 ;  /* 0x000000002e2e7229 */ /* 0x000fd00000000138 */
[----:B------:R-:W-:-:S11]  /*11800*/  DADD R38, R38, R46 ;  /* 0x0000000026267229 */ /* 0x000fd6000000002e */
.L_x_651:
[----:B------:R-:W-:Y:S05]  /*11810*/  BSYNC.RECONVERGENT B5 ;  /* 0x0000000000057941 */ /* 0x000fea0003800200 */
.L_x_650:
[----:B------:R-:W0:Y:S01]  /*11820*/  LDC R41, c[0x0][0x3a0] ;  /* 0x0000e800ff297b82 */ /* 0x000e220000000800 */
[----:B------:R-:W-:-:S05]  /*11830*/  IADD3 R58, P0, PT, R58, 0x1, RZ ;  /* 0x000000013a3a7810 */ /* 0x000fca0007f1e0ff */
[----:B------:R-:W-:Y:S01]  /*11840*/  IMAD.X R59, RZ, RZ, R59, P0 ;  /* 0x000000ffff3b7224 */ /* 0x000fe200000e063b */
[----:B0-----:R-:W-:-:S04]  /*11850*/  ISETP.NE.U32.AND P0, PT, R58, R41, PT ;  /* 0x000000293a00720c */ /* 0x001fc80003f05070 */
[----:B------:R-:W-:-:S13]  /*11860*/  ISETP.NE.AND.EX P0, PT, R59, RZ, PT, P0 ;  /* 0x000000ff3b00720c */ /* 0x000fda0003f05300 */
[----:B------:R-:W-:Y:S05]  /*11870*/  @P0 BRA `(.L_x_662) ;  /* 0xffffffec00100947 */ /* 0x000fea000383ffff */
[----:B------:R-:W-:Y:S05]  /*11880*/  BSYNC.RECONVERGENT B2 ;  /* 0x0000000000027941 */ /* 0x000fea0003800200 */
.L_x_649:
[----:B------:R-:W-:Y:S01]  /*11890*/  IADD3 R40, P1, PT, R41, -0x1, RZ ;  /* 0xffffffff29287810 */ /* 0x000fe20007f3e0ff */
[----:B------:R-:W-:-:S03]  /*118a0*/  IMAD R41, R78, R41, RZ ;  /* 0x000000294e297224 */ /* 0x000fc600078e02ff */
        /* <DEDUP_REMOVED lines=8> */
.L_x_665:
        /* <DEDUP_REMOVED lines=57> */
.L_x_664:
[----:B------:R-:W-:-:S07]  /*11cc0*/  IMAD.MOV.U32 R40, RZ, RZ, R13 ;  /* 0x000000ffff287224 */ /* 0x000fce00078e000d */
.L_x_663:
[----:B------:R-:W-:-:S04]  /*11cd0*/  UISETP.NE.U32.AND UP1, UPT, UR18, URZ, UPT ;  /* 0x000000ff1200728c */ /* 0x000fc8000bf25070 */
[----:B------:R-:W-:-:S09]  /*11ce0*/  UISETP.NE.AND.EX UP1, UPT, URZ, URZ, UPT, UP1 ;  /* 0x000000ffff00728c */ /* 0x000fd2000bf25310 */
[----:B------:R-:W-:Y:S05]  /*11cf0*/  BRA.U !UP1, `(.L_x_666) ;  /* 0x0000000509287547 */ /* 0x000fea000b800000 */
[----:B------:R-:W-:Y:S02]  /*11d00*/  ISETP.GE.U32.AND P0, PT, R11, 0x7, PT ;  /* 0x000000070b00780c */ /* 0x000fe40003f06070 */
[----:B------:R-:W-:Y:S02]  /*11d10*/  ISETP.NE.U32.AND P1, PT, R12, RZ, PT ;  /* 0x000000ff0c00720c */ /* 0x000fe40003f25070 */
[----:B------:R-:W-:Y:S02]  /*11d20*/  ISETP.GE.U32.AND.EX P0, PT, R14, RZ, PT, P0 ;  /* 0x000000ff0e00720c */ /* 0x000fe40003f06100 */
[----:B------:R-:W-:-:S11]  /*11d30*/  ISETP.NE.AND.EX P1, PT, RZ, RZ, PT, P1 ;  /* 0x000000ffff00720c */ /* 0x000fd60003f25310 */
[----:B------:R-:W-:Y:S05]  /*11d40*/  @!P0 BRA `(.L_x_667) ;  /* 0x0000000000708947 */ /* 0x000fea0003800000 */
[----:B------:R-:W-:-:S05]  /*11d50*/  IMAD.IADD R54, R1, 0x1, R40 ;  /* 0x0000000101367824 */ /* 0x000fca00078e0228 */
[----:B0-----:R-:W2:Y:S01]  /*11d60*/  LDL.U8 R44, [R54+0x87] ;  /* 0x00008700362c7983 */ /* 0x001ea20000100000 */
[----:B------:R-:W-:-:S05]  /*11d70*/  IADD3 R42, PT, PT, R40, R41, RZ ;  /* 0x00000029282a7210 */ /* 0x000fca0007ffe0ff */
        /* <DEDUP_REMOVED lines=25> */
.L_x_667:
        /* <DEDUP_REMOVED lines=22> */
.L_x_668:
        /* <DEDUP_REMOVED lines=19> */
.L_x_666:
        /* <DEDUP_REMOVED lines=12> */
[----:B------:R-:W-:Y:S02]  /*12260*/  CS2R R86, SRZ ;  /* 0x0000000000567805 */ /* 0x000fe4000001ff00 */
[----:B------:R-:W-:Y:S02]  /*12270*/  CS2R R40, SRZ ;  /* 0x0000000000287805 */ /* 0x000fe4000001ff00 */
[----:B------:R-:W-:Y:S01]  /*12280*/  LOP3.LUT R89, R89, 0xfffffffe, RZ, 0xc0, !PT ;  /* 0xfffffffe59597812 */ /* 0x000fe200078ec0ff */
[----:B------:R-:W-:-:S07]  /*12290*/  IMAD.X R88, RZ, RZ, R79, P0 ;  /* 0x000000ffff587224 */ /* 0x000fce00000e064f */
.L_x_676:
[----:B------:R-:W-:-:S05]  /*122a0*/  IMAD.U32 R90, R86, 0x20, R5 ;  /* 0x00000020565a7824 */ /* 0x000fca00078e0005 */
[----:B------:R-:W2:Y:S01]  /*122b0*/  LDL.64 R72, [R90+0x8] ;  /* 0x000008005a487983 */ /* 0x000ea20000100a00 */
[----:B------:R-:W-:Y:S01]  /*122c0*/  IMAD.MOV.U32 R42, RZ, RZ, 0x652b82fe ;  /* 0x652b82feff2a7424 */ /* 0x000fe200078e00ff */
[----:B------:R-:W-:Y:S01]  /*122d0*/  MOV R43, 0x3ff71547 ;  /* 0x3ff71547002b7802 */ /* 0x000fe20000000f00 */
[----:B------:R-:W-:Y:S01]  /*122e0*/  IMAD.MOV.U32 R44, RZ, RZ, -0x105c611 ;  /* 0xfefa39efff2c7424 */ /* 0x000fe200078e00ff */
[----:B------:R-:W-:Y:S01]  /*122f0*/  MOV R58, 0x1852b7af ;  /* 0x1852b7af003a7802 */ /* 0x000fe20000000f00 */
[----:B------:R-:W-:Y:S01]  /*12300*/  IMAD.MOV.U32 R45, RZ, RZ, 0x3fe62e42 ;  /* 0x3fe62e42ff2d7424 */ /* 0x000fe200078e00ff */
[----:B------:R-:W-:Y:S01]  /*12310*/  BSSY.RECONVERGENT B6, `(.L_x_672) ;  /* 0x0000037000067945 */ /* 0x000fe20003800200 */
[----:B------:R-:W-:Y:S02]  /*12320*/  IMAD.MOV.U32 R46, RZ, RZ, 0x3b39803f ;  /* 0x3b39803fff2e7424 */ /* 0x000fe400078e00ff */
[----:B------:R-:W-:Y:S02]  /*12330*/  IMAD.MOV.U32 R47, RZ, RZ, 0x3c7abc9e ;  /* 0x3c7abc9eff2f7424 */ /* 0x000fe400078e00ff */
[----:B------:R-:W-:-:S02]  /*12340*/  IMAD.MOV.U32 R50, RZ, RZ, -0x35dec16 ;  /* 0xfca213eaff327424 */ /* 0x000fc400078e00ff */
        /* <DEDUP_REMOVED lines=20> */
[----:B------:R-:W-:Y:S02]  /*12490*/  IMAD.MOV.U32 R48, RZ, RZ, 0x69ce2bdf ;  /* 0x69ce2bdfff307424 */ /* 0x000fe400078e00ff */
[----:B------:R-:W-:-:S06]  /*124a0*/  IMAD.MOV.U32 R49, RZ, RZ, 0x3e5ade15 ;  /* 0x3e5ade15ff317424 */ /* 0x000fcc00078e00ff */
        /* <DEDUP_REMOVED lines=21> */
[----:B------:R-:W-:Y:S02]  /*12600*/  FSEL R92, R72, RZ, !P0 ;  /* 0x000000ff485c7208 */ /* 0x000fe40004000000 */
[----:B------:R-:W-:Y:S02]  /*12610*/  @!P1 SHF.R.S32.HI R69, RZ, 0x1, R69 ;  /* 0x00000001ff459819 */ /* 0x000fe40000011445 */
[----:B------:R-:W-:-:S03]  /*12620*/  FSEL R93, R73, RZ, !P0 ;  /* 0x000000ff495d7208 */ /* 0x000fc60004000000 */
[----:B------:R-:W-:Y:S02]  /*12630*/  @!P1 IMAD R71, R69, 0x100000, R71 ;  /* 0x0010000045479824 */ /* 0x000fe400078e0247 */
[----:B------:R-:W-:Y:S01]  /*12640*/  @!P1 IMAD.IADD R69, R68, 0x1, -R69 ;  /* 0x0000000144459824 */ /* 0x000fe200078e0a45 */
[----:B------:R-:W-:-:S04]  /*12650*/  @!P1 MOV R68, RZ ;  /* 0x000000ff00449202 */ /* 0x000fc80000000f00 */
[----:B------:R-:W-:-:S06]  /*12660*/  @!P1 LEA R69, R69, 0x3ff00000, 0x14 ;  /* 0x3ff0000045459811 */ /* 0x000fcc00078ea0ff */
[----:B------:R-:W-:-:S11]  /*12670*/  @!P1 DMUL R92, R70, R68 ;  /* 0x00000044465c9228 */ /* 0x000fd60000000000 */
.L_x_673:
[----:B------:R-:W-:Y:S05]  /*12680*/  BSYNC.RECONVERGENT B6 ;  /* 0x0000000000067941 */ /* 0x000fea0003800200 */
.L_x_672:
        /* <DEDUP_REMOVED lines=39> */
.L_x_675:
[----:B------:R-:W-:Y:S05]  /*12900*/  BSYNC.RECONVERGENT B6 ;  /* 0x0000000000067941 */ /* 0x000fea0003800200 */
.L_x_674:
[----:B------:R-:W-:Y:S01]  /*12910*/  DADD R40, R40, R44 ;  /* 0x0000000028287229 */ /* 0x000fe2000000002c */
[----:B------:R-:W-:Y:S10]  /*12920*/  @P0 BRA `(.L_x_676) ;  /* 0xfffffff8005c0947 */ /* 0x000ff4000383ffff */
[----:B------:R-:W-:Y:S05]  /*12930*/  BSYNC.RECONVERGENT B5 ;  /* 0x0000000000057941 */ /* 0x000fea0003800200 */
.L_x_671:
[----:B------:R-:W-:-:S05]  /*12940*/  IMAD.SHL.U32 R89, R89, 0x4, RZ ;  /* 0x0000000459597824 */ /* 0x000fca00078e00ff */
[----:B------:R-:W-:-:S07]  /*12950*/  LOP3.LUT R42, R89, 0x1, RZ, 0xfc, !PT ;  /* 0x00000001592a7812 */ /* 0x000fce00078efcff */
.L_x_670:
[----:B------:R-:W-:Y:S05]  /*12960*/  BSYNC.RECONVERGENT B2 ;  /* 0x0000000000027941 */ /* 0x000fea0003800200 */
.L_x_669:
[----:B------:R-:W-:Y:S01]  /*12970*/  LOP3.LUT R43, R78, 0x1, RZ, 0xc0, !PT ;  /* 0x000000014e2b7812 */ /* 0x000fe200078ec0ff */
[----:B------:R-:W-:Y:S03]  /*12980*/  BSSY.RECONVERGENT B2, `(.L_x_677) ;  /* 0x0000044000027945 */ /* 0x000fe60003800200 */
[----:B------:R-:W-:-:S04]  /*12990*/  ISETP.NE.U32.AND P0, PT, R43, 0x1, PT ;  /* 0x000000012b00780c */ /* 0x000fc80003f05070 */
[----:B------:R-:W-:-:S13]  /*129a0*/  ISETP.NE.U32.AND.EX P0, PT, RZ, RZ, PT, P0 ;  /* 0x000000ffff00720c */ /* 0x000fda0003f05100 */
[----:B------:R-:W-:Y:S05]  /*129b0*/  @!P0 BRA `(.L_x_678) ;  /* 0x0000000400008947 */ /* 0x000fea0003800000 */
[----:B------:R-:W-:-:S06]  /*129c0*/  IMAD.U32 R42, R42, 0x8, R5 ;  /* 0x000000082a2a7824 */ /* 0x000fcc00078e0005 */
[----:B------:R-:W2:Y:S01]  /*129d0*/  LDL.64 R42, [R42] ;  /* 0x000000002a2a7983 */ /* 0x000ea20000100a00 */
[----:B------:R-:W-:Y:S01]  /*129e0*/  IMAD.MOV.U32 R44, RZ, RZ, 0x652b82fe ;  /* 0x652b82feff2c7424 */ /* 0x000fe200078e00ff */
[----:B------:R-:W-:Y:S01]  /*129f0*/  UMOV UR4, 0xfefa39ef ;  /* 0xfefa39ef00047882 */ /* 0x000fe20000000000 */
[----:B------:R-:W-:Y:S01]  /*12a00*/  IMAD.MOV.U32 R45, RZ, RZ, 0x3ff71547 ;  /* 0x3ff71547ff2d7424 */ /* 0x000fe200078e00ff */
[----:B------:R-:W-:Y:S01]  /*12a10*/  UMOV UR5, 0x3fe62e42 ;  /* 0x3fe62e4200057882 */ /* 0x000fe20000000000 */
[----:B------:R-:W-:Y:S04]  /*12a20*/  BSSY.RECONVERGENT B5, `(.L_x_679) ;  /* 0x0000038000057945 */ /* 0x000fe80003800200 */
[----:B--2---:R-:W-:-:S08]  /*12a30*/  DFMA R44, R42, -R44, 6.75539944105574400000e+15 ;  /* 0x433800002a2c742b */ /* 0x004fd0000000082c */
        /* <DEDUP_REMOVED lines=14> */
[----:B------:R-:W-:Y:S01]  /*12b20*/  UMOV UR5, 0x3efa0199 ;  /* 0x3efa019900057882 */ /* 0x000fe20000000000 */
[----:B------:R-:W-:-:S05]  /*12b30*/  DADD R46, -RZ, -R42 ;  /* 0x00000000ff2e7229 */ /* 0x000fca000000092a */
        /* <DEDUP_REMOVED lines=23> */
[----:B------:R-:W-:Y:S01]  /*12cb0*/  IMAD R47, R44, 0x100000, R49 ;  /* 0x001000002c2f7824 */ /* 0x000fe200078e0231 */
[----:B------:R-:W-:-:S08]  /*12cc0*/  MOV R46, R48 ;  /* 0x00000030002e7202 */ /* 0x000fd00000000f00 */
        /* <DEDUP_REMOVED lines=13> */
.L_x_680:
[----:B------:R-:W-:Y:S05]  /*12da0*/  BSYNC.RECONVERGENT B5 ;  /* 0x0000000000057941 */ /* 0x000fea0003800200 */
.L_x_679:
[----:B------:R-:W-:-:S11]  /*12db0*/  DADD R40, R40, R46 ;  /* 0x0000000028287229 */ /* 0x000fd6000000002e */
.L_x_678:
[----:B------:R-:W-:Y:S05]  /*12dc0*/  BSYNC.RECONVERGENT B2 ;  /* 0x0000000000027941 */ /* 0x000fea0003800200 */
.L_x_677:
[----:B------:R-:W2:Y:S01]  /*12dd0*/  LDC R42, c[0x0][0x3c0] ;  /* 0x0000f000ff2a7b82 */ /* 0x000ea20000000800 */
[----:B-1----:R-:W-:Y:S01]  /*12de0*/  DADD R64, -RZ, -R34 ;  /* 0x00000000ff407229 */ /* 0x002fe20000000922 */
[----:B------:R-:W-:Y:S01]  /*12df0*/  ISETP.NE.U32.AND P0, PT, R32, RZ, PT ;  /* 0x000000ff2000720c */ /* 0x000fe20003f05070 */
[----:B------:R-:W-:Y:S01]  /*12e00*/  BSSY.RECONVERGENT B2, `(.L_x_681) ;  /* 0x0000008000027945 */ /* 0x000fe20003800200 */
[----:B------:R-:W-:Y:S02]  /*12e10*/  IMAD.MOV.U32 R52, RZ, RZ, RZ ;  /* 0x000000ffff347224 */ /* 0x000fe400078e00ff */
[----:B------:R-:W-:Y:S01]  /*12e20*/  ISETP.NE.AND.EX P0, PT, R33, RZ, PT, P0 ;  /* 0x000000ff2100720c */ /* 0x000fe20003f05300 */
[----:B------:R-:W-:-:S04]  /*12e30*/  IMAD.MOV.U32 R67, RZ, RZ, 0x40000000 ;  /* 0x40000000ff437424 */ /* 0x000fc800078e00ff */
[----:B------:R-:W-:Y:S01]  /*12e40*/  IMAD.MOV.U32 R66, RZ, RZ, R64 ;  /* 0x000000ffff427224 */ /* 0x000fe200078e0040 */
[----:B------:R-:W-:Y:S02]  /*12e50*/  MOV R64, 0x12e80 ;  /* 0x00012e8000407802 */ /* 0x000fe40000000f00 */
[----:B--2---:R-:W-:-:S13]  /*12e60*/  ISETP.NE.AND P5, PT, R42, 0x1, PT ;  /* 0x000000012a00780c */ /* 0x004fda0003fa5270 */
[----:B0-----:R-:W-:Y:S05]  /*12e70*/  CALL.REL.NOINC `($_Z19sogrand_rows_kernelPKdPdS1_PKhiiimdiPii$__internal_accurate_pow) ;  /* 0x0000009c003c7944 */ /* 0x001fea0003c00000 */
[----:B------:R-:W-:Y:S05]  /*12e80*/  BSYNC.RECONVERGENT B2 ;  /* 0x0000000000027941 */ /* 0x000fea0003800200 */
.L_x_681:
[----:B------:R-:W-:Y:S01]  /*12e90*/  FSEL R42, R42, RZ, P0 ;  /* 0x000000ff2a2a7208 */ /* 0x000fe20000000000 */
[----:B------:R-:W-:Y:S01]  /*12ea0*/  UMOV UR4, 0xe826d695 ;  /* 0xe826d69500047882 */ /* 0x000fe20000000000 */
[----:B------:R-:W-:Y:S01]  /*12eb0*/  FSEL R43, R48, 1.875, P0 ;  /* 0x3ff00000302b7808 */ /* 0x000fe20000000000 */
[----:B------:R-:W-:Y:S01]  /*12ec0*/  IMAD.MOV.U32 R48, RZ, RZ, 0x1 ;  /* 0x00000001ff307424 */ /* 0x000fe200078e00ff */
        /* <DEDUP_REMOVED lines=26> */
.L_x_683:
[----:B------:R-:W-:Y:S05]  /*13070*/  BSYNC.RECONVERGENT B5 ;  /* 0x0000000000057941 */ /* 0x000fea0003800200 */
.L_x_682:
        /* <DEDUP_REMOVED lines=10> */
[----:B------:R-:W-:Y:S01]  /*13120*/  DADD R48, -RZ, -R38 ;  /* 0x00000000ff307229 */ /* 0x000fe20000000926 */
[----:B------:R-:W-:Y:S02]  /*13130*/  BSSY.RECONVERGENT B2, `(.L_x_685) ;  /* 0x0000037000027945 */ /* 0x000fe40003800200 */
        /* <DEDUP_REMOVED lines=54> */
.L_x_686:
[----:B------:R-:W-:Y:S05]  /*134a0*/  BSYNC.RECONVERGENT B2 ;  /* 0x0000000000027941 */ /* 0x000fea0003800200 */
.L_x_685:
[----:B------:R-:W-:-:S11]  /*134b0*/  DADD R22, R22, -R48 ;  /* 0x0000000016167229 */ /* 0x000fd60000000830 */
.L_x_684:
        /* <DEDUP_REMOVED lines=9> */
.L_x_647:
[----:B------:R-:W-:Y:S05]  /*13550*/  BSYNC.RELIABLE B4 ;  /* 0x0000000000047941 */ /* 0x000fea0003800100 */
.L_x_639:
        /* <DEDUP_REMOVED lines=10> */
[----:B------:R-:W-:Y:S02]  /*13600*/  IMAD.MOV.U32 R38, RZ, RZ, RZ ;  /* 0x000000ffff267224 */ /* 0x000fe400078e00ff */
[----:B0-----:R-:W-:-:S07]  /*13610*/  IMAD.MOV.U32 R40, RZ, RZ, RZ ;  /* 0x000000ffff287224 */ /* 0x001fce00078e00ff */
.L_x_693:
[----:B0-----:R-:W-:-:S05]  /*13620*/  IMAD.U32 R45, R38, 0x4, R1 ;  /* 0x00000004262d7824 */ /* 0x001fca00078e0001 */
[----:B------:R-:W3:Y:S04]  /*13630*/  LDL R42, [R45+0x4fc] ;  /* 0x0004fc002d2a7983 */ /* 0x000ee80000100800 */
[----:B------:R-:W4:Y:S04]  /*13640*/  LDL R43, [R45+0x500] ;  /* 0x000500002d2b7983 */ /* 0x000f280000100800 */
[----:B------:R-:W2:Y:S01]  /*13650*/  LDL R44, [R45+0x504] ;  /* 0x000504002d2c7983 */ /* 0x000ea20000100800 */
[----:B---3-5:R-:W-:-:S03]  /*13660*/  IMAD.IADD R41, R42, 0x1, -R39 ;  /* 0x000000012a297824 */ /* 0x028fc600078e0a27 */
[----:B------:R-:W3:Y:S01]  /*13670*/  LDL R39, [R45+0x508] ;  /* 0x000508002d277983 */ /* 0x000ee20000100800 */
[----:B------:R-:W-:Y:S02]  /*13680*/  IADD3 R38, P0, PT, R38, 0x4, RZ ;  /* 0x0000000426267810 */ /* 0x000fe40007f1e0ff */
[----:B----4-:R-:W-:Y:S01]  /*13690*/  IADD3 R42, PT, PT, -R42, R43, RZ ;  /* 0x0000002b2a2a7210 */ /* 0x010fe20007ffe1ff */
[----:B------:R0:W-:Y:S01]  /*136a0*/  STL [R45+0x4bc], R41 ;  /* 0x0004bc292d007387 */ /* 0x0001e20000100800 */
[----:B------:R-:W-:Y:S01]  /*136b0*/  LOP3.LUT R47, R77, 0xfffffffc, RZ, 0xc0, !PT ;  /* 0xfffffffc4d2f7812 */ /* 0x000fe200078ec0ff */
[----:B--2---:R-:W-:Y:S02]  /*136c0*/  IMAD.IADD R43, R44, 0x1, -R43 ;  /* 0x000000012c2b7824 */ /* 0x004fe400078e0a2b */
[----:B------:R0:W-:Y:S01]  /*136d0*/  STL [R45+0x4c0], R42 ;  /* 0x0004c02a2d007387 */ /* 0x0001e20000100800 */
[----:B------:R-:W-:Y:S01]  /*136e0*/  IMAD.X R40, RZ, RZ, R40, P0 ;  /* 0x000000ffff287224 */ /* 0x000fe200000e0628 */
[----:B------:R-:W-:-:S02]  /*136f0*/  ISETP.NE.U32.AND P0, PT, R38, R47, PT ;  /* 0x0000002f2600720c */ /* 0x000fc40003f05070 */
[----:B------:R0:W-:Y:S02]  /*13700*/  STL [R45+0x4c4], R43 ;  /* 0x0004c42b2d007387 */ /* 0x0001e40000100800 */
[----:B------:R-:W-:Y:S01]  /*13710*/  ISETP.NE.AND.EX P0, PT, R40, R83, PT, P0 ;  /* 0x000000532800720c */ /* 0x000fe20003f05300 */
[----:B---3--:R-:W-:-:S05]  /*13720*/  IMAD.IADD R44, R39, 0x1, -R44 ;  /* 0x00000001272c7824 */ /* 0x008fca00078e0a2c */
[----:B------:R0:W-:Y:S07]  /*13730*/  STL [R45+0x4c8], R44 ;  /* 0x0004c82c2d007387 */ /* 0x0001ee0000100800 */
[----:B------:R-:W-:Y:S05]  /*13740*/  @P0 BRA `(.L_x_693) ;  /* 0xfffffffc00b40947 */ /* 0x000fea000383ffff */
[----:B------:R-:W-:Y:S05]  /*13750*/  BSYNC.RECONVERGENT B5 ;  /* 0x0000000000057941 */ /* 0x000fea0003800200 */
.L_x_692:
[----:B------:R-:W-:-:S07]  /*13760*/  IMAD.MOV.U32 R38, RZ, RZ, R47 ;  /* 0x000000ffff267224 */ /* 0x000fce00078e002f */
.L_x_691:
[----:B------:R-:W-:Y:S05]  /*13770*/  BSYNC.RECONVERGENT B4 ;  /* 0x0000000000047941 */ /* 0x000fea0003800200 */
.L_x_690:
[----:B------:R-:W-:-:S04]  /*13780*/  ISETP.NE.U32.AND P0, PT, R84, RZ, PT ;  /* 0x000000ff5400720c */ /* 0x000fc80003f05070 */
[----:B------:R-:W-:-:S13]  /*13790*/  ISETP.NE.AND.EX P0, PT, RZ, RZ, PT, P0 ;  /* 0x000000ffff00720c */ /* 0x000fda0003f05300 */
[----:B------:R-:W-:Y:S05]  /*137a0*/  @!P0 BRA `(.L_x_689) ;  /* 0x0000000000408947 */ /* 0x000fea0003800000 */
[----:B------:R-:W-:-:S05]  /*137b0*/  IMAD.U32 R39, R38, 0x4, R1 ;  /* 0x0000000426277824 */ /* 0x000fca00078e0001 */
[----:B0-----:R-:W2:Y:S01]  /*137c0*/  LDL.64 R40, [R39+0x4f8] ;  /* 0x0004f80027287983 */ /* 0x001ea20000100a00 */
[----:B------:R-:W-:-:S04]  /*137d0*/  ISETP.NE.U32.AND P0, PT, R84, 0x1, PT ;  /* 0x000000015400780c */ /* 0x000fc80003f05070 */
[----:B------:R-:W-:Y:S01]  /*137e0*/  ISETP.NE.AND.EX P0, PT, RZ, RZ, PT, P0 ;  /* 0x000000ffff00720c */ /* 0x000fe20003f05300 */
[----:B--2---:R-:W-:-:S05]  /*137f0*/  IMAD.IADD R38, R41, 0x1, -R40 ;  /* 0x0000000129267824 */ /* 0x004fca00078e0a28 */
[----:B------:R2:W-:Y:S07]  /*13800*/  STL [R39+0x4bc], R38 ;  /* 0x0004bc2627007387 */ /* 0x0005ee0000100800 */
[----:B------:R-:W-:Y:S05]  /*13810*/  @!P0 BRA `(.L_x_689) ;  /* 0x0000000000248947 */ /* 0x000fea0003800000 */
[----:B------:R-:W2:Y:S01]  /*13820*/  LDL R40, [R39+0x500] ;  /* 0x0005000027287983 */ /* 0x000ea20000100800 */
[----:B------:R-:W-:-:S04]  /*13830*/  ISETP.NE.U32.AND P0, PT, R84, 0x2, PT ;  /* 0x000000025400780c */ /* 0x000fc80003f05070 */
[----:B------:R-:W-:Y:S01]  /*13840*/  ISETP.NE.AND.EX P0, PT, RZ, RZ, PT, P0 ;  /* 0x000000ffff00720c */ /* 0x000fe20003f05300 */
[----:B--2---:R-:W-:-:S05]  /*13850*/  IMAD.IADD R38, R40, 0x1, -R41 ;  /* 0x0000000128267824 */ /* 0x004fca00078e0a29 */
[----:B------:R3:W-:Y:S07]  /*13860*/  STL [R39+0x4c0], R38 ;  /* 0x0004c02627007387 */ /* 0x0007ee0000100800 */
[----:B------:R-:W-:Y:S05]  /*13870*/  @!P0 BRA `(.L_x_689) ;  /* 0x00000000000c8947 */ /* 0x000fea0003800000 */
[----:B---3--:R-:W2:Y:S02]  /*13880*/  LDL R38, [R39+0x504] ;  /* 0x0005040027267983 */ /* 0x008ea40000100800 */
[----:B--2---:R-:W-:-:S05]  /*13890*/  IMAD.IADD R38, R38, 0x1, -R40 ;  /* 0x0000000126267824 */ /* 0x004fca00078e0a28 */
[----:B------:R4:W-:Y:S02]  /*138a0*/  STL [R39+0x4c4], R38 ;  /* 0x0004c42627007387 */ /* 0x0009e40000100800 */
.L_x_689:
[----:B------:R-:W-:Y:S05]  /*138b0*/  BSYNC.RECONVERGENT B2 ;  /* 0x0000000000027941 */ /* 0x000fea0003800200 */
.L_x_688:
        /* <DEDUP_REMOVED lines=19> */
[----:B------:R-:W-:Y:S02]  /*139f0*/  ISETP.NE.AND P0, PT, R81, 0x3, PT ;  /* 0x000000035100780c */ /* 0x000fe40003f05270 */
[----:B--2---:R-:W-:Y:S01]  /*13a00*/  IADD3 R41, PT, PT, R40, R38, RZ ;  /* 0x0000002628297210 */ /* 0x004fe20007ffe0ff */
[----:B------:R-:W-:-:S04]  /*13a10*/  VIADD R38, R20, 0xfffffffc ;  /* 0xfffffffc14267836 */ /* 0x000fc80000000000 */
[----:B------:R3:W-:Y:S06]  /*13a20*/  STL [R39+0x480], R41 ;  /* 0x0004802927007387 */ /* 0x0007ec0000100800 */
[----:B------:R-:W-:Y:S05]  /*13a30*/  @!P0 BRA `(.L_x_697) ;  /* 0x0000000000148947 */ /* 0x000fea0003800000 */
[----:B------:R-:W-:-:S05]  /*13a40*/  IMAD R40, R38, 0x4, R1 ;  /* 0x0000000426287824 */ /* 0x000fca00078e0201 */
[----:B------:R-:W3:Y:S02]  /*13a50*/  LDL R38, [R40+0x4bc] ;  /* 0x0004bc0028267983 */ /* 0x000ee40000100800 */
[----:B---3--:R-:W-:Y:S02]  /*13a60*/  IMAD.IADD R39, R41, 0x1, R38 ;  /* 0x0000000129277824 */ /* 0x008fe400078e0226 */
[----:B------:R-:W-:-:S03]  /*13a70*/  VIADD R38, R20, 0xfffffffb ;  /* 0xfffffffb14267836 */ /* 0x000fc60000000000 */
[----:B------:R4:W-:Y:S04]  /*13a80*/  STL [R40+0x480], R39 ;  /* 0x0004802728007387 */ /* 0x0009e80000100800 */
.L_x_697:
[----:B------:R-:W-:Y:S05]  /*13a90*/  BSYNC.RECONVERGENT B4 ;  /* 0x0000000000047941 */ /* 0x000fea0003800200 */
.L_x_696:
[----:B------:R-:W-:-:S13]  /*13aa0*/  ISETP.GE.U32.AND P0, PT, R80, 0x3, PT ;  /* 0x000000035000780c */ /* 0x000fda0003f06070 */
[----:B------:R-:W-:Y:S05]  /*13ab0*/  @!P0 BRA `(.L_x_695) ;  /* 0x00000000005c8947 */ /* 0x000fea0003800000 */
.L_x_698:
[----:B0-----:R-:W-:-:S05]  /*13ac0*/  IMAD R44, R38, 0x4, R1 ;  /* 0x00000004262c7824 */ /* 0x001fca00078e0201 */
[----:B--234-:R-:W2:Y:S04]  /*13ad0*/  LDL R39, [R44+0x484] ;  /* 0x000484002c277983 */ /* 0x01cea80000100800 */
[----:B------:R-:W2:Y:S01]  /*13ae0*/  LDL R40, [R44+0x4bc] ;  /* 0x0004bc002c287983 */ /* 0x000ea20000100800 */
        /* <DEDUP_REMOVED lines=15> */
[C---:B------:R-:W-:Y:S01]  /*13be0*/  ISETP.GT.AND P0, PT, R38.reuse, 0x3, PT ;  /* 0x000000032600780c */ /* 0x040fe20003f04270 */
[----:B------:R-:W-:Y:S01]  /*13bf0*/  VIADD R38, R38, 0xfffffffc ;  /* 0xfffffffc26267836 */ /* 0x000fe20000000000 */
[----:B--2---:R-:W-:-:S05]  /*13c00*/  IADD3 R42, PT, PT, R41, R42, RZ ;  /* 0x0000002a292a7210 */ /* 0x004fca0007ffe0ff */
[----:B------:R0:W-:Y:S06]  /*13c10*/  STL [R45+0x480], R42 ;  /* 0x0004802a2d007387 */ /* 0x0001ec0000100800 */
[----:B------:R-:W-:Y:S05]  /*13c20*/  @P0 BRA `(.L_x_698) ;  /* 0xfffffffc00a40947 */ /* 0x000fea000383ffff */
.L_x_695:
[----:B------:R-:W-:Y:S05]  /*13c30*/  BSYNC.RECONVERGENT B2 ;  /* 0x0000000000027941 */ /* 0x000fea0003800200 */
.L_x_694:
[----:B--2---:R-:W2:Y:S02]  /*13c40*/  LDL R38, [R1+0x480] ;  /* 0x0004800001267983 */ /* 0x004ea40000100800 */
[----:B--2---:R-:W-:-:S13]  /*13c50*/  ISETP.GE.AND P0, PT, R38, 0x2, PT ;  /* 0x000000022600780c */ /* 0x004fda0003f06270 */
[----:B------:R-:W-:Y:S05]  /*13c60*/  @!P0 BRA `(.L_x_699) ;  /* 0x0000001400108947 */ /* 0x000fea0003800000 */
[----:B------:R-:W-:Y:S01]  /*13c70*/  BSSY.RECONVERGENT B2, `(.L_x_700) ;  /* 0x000000b000027945 */ /* 0x000fe20003800200 */
[----:B------:R-:W-:-:S07]  /*13c80*/  IMAD.MOV.U32 R38, RZ, RZ, R20 ;  /* 0x000000ffff267224 */ /* 0x000fce00078e0014 */
.L_x_702:
        /* <DEDUP_REMOVED lines=9> */
.L_x_701:
[----:B------:R-:W-:Y:S05]  /*13d20*/  BSYNC.RECONVERGENT B2 ;  /* 0x0000000000027941 */ /* 0x000fea0003800200 */
.L_x_700:
[----:B------:R-:W-:-:S05]  /*13d30*/  IMAD R40, R39, 0x4, R10 ;  /* 0x0000000427287824 */ /* 0x000fca00078e020a */
        /* <DEDUP_REMOVED lines=31> */
[----:B------:R-:W-:-:S04]  /*13f30*/  @P1 IADD3 R38, P4, PT, R39, 0x3, RZ ;  /* 0x0000000327261810 */ /* 0x000fc80007f9e0ff */
[----:B------:R-:W-:-:S09]  /*13f40*/  @P1 IADD3.X R41, PT, PT, RZ, RZ, RZ, P4, !PT ;  /* 0x000000ffff291210 */ /* 0x000fd200027fe4ff */
.L_x_706:
[----:B------:R-:W-:Y:S05]  /*13f50*/  BSYNC.RECONVERGENT B4 ;  /* 0x0000000000047941 */ /* 0x000fea0003800200 */
.L_x_705:
[----:B------:R-:W-:Y:S05]  /*13f60*/  @!P0 BRA `(.L_x_704) ;  /* 0x0000000000308947 */ /* 0x000fea0003800000 */
.L_x_707:
[----:B---3--:R-:W-:-:S05]  /*13f70*/  IMAD.U32 R42, R38, 0x4, R1 ;  /* 0x00000004262a7824 */ /* 0x008fca00078e0001 */
[----:B------:R0:W-:Y:S04]  /*13f80*/  STL [R42+0x4f8], R55 ;  /* 0x0004f8372a007387 */ /* 0x0001e80000100800 */
[----:B------:R-:W3:Y:S01]  /*13f90*/  LDL R39, [R40] ;  /* 0x0000000028277983 */ /* 0x000ee20000100800 */
[----:B------:R-:W-:-:S03]  /*13fa0*/  IADD3 R38, P0, PT, R38, 0x4, RZ ;  /* 0x0000000426267810 */ /* 0x000fc60007f1e0ff */
[----:B---3--:R3:W-:Y:S04]  /*13fb0*/  STL [R42+0x4fc], R39 ;  /* 0x0004fc272a007387 */ /* 0x0087e80000100800 */
[----:B------:R3:W-:Y:S04]  /*13fc0*/  STL [R42+0x500], R39 ;  /* 0x000500272a007387 */ /* 0x0007e80000100800 */
[----:B0-2---:R-:W2:Y:S01]  /*13fd0*/  LDL R55, [R40] ;  /* 0x0000000028377983 */ /* 0x005ea20000100800 */
[----:B------:R-:W-:Y:S01]  /*13fe0*/  IMAD.X R41, RZ, RZ, R41, P0 ;  /* 0x000000ffff297224 */ /* 0x000fe200000e0629 */
[----:B------:R-:W-:-:S04]  /*13ff0*/  ISETP.GE.U32.AND P0, PT, R38, R20, PT ;  /* 0x000000142600720c */ /* 0x000fc80003f06070 */
[----:B------:R-:W-:Y:S01]  /*14000*/  ISETP.GE.U32.AND.EX P0, PT, R41, RZ, PT, P0 ;  /* 0x000000ff2900720c */ /* 0x000fe20003f06100 */
[----:B--2---:R3:W-:-:S12]  /*14010*/  STL [R42+0x504], R55 ;  /* 0x000504372a007387 */ /* 0x0047d80000100800 */
[----:B------:R-:W-:Y:S05]  /*14020*/  @!P0 BRA `(.L_x_707) ;  /* 0xfffffffc00d08947 */ /* 0x000fea000383ffff */
.L_x_704:
[----:B------:R-:W-:Y:S05]  /*14030*/  BSYNC.RECONVERGENT B2 ;  /* 0x0000000000027941 */ /* 0x000fea0003800200 */
.L_x_703:
        /* <DEDUP_REMOVED lines=12> */
.L_x_711:
        /* <DEDUP_REMOVED lines=48> */
.L_x_710:
[----:B------:R-:W-:-:S07]  /*14400*/  IMAD.MOV.U32 R38, RZ, RZ, R39 ;  /* 0x000000ffff267224 */ /* 0x000fce00078e0027 */
.L_x_709:
[----:B------:R-:W-:Y:S05]  /*14410*/  BSYNC.RECONVERGENT B2 ;  /* 0x0000000000027941 */ /* 0x000fea0003800200 */
.L_x_708:
        /* <DEDUP_REMOVED lines=12> */
[----:B------:R-:W-:-:S02]  /*144e0*/  IADD3 R38, PT, PT, R38, 0x8, RZ ;  /* 0x0000000826267810 */ /* 0x000fc40007ffe0ff */
[----:B--2---:R-:W-:Y:S02]  /*144f0*/  SHF.R.S32.HI R39, RZ, 0x1f, R40 ;  /* 0x0000001fff277819 */ /* 0x004fe40000011428 */
        /* <DEDUP_REMOVED lines=15> */
.L_x_715:
[----:B------:R-:W-:Y:S05]  /*145f0*/  BSYNC.RECONVERGENT B4 ;  /* 0x0000000000047941 */ /* 0x000fea0003800200 */
.L_x_714:
        /* <DEDUP_REMOVED lines=18> */
.L_x_717:
[----:B------:R-:W-:Y:S05]  /*14720*/  BSYNC.RECONVERGENT B4 ;  /* 0x0000000000047941 */ /* 0x000fea0003800200 */
.L_x_716:
        /* <DEDUP_REMOVED lines=17> */
.L_x_713:
[----:B------:R-:W-:Y:S05]  /*14840*/  BSYNC.RECONVERGENT B2 ;  /* 0x0000000000027941 */ /* 0x000fea0003800200 */
.L_x_712:
[----:B---3--:R-:W-:Y:S01]  /*14850*/  IMAD.IADD R39, R74, 0x1, -R55 ;  /* 0x000000014a277824 */ /* 0x008fe200078e0a37 */
[----:B------:R-:W-:Y:S01]  /*14860*/  BSSY.RECONVERGENT B4, `(.L_x_718) ;  /* 0x0000015000047945 */ /* 0x000fe20003800200 */
[----:B------:R-:W-:Y:S02]  /*14870*/  IMAD.MOV.U32 R48, RZ, RZ, 0x1 ;  /* 0x00000001ff307424 */ /* 0x000fe400078e00ff */
[----:B0-2---:R-:W0:Y:S08]  /*14880*/  I2F.F64 R40, R39 ;  /* 0x0000002700287312 */ /* 0x005e300000201c00 */
[----:B0-----:R-:W0:Y:S02]  /*14890*/  MUFU.RCP64H R49, R41 ;  /* 0x0000002900317308 */ /* 0x001e240000001800 */
[----:B0-----:R-:W-:-:S08]  /*148a0*/  DFMA R42, -R40, R48, 1 ;  /* 0x3ff00000282a742b */ /* 0x001fd00000000130 */
[----:B------:R-:W-:-:S08]  /*148b0*/  DFMA R42, R42, R42, R42 ;  /* 0x0000002a2a2a722b */ /* 0x000fd0000000002a */
[----:B------:R-:W-:Y:S02]  /*148c0*/  DFMA R48, R48, R42, R48 ;  /* 0x0000002a3030722b */ /* 0x000fe40000000030 */
[----:B------:R-:W0:Y:S06]  /*148d0*/  I2F.F64.U64 R42, R60 ;  /* 0x0000003c002a7312 */ /* 0x000e2c0000301800 */
[----:B------:R-:W-:-:S08]  /*148e0*/  DFMA R44, -R40, R48, 1 ;  /* 0x3ff00000282c742b */ /* 0x000fd00000000130 */
[----:B------:R-:W-:Y:S01]  /*148f0*/  DFMA R48, R48, R44, R48 ;  /* 0x0000002c3030722b */ /* 0x000fe20000000030 */
[----:B0-----:R-:W-:-:S07]  /*14900*/  FSETP.GEU.AND P1, PT, |R43|, 6.5827683646048100446e-37, PT ;  /* 0x036000002b00780b */ /* 0x001fce0003f2e200 */
        /* <DEDUP_REMOVED lines=9> */
[----:B-1----:R-:W-:Y:S05]  /*149a0*/  CALL.REL.NOINC `($__internal_4_$__cuda_sm20_div_rn_f64_full) ;  /* 0x00000078003c7944 */ /* 0x002fea0003c00000 */
.L_x_719:
[----:B------:R-:W-:Y:S05]  /*149b0*/  BSYNC.RECONVERGENT B4 ;  /* 0x0000000000047941 */ /* 0x000fea0003800200 */
.L_x_718:
        /* <DEDUP_REMOVED lines=23> */
[----:B------:R-:W-:Y:S01]  /*14b30*/  IADD3.X R38, PT, PT, RZ, ~R45, ~R39, P5, P6 ;  /* 0x8000002dff267210 */ /* 0x000fe20002fecc27 */
[----:B------:R-:W-:Y:S01]  /*14b40*/  IMAD.X R49, R39, 0x1, R48, P4 ;  /* 0x0000000127317824 */ /* 0x000fe200020e0630 */
[----:B------:R-:W-:-:S02]  /*14b50*/  LOP3.LUT R50, R47, 0xf, RZ, 0xc0, !PT ;  /* 0x0000000f2f327812 */ /* 0x000fc400078ec0ff */
[----:B------:R-:W-:Y:S02]  /*14b60*/  ISETP.GT.U32.AND.EX P1, PT, R38, -0x1, PT, P1 ;  /* 0xffffffff2600780c */ /* 0x000fe40003f24110 */
[----:B------:R-:W-:Y:S02]  /*14b70*/  ISETP.NE.U32.AND P0, PT, R50, RZ, PT ;  /* 0x000000ff3200720c */ /* 0x000fe40003f05070 */
[----:B------:R-:W-:Y:S02]  /*14b80*/  MOV R38, R41 ;  /* 0x0000002900267202 */ /* 0x000fe40000000f00 */
[----:B------:R-:W-:-:S07]  /*14b90*/  ISETP.NE.AND.EX P0, PT, RZ, RZ, PT, P0 ;  /* 0x000000ffff00720c */ /* 0x000fce0003f05300 */
[----:B------:R-:W-:Y:S06]  /*14ba0*/  @P1 BRA `(.L_x_723) ;  /* 0x0000000000681947 */ /* 0x000fec0003800000 */
[----:B------:R-:W-:Y:S01]  /*14bb0*/  IMAD.MOV.U32 R41, RZ, RZ, R42 ;  /* 0x000000ffff297224 */ /* 0x000fe200078e002a */
[----:B------:R-:W-:-:S07]  /*14bc0*/  LOP3.LUT R51, R47, 0xfffffff0, RZ, 0xc0, !PT ;  /* 0xfffffff02f337812 */ /* 0x000fce00078ec0ff */
.L_x_724:
        /* <DEDUP_REMOVED lines=24> */
.L_x_723:
[----:B------:R-:W-:Y:S05]  /*14d50*/  BSYNC.RECONVERGENT B4 ;  /* 0x0000000000047941 */ /* 0x000fea0003800200 */
.L_x_722:
        /* <DEDUP_REMOVED lines=18> */
.L_x_726:
[----:B------:R-:W-:Y:S05]  /*14e80*/  BSYNC.RECONVERGENT B4 ;  /* 0x0000000000047941 */ /* 0x000fea0003800200 */
.L_x_725:
        /* <DEDUP_REMOVED lines=22> */
.L_x_721:
[----:B------:R-:W-:Y:S05]  /*14ff0*/  BSYNC.RECONVERGENT B2 ;  /* 0x0000000000027941 */ /* 0x000fea0003800200 */
.L_x_720:
[----:B------:R-:W-:-:S04]  /*15000*/  ISETP.GE.U32.AND P0, PT, R44, R20, PT ;  /* 0x000000142c00720c */ /* 0x000fc80003f06070 */
[----:B------:R-:W-:-:S13]  /*15010*/  ISETP.GE.U32.AND.EX P0, PT, R45, RZ, PT, P0 ;  /* 0x000000ff2d00720c */ /* 0x000fda0003f06100 */
[----:B------:R-:W-:-:S05]  /*15020*/  @!P0 LOP3.LUT R45, RZ, R44, RZ, 0x33, !PT ;  /* 0x0000002cff2d8212 */ /* 0x000fca00078e33ff */
[----:B------:R-:W-:-:S04]  /*15030*/  @!P0 IMAD.IADD R38, R20, 0x1, R45 ;  /* 0x0000000114268824 */ /* 0x000fc800078e022d */
[----:B0-234-:R-:W-:-:S05]  /*15040*/  @!P0 IMAD.U32 R39, R38, 0x4, R1 ;  /* 0x0000000426278824 */ /* 0x01dfca00078e0001 */
[----:B------:R-:W2:Y:S01]  /*15050*/  @!P0 LDL R38, [R39+0x4f8] ;  /* 0x0004f80027268983 */ /* 0x000ea20000100800 */
[----:B------:R-:W-:Y:S02]  /*15060*/  VIADD R82, R82, 0x1 ;  /* 0x0000000152527836 */ /* 0x000fe40000000000 */
[----:B--2---:R-:W-:-:S05]  /*15070*/  @!P0 IMAD.IADD R38, R38, 0x1, R43 ;  /* 0x0000000126268824 */ /* 0x004fca00078e022b */
[----:B------:R2:W-:Y:S01]  /*15080*/  @!P0 STL [R39+0x4f8], R38 ;  /* 0x0004f82627008387 */ /* 0x0005e20000100800 */
[----:B------:R-:W-:-:S13]  /*15090*/  ISETP.NE.AND P0, PT, R82, 0x186a0, PT ;  /* 0x000186a05200780c */ /* 0x000fda0003f05270 */
[----:B--2---:R-:W-:Y:S05]  /*150a0*/  @P0 BRA `(.L_x_727) ;  /* 0xffffff7800840947 */ /* 0x004fea000383ffff */
.L_x_699:
[----:B------:R-:W-:Y:S05]  /*150b0*/  BSYNC.RELIABLE B3 ;  /* 0x0000000000037941 */ /* 0x000fea0003800100 */
.L_x_603:
[----:B------:R-:W2:Y:S01]  /*150c0*/  LDC R38, c[0x0][0x3c0] ;  /* 0x0000f000ff267b82 */ /* 0x000ea20000000800 */
[----:B------:R-:W5:Y:S01]  /*150d0*/  LDCU UR4, c[0x0][0x3a0] ;  /* 0x00007400ff0477ac */ /* 0x000f620008000800 */
[C---:B------:R-:W-:Y:S01]  /*150e0*/  IADD3 R21, PT, PT, R20.reuse, 0x1, RZ ;  /* 0x0000000114157810 */ /* 0x040fe20007ffe0ff */
[----:B------:R-:W-:-:S03]  /*150f0*/  VIADD R20, R20, 0x2 ;  /* 0x0000000214147836 */ /* 0x000fc60000000000 */
[----:B0--34-:R-:W-:-:S04]  /*15100*/  LOP3.LUT R39, R21, 0x1, RZ, 0xc0, !PT ;  /* 0x0000000115277812 */ /* 0x019fc800078ec0ff */
[----:B------:R-:W-:Y:S02]  /*15110*/  ISETP.NE.AND P0, PT, R39, R6, PT ;  /* 0x000000062700720c */ /* 0x000fe40003f05270 */
[----:B--2---:R-:W-:-:S13]  /*15120*/  ISETP.NE.AND P1, PT, R38, 0x1, PT ;  /* 0x000000012600780c */ /* 0x004fda0003f25270 */
[----:B------:R-:W-:-:S04]  /*15130*/  @!P1 SEL R21, R20, R21, P0 ;  /* 0x0000001514159207 */ /* 0x000fc80000000000 */
[----:B-----5:R-:W-:Y:S01]  /*15140*/  ISETP.GT.AND P0, PT, R21, UR4, PT ;  /* 0x0000000415007c0c */ /* 0x020fe2000bf04270 */
[----:B------:R-:W-:-:S12]  /*15150*/  IMAD.MOV.U32 R20, RZ, RZ, R21 ;  /* 0x000000ffff147224 */ /* 0x000fd800078e0015 */
[----:B------:R-:W-:Y:S05]  /*15160*/  @!P0 BRA `(.L_x_728) ;  /* 0xffffff5c00a88947 */ /* 0x000fea000383ffff */
.L_x_570:
[----:B------:R-:W-:Y:S05]  /*15170*/  BSYNC.RELIABLE B1 ;  /* 0x0000000000017941 */ /* 0x000fea0003800100 */
.L_x_569:
[----:B------:R-:W2:Y:S01]  /*15180*/  LDCU UR4, c[0x0][0x3a8] ;  /* 0x00007500ff0477ac */ /* 0x000ea20008000800 */
[----:B------:R-:W-:Y:S01]  /*15190*/  DSETP.GEU.AND P1, PT, R26, R30, PT ;  /* 0x0000001e1a00722a */ /* 0x000fe20003f2e000 */
[----:B--2---:R-:W-:-:S04]  /*151a0*/  ISETP.LT.U32.AND P0, PT, R78, UR4, PT ;  /* 0x000000044e007c0c */ /* 0x004fc8000bf01070 */
[----:B------:R-:W-:-:S13]  /*151b0*/  ISETP.LT.U32.AND.EX P0, PT, R79, UR11, PT, P0 ;  /* 0x0000000b4f007c0c */ /* 0x000fda000bf01100 */
[----:B------:R-:W-:Y:S05]  /*151c0*/  @!P1 BRA P0, `(.L_x_729) ;  /* 0xffffff5800ec9947 */ /* 0x000fea000003ffff */
.L_x_567:
[----:B------:R3:W4:Y:S01]  /*151d0*/  I2F.F64.U64 R8, R78 ;  /* 0x0000004e00087312 */ /* 0x0007220000301800 */
[----:B------:R-:W-:Y:S02]  /*151e0*/  IMAD.MOV.U32 R42, RZ, RZ, R22 ;  /* 0x000000ffff2a7224 */ /* 0x000fe400078e0016 */
[----:B------:R-:W-:Y:S01]  /*151f0*/  IMAD.MOV.U32 R43, RZ, RZ, R23 ;  /* 0x000000ffff2b7224 */ /* 0x000fe200078e0017 */
[----:B------:R-:W-:Y:S06]  /*15200*/  BRA `(.L_x_566) ;  /* 0x0000000000047947 */ /* 0x000fec0003800000 */
.L_x_687:
[----:B------:R1:W2:Y:S02]  /*15210*/  I2F.F64.U64 R8, R78 ;  /* 0x0000004e00087312 */ /* 0x0002a40000301800 */
.L_x_566:
[----:B01----:R-:W-:Y:S05]  /*15220*/  BSYNC.RECONVERGENT B0 ;  /* 0x0000000000007941 */ /* 0x003fea0003800200 */
.L_x_527:
        /* <DEDUP_REMOVED lines=15> */
[----:B------:R-:W-:Y:S01]  /*15320*/  LOP3.LUT R17, R7, 0x7ffffffc, RZ, 0xc0, !PT ;  /* 0x7ffffffc07117812 */ /* 0x000fe200078ec0ff */
[----:B------:R-:W-:-:S07]  /*15330*/  IMAD.MOV.U32 R6, RZ, RZ, RZ ;  /* 0x000000ffff067224 */ /* 0x000fce00078e00ff */
.L_x_736:
        /* <DEDUP_REMOVED lines=14> */
.L_x_735:
[----:B------:R-:W-:Y:S05]  /*15420*/  BSYNC.RECONVERGENT B2 ;  /* 0x0000000000027941 */ /* 0x000fea0003800200 */
.L_x_734:
[----:B------:R-:W-:Y:S05]  /*15430*/  @!P1 BRA `(.L_x_733) ;  /* 0x0000000000289947 */ /* 0x000fea0003800000 */
[----:B------:R-:W-:-:S07]  /*15440*/  IMAD.MOV.U32 R6, RZ, RZ, RZ ;  /* 0x000000ffff067224 */ /* 0x000fce00078e00ff */
.L_x_737:
[----:B01----:R-:W-:-:S04]  /*15450*/  IMAD.SHL.U32 R8, R17, 0x4, RZ ;  /* 0x0000000411087824 */ /* 0x003fc800078e00ff */
[----:B------:R-:W-:-:S06]  /*15460*/  IMAD R8, R8, 0x8, R5 ;  /* 0x0000000808087824 */ /* 0x000fcc00078e0205 */
[----:B------:R-:W2:Y:S01]  /*15470*/  LDL.64 R8, [R8+0x8] ;  /* 0x0000080008087983 */ /* 0x000ea20000100a00 */
[C---:B------:R-:W-:Y:S01]  /*15480*/  IMAD R11, R17.reuse, 0x8, R4 ;  /* 0x00000008110b7824 */ /* 0x040fe200078e0204 */
[----:B------:R-:W-:Y:S01]  /*15490*/  IADD3 R6, PT, PT, R6, 0x1, RZ ;  /* 0x0000000106067810 */ /* 0x000fe20007ffe0ff */
[----:B------:R-:W-:-:S03]  /*154a0*/  VIADD R17, R17, 0x1 ;  /* 0x0000000111117836 */ /* 0x000fc60000000000 */
[----:B------:R-:W-:Y:S01]  /*154b0*/  ISETP.NE.AND P0, PT, R6, R21, PT ;  /* 0x000000150600720c */ /* 0x000fe20003f05270 */
[----:B--2---:R1:W-:-:S12]  /*154c0*/  STL.64 [R11], R8 ;  /* 0x000000080b007387 */ /* 0x0043d80000100a00 */
[----:B------:R-:W-:Y:S05]  /*154d0*/  @P0 BRA `(.L_x_737) ;  /* 0xfffffffc00dc0947 */ /* 0x000fea000383ffff */
.L_x_733:
[----:B------:R-:W-:Y:S05]  /*154e0*/  BSYNC.RECONVERGENT B1 ;  /* 0x0000000000017941 */ /* 0x000fea0003800200 */
.L_x_732:
        /* <DEDUP_REMOVED lines=18> */
.L_x_748:
        /* <DEDUP_REMOVED lines=55> */
[----:B------:R-:W-:Y:S01]  /*15980*/  @!P1 LEA R17, R11, R17, 0x14 ;  /* 0x000000110b119211 */ /* 0x000fe200078ea0ff */
[----:B------:R-:W-:-:S05]  /*15990*/  @!P1 IMAD.IADD R18, R20, 0x1, -R11 ;  /* 0x0000000114129824 */ /* 0x000fca00078e0a0b */
[----:B------:R-:W-:Y:S01]  /*159a0*/  @!P1 LEA R19, R18, 0x3ff00000, 0x14 ;  /* 0x3ff0000012139811 */ /* 0x000fe200078ea0ff */
[----:B------:R-:W-:-:S06]  /*159b0*/  @!P1 IMAD.MOV.U32 R18, RZ, RZ, RZ ;  /* 0x000000ffff129224 */ /* 0x000fcc00078e00ff */
[----:B------:R-:W-:-:S11]  /*159c0*/  @!P1 DMUL R14, R16, R18 ;  /* 0x00000012100e9228 */ /* 0x000fd60000000000 */
.L_x_741:
[----:B------:R-:W-:Y:S05]  /*159d0*/  BSYNC.RECONVERGENT B1 ;  /* 0x0000000000017941 */ /* 0x000fea0003800200 */
.L_x_740:
        /* <DEDUP_REMOVED lines=14> */
[----:B---3--:R-:W-:Y:S05]  /*15ac0*/  CALL.REL.NOINC `($__internal_3_$__cuda_sm20_dblrcp_rn_slowpath_v3) ;  /* 0x0000006400487944 */ /* 0x008fea0003c00000 */
.L_x_743:
[----:B------:R-:W-:Y:S05]  /*15ad0*/  BSYNC.RECONVERGENT B1 ;  /* 0x0000000000017941 */ /* 0x000fea0003800200 */
.L_x_742:
        /* <DEDUP_REMOVED lines=25> */
[----:B------:R-:W-:Y:S01]  /*15c70*/  UMOV UR8, 0xff768fa1 ;  /* 0xff768fa100087882 */ /* 0x000fe20000000000 */
[----:B------:R-:W-:-:S02]  /*15c80*/  IMAD.MOV.U32 R17, RZ, RZ, R19 ;  /* 0x000000ffff117224 */ /* 0x000fc400078e0013 */
[----:B------:R-:W-:Y:S02]  /*15c90*/  IMAD.MOV.U32 R11, RZ, RZ, R15 ;  /* 0x000000ffff0b7224 */ /* 0x000fe400078e000f */
[----:B------:R-:W-:Y:S01]  /*15ca0*/  DSETP.MIN.AND P0, P1, R14, UR8, PT ;  /* 0x000000080e007e2a */ /* 0x000fe2000b900000 */
[----:B------:R-:W-:Y:S01]  /*15cb0*/  MOV R18, R17 ;  /* 0x0000001100127202 */ /* 0x000fe20000000f00 */
[----:B------:R-:W-:-:S04]  /*15cc0*/  DSETP.MIN.AND P2, P3, R16, UR8, PT ;  /* 0x0000000810007e2a */ /* 0x000fc8000bb40000 */
[----:B------:R-:W-:Y:S01]  /*15cd0*/  FSEL R19, R11, UR4, P0 ;  /* 0x000000040b137c08 */ /* 0x000fe20008000000 */
[----:B------:R-:W-:Y:S01]  /*15ce0*/  UMOV UR4, UR8 ;  /* 0x0000000800047c82 */ /* 0x000fe20008000000 */
[----:B------:R-:W-:Y:S01]  /*15cf0*/  FSEL R21, R18, UR10, P2 ;  /* 0x0000000a12157c08 */ /* 0x000fe20009000000 */
[----:B------:R-:W-:Y:S01]  /*15d00*/  IMAD R11, R12, 0x8, R1 ;  /* 0x000000080c0b7824 */ /* 0x000fe200078e0201 */
[----:B------:R-:W-:Y:S02]  /*15d10*/  SEL R14, R14, UR4, P0 ;  /* 0x000000040e0e7c07 */ /* 0x000fe40008000000 */
[----:B------:R-:W-:Y:S02]  /*15d20*/  SEL R16, R16, UR8, P2 ;  /* 0x0000000810107c07 */ /* 0x000fe40009000000 */
[----:B------:R-:W-:Y:S02]  /*15d30*/  @P1 LOP3.LUT R19, R20, 0x80000, RZ, 0xfc, !PT ;  /* 0x0008000014131812 */ /* 0x000fe400078efcff */
[----:B------:R-:W-:-:S03]  /*15d40*/  @P3 LOP3.LUT R21, R22, 0x80000, RZ, 0xfc, !PT ;  /* 0x0008000016153812 */ /* 0x000fc600078efcff */
[----:B------:R-:W-:Y:S02]  /*15d50*/  IMAD.MOV.U32 R15, RZ, RZ, R19 ;  /* 0x000000ffff0f7224 */ /* 0x000fe400078e0013 */
[----:B------:R-:W-:-:S03]  /*15d60*/  IMAD.MOV.U32 R17, RZ, RZ, R21 ;  /* 0x000000ffff117224 */ /* 0x000fc600078e0015 */
[----:B------:R0:W-:Y:S04]  /*15d70*/  STL.64 [R11+0x378], R14 ;  /* 0x0003780e0b007387 */ /* 0x0001e80000100a00 */
        /* <DEDUP_REMOVED lines=44> */
[----:B-1----:R-:W-:-:S10]  /*16040*/  DFMA R16, R20, R14, 1 ;  /* 0x3ff000001410742b */ /* 0x002fd4000000000e */
        /* <DEDUP_REMOVED lines=15> */
.L_x_745:
[----:B------:R-:W-:Y:S05]  /*16140*/  BSYNC.RECONVERGENT B1 ;  /* 0x0000000000017941 */ /* 0x000fea0003800200 */
.L_x_744:
        /* <DEDUP_REMOVED lines=12> */
[----:B------:R-:W-:Y:S02]  /*16210*/  MOV R22, 0x16240 ;  /* 0x0001624000167802 */ /* 0x000fe40000000f00 */
[----:B------:R-:W-:-:S07]  /*16220*/  IADD3 R19, PT, PT, R13, -0x100000, RZ ;  /* 0xfff000000d137810 */ /* 0x000fce0007ffe0ff */
[----:B---3--:R-:W-:Y:S05]  /*16230*/  CALL.REL.NOINC `($__internal_3_$__cuda_sm20_dblrcp_rn_slowpath_v3) ;  /* 0x0000005c006c7944 */ /* 0x008fea0003c00000 */
.L_x_747:
[----:B------:R-:W-:Y:S05]  /*16240*/  BSYNC.RECONVERGENT B1 ;  /* 0x0000000000017941 */ /* 0x000fea0003800200 */
.L_x_746:
        /* <DEDUP_REMOVED lines=12> */
[----:B------:R-:W-:Y:S01]  /*16310*/  IMAD.MOV.U32 R17, RZ, RZ, R14 ;  /* 0x000000ffff117224 */ /* 0x000fe200078e000e */
[----:B------:R-:W-:-:S02]  /*16320*/  IADD3 R12, PT, PT, R12, 0x2, RZ ;  /* 0x000000020c0c7810 */ /* 0x000fc40007ffe0ff */
        /* <DEDUP_REMOVED lines=31> */
.L_x_739:
[----:B------:R-:W1:Y:S02]  /*16520*/  LDCU UR4, c[0x0][0x3a0] ;  /* 0x00007400ff0477ac */ /* 0x000e640008000800 */
[----:B-1----:R-:W-:-:S04]  /*16530*/  ULOP3.LUT UR4, UR4, 0x1, URZ, 0xc0, !UPT ;  /* 0x0000000104047892 */ /* 0x002fc8000f8ec0ff */
[----:B------:R-:W-:-:S09]  /*16540*/  UISETP.NE.U32.AND UP0, UPT, UR4, 0x1, UPT ;  /* 0x000000010400788c */ /* 0x000fd2000bf05070 */
[----:B------:R-:W-:Y:S05]  /*16550*/  BRA.U UP0, `(.L_x_738) ;  /* 0x0000000500f47547 */ /* 0x000fea000b800000 */
[----:B------:R-:W-:-:S04]  /*16560*/  IMAD.SHL.U32 R6, R6, 0x8, RZ ;  /* 0x0000000806067824 */ /* 0x000fc800078e00ff */
[----:B0-----:R-:W-:-:S06]  /*16570*/  IMAD.IADD R16, R6, 0x1, R3 ;  /* 0x0000000106107824 */ /* 0x001fcc00078e0203 */
        /* <DEDUP_REMOVED lines=59> */
.L_x_750:
[----:B------:R-:W-:Y:S05]  /*16930*/  BSYNC.RECONVERGENT B1 ;  /* 0x0000000000017941 */ /* 0x000fea0003800200 */
.L_x_749:
        /* <DEDUP_REMOVED lines=16> */
[----:B---3--:R-:W-:Y:S05]  /*16a40*/  CALL.REL.NOINC `($__internal_3_$__cuda_sm20_dblrcp_rn_slowpath_v3) ;  /* 0x0000005400687944 */ /* 0x008fea0003c00000 */
[----:B------:R-:W-:Y:S02]  /*16a50*/  IMAD.MOV.U32 R14, RZ, RZ, R16 ;  /* 0x000000ffff0e7224 */ /* 0x000fe400078e0010 */
[----:B------:R-:W-:-:S07]  /*16a60*/  IMAD.MOV.U32 R15, RZ, RZ, R17 ;  /* 0x000000ffff0f7224 */ /* 0x000fce00078e0011 */
.L_x_752:
[----:B------:R-:W-:Y:S05]  /*16a70*/  BSYNC.RECONVERGENT B1 ;  /* 0x0000000000017941 */ /* 0x000fea0003800200 */
.L_x_751:
        /* <DEDUP_REMOVED lines=43> */
.L_x_738:
        /* <DEDUP_REMOVED lines=9> */
[----:B------:R-:W-:Y:S01]  /*16dc0*/  LOP3.LUT R34, R7, 0x7ffffffc, RZ, 0xc0, !PT ;  /* 0x7ffffffc07227812 */ /* 0x000fe200078ec0ff */
[----:B------:R-:W-:-:S07]  /*16dd0*/  IMAD.MOV.U32 R35, RZ, RZ, RZ ;  /* 0x000000ffff237224 */ /* 0x000fce00078e00ff */
.L_x_765:
        /* <DEDUP_REMOVED lines=18> */
[----:B------:R-:W-:Y:S01]  /*16f00*/  MOV R18, 0x69ce2bdf ;  /* 0x69ce2bdf00127802 */ /* 0x000fe20000000f00 */
[----:B------:R-:W-:Y:S02]  /*16f10*/  IMAD.MOV.U32 R19, RZ, RZ, 0x3e5ade15 ;  /* 0x3e5ade15ff137424 */ /* 0x000fe400078e00ff */
[----:B------:R-:W-:Y:S02]  /*16f20*/  IMAD.MOV.U32 R20, RZ, RZ, -0x35dec16 ;  /* 0xfca213eaff147424 */ /* 0x000fe400078e00ff */
        /* <DEDUP_REMOVED lines=42> */
.L_x_758:
[----:B------:R-:W-:Y:S05]  /*171d0*/  BSYNC.RECONVERGENT B3 ;  /* 0x0000000000037941 */ /* 0x000fea0003800200 */
.L_x_757:
        /* <DEDUP_REMOVED lines=21> */
[----:B------:R-:W-:Y:S01]  /*17330*/  LEA R49, R44, R51, 0x14 ;  /* 0x000000332c317211 */ /* 0x000fe200078ea0ff */
[----:B------:R-:W-:-:S08]  /*17340*/  IMAD.MOV.U32 R48, RZ, RZ, R50 ;  /* 0x000000ffff307224 */ /* 0x000fd000078e0032 */
        /* <DEDUP_REMOVED lines=14> */
.L_x_760:
[----:B------:R-:W-:Y:S05]  /*17430*/  BSYNC.RECONVERGENT B3 ;  /* 0x0000000000037941 */ /* 0x000fea0003800200 */
.L_x_759:
        /* <DEDUP_REMOVED lines=37> */
.L_x_762:
[----:B------:R-:W-:Y:S05]  /*17690*/  BSYNC.RECONVERGENT B3 ;  /* 0x0000000000037941 */ /* 0x000fea0003800200 */
.L_x_761:
        /* <DEDUP_REMOVED lines=37> */
.L_x_764:
[----:B------:R-:W-:Y:S05]  /*178f0*/  BSYNC.RECONVERGENT B3 ;  /* 0x0000000000037941 */ /* 0x000fea0003800200 */
.L_x_763:
[----:B------:R0:W-:Y:S01]  /*17900*/  STL.64 [R41+0x480], R12 ;  /* 0x0004800c29007387 */ /* 0x0001e20000100a00 */
[----:B------:R-:W-:Y:S05]  /*17910*/  @P2 BRA `(.L_x_765) ;  /* 0xfffffff400302947 */ /* 0x000fea000383ffff */
.L_x_756:
[----:B------:R-:W-:Y:S05]  /*17920*/  BSYNC.RECONVERGENT B2 ;  /* 0x0000000000027941 */ /* 0x000fea0003800200 */
.L_x_755:
[----:B------:R-:W-:-:S13]  /*17930*/  ISETP.NE.AND P0, PT, R11, RZ, PT ;  /* 0x000000ff0b00720c */ /* 0x000fda0003f05270 */
[----:B------:R-:W-:Y:S05]  /*17940*/  @!P0 BRA `(.L_x_754) ;  /* 0x0000000400188947 */ /* 0x000fea0003800000 */
[----:B------:R-:W-:-:S07]  /*17950*/  IMAD.MOV.U32 R22, RZ, RZ, RZ ;  /* 0x000000ffff167224 */ /* 0x000fce00078e00ff */
.L_x_768:
        /* <DEDUP_REMOVED lines=63> */
.L_x_767:
[----:B------:R-:W-:Y:S05]  /*17d50*/  BSYNC.RECONVERGENT B2 ;  /* 0x0000000000027941 */ /* 0x000fea0003800200 */
.L_x_766:
[----:B------:R2:W-:Y:S01]  /*17d60*/  STL.64 [R21+0x468], R12 ;  /* 0x0004680c15007387 */ /* 0x0005e20000100a00 */
[----:B------:R-:W-:Y:S02]  /*17d70*/  VIADD R22, R22, 0x1 ;  /* 0x0000000116167836 */ /* 0x000fe40000000000 */
[----:B------:R-:W-:-:S03]  /*17d80*/  VIADD R34, R34, 0x1 ;  /* 0x0000000122227836 */ /* 0x000fc60000000000 */
[----:B------:R-:W-:-:S13]  /*17d90*/  ISETP.NE.AND P0, PT, R22, R11, PT ;  /* 0x0000000b1600720c */ /* 0x000fda0003f05270 */
[----:B--2---:R-:W-:Y:S05]  /*17da0*/  @P0 BRA `(.L_x_768) ;  /* 0xfffffff800ec0947 */ /* 0x004fea000383ffff */
.L_x_754:
[----:B------:R-:W-:Y:S05]  /*17db0*/  BSYNC.RECONVERGENT B1 ;  /* 0x0000000000017941 */ /* 0x000fea0003800200 */
.L_x_753:
        /* <DEDUP_REMOVED lines=37> */
[----:B------:R-:W-:Y:S01]  /*18010*/  LOP3.LUT R67, R7, 0x3, RZ, 0xc0, !PT ;  /* 0x0000000307437812 */ /* 0x000fe200078ec0ff */
[----:B01----:R-:W-:Y:S02]  /*18020*/  VIADD R11, R65, 0xffffffff ;  /* 0xffffffff410b7836 */ /* 0x003fe40000000000 */
[----:B------:R-:W-:Y:S02]  /*18030*/  VIADD R57, R1, 0x488 ;  /* 0x0000048801397836 */ /* 0x000fe40000000000 */
[----:B------:R-:W-:Y:S01]  /*18040*/  IMAD.MOV.U32 R58, RZ, RZ, RZ ;  /* 0x000000ffff3a7224 */ /* 0x000fe200078e00ff */
[----:B------:R-:W-:Y:S01]  /*18050*/  ISETP.GE.U32.AND P0, PT, R11, 0x3, PT ;  /* 0x000000030b00780c */ /* 0x000fe20003f06070 */
[----:B------:R-:W-:-:S02]  /*18060*/  VIADD R11, R4, 0x40 ;  /* 0x00000040040b7836 */ /* 0x000fc40000000000 */
[----:B------:R-:W-:-:S10]  /*18070*/  IMAD.MOV R59, RZ, RZ, -R56 ;  /* 0x000000ffff3b7224 */ /* 0x000fd400078e0a38 */
.L_x_780:
[----:B------:R-:W-:Y:S01]  /*18080*/  ISETP.GE.AND P1, PT, R7, 0x1, PT ;  /* 0x000000010700780c */ /* 0x000fe20003f26270 */
[----:B------:R-:W-:-:S12]  /*18090*/  BSSY.RECONVERGENT B1, `(.L_x_770) ;  /* 0x000009c000017945 */ /* 0x000fd80003800200 */
[----:B0-----:R-:W-:Y:S05]  /*180a0*/  @!P1 BRA `(.L_x_771) ;  /* 0x0000000800689947 */ /* 0x001fea0003800000 */
[C---:B------:R-:W-:Y:S01]  /*180b0*/  IMAD R61, R58.reuse, 0x8, R5 ;  /* 0x000000083a3d7824 */ /* 0x040fe200078e0205 */
[----:B------:R-:W-:-:S04]  /*180c0*/  LEA R63, R58, R4, 0x3 ;  /* 0x000000043a3f7211 */ /* 0x000fc800078e18ff */
[----:B------:R0:W5:Y:S04]  /*180d0*/  LDL.64 R50, [R61] ;  /* 0x000000003d327983 */ /* 0x0001680000100a00 */
[----:B------:R0:W5:Y:S01]  /*180e0*/  LDL.64 R44, [R63] ;  /* 0x000000003f2c7983 */ /* 0x0001620000100a00 */
[----:B------:R-:W-:Y:S01]  /*180f0*/  ISETP.GE.U32.AND P1, PT, R7, 0x8, PT ;  /* 0x000000080700780c */ /* 0x000fe20003f26070 */
[----:B------:R-:W-:Y:S01]  /*18100*/  BSSY.RECONVERGENT B2, `(.L_x_772) ;  /* 0x000004e000027945 */ /* 0x000fe20003800200 */
[----:B------:R-:W-:-:S11]  /*18110*/  IMAD.MOV.U32 R33, RZ, RZ, RZ ;  /* 0x000000ffff217224 */ /* 0x000fd600078e00ff */
[----:B0-----:R-:W-:Y:S05]  /*18120*/  @!P1 BRA `(.L_x_773) ;  /* 0x00000004002c9947 */ /* 0x001fea0003800000 */
[----:B------:R-:W0:Y:S01]  /*18130*/  LDC R15, c[0x0][0x3a0] ;  /* 0x0000e800ff0f7b82 */ /* 0x000e220000000800 */
[----:B------:R-:W-:Y:S01]  /*18140*/  IMAD.MOV.U32 R13, RZ, RZ, 0x8 ;  /* 0x00000008ff0d7424 */ /* 0x000fe200078e00ff */
        /* <DEDUP_REMOVED lines=11> */
.L_x_775:
        /* <DEDUP_REMOVED lines=61> */
.L_x_774:
[----:B------:R-:W-:-:S07]  /*185d0*/  IMAD.MOV.U32 R33, RZ, RZ, R56 ;  /* 0x000000ffff217224 */ /* 0x000fce00078e0038 */
.L_x_773:
[----:B------:R-:W-:Y:S05]  /*185e0*/  BSYNC.RECONVERGENT B2 ;  /* 0x0000000000027941 */ /* 0x000fea0003800200 */
.L_x_772:
        /* <DEDUP_REMOVED lines=19> */
[C---:B------:R-:W-:Y:S01]  /*18720*/  LEA R22, R16.reuse, UR6, 0x3 ;  /* 0x0000000610167c11 */ /* 0x040fe2000f8e18ff */
[----:B------:R-:W-:-:S05]  /*18730*/  VIADD R16, R16, UR4 ;  /* 0x0000000410107c36 */ /* 0x000fca0008000000 */
        /* <DEDUP_REMOVED lines=16> */
.L_x_779:
[----:B------:R-:W-:Y:S05]  /*18840*/  BSYNC.RECONVERGENT B3 ;  /* 0x0000000000037941 */ /* 0x000fea0003800200 */
.L_x_778:
        /* <DEDUP_REMOVED lines=29> */
.L_x_777:
[----:B------:R-:W-:Y:S05]  /*18a20*/  BSYNC.RECONVERGENT B2 ;  /* 0x0000000000027941 */ /* 0x000fea0003800200 */
.L_x_776:
[----:B-----5:R0:W-:Y:S04]  /*18a30*/  STL.64 [R61], R50 ;  /* 0x000000323d007387 */ /* 0x0201e80000100a00 */
[----:B------:R0:W-:Y:S02]  /*18a40*/  STL.64 [R63], R44 ;  /* 0x0000002c3f007387 */ /* 0x0001e40000100a00 */
.L_x_771:
[----:B------:R-:W-:Y:S05]  /*18a50*/  BSYNC.RECONVERGENT B1 ;  /* 0x0000000000017941 */ /* 0x000fea0003800200 */
.L_x_770:
[----:B------:R-:W1:Y:S01]  /*18a60*/  LDCU UR8, c[0x0][0x3a0] ;  /* 0x00007400ff0877ac */ /* 0x000e620008000800 */
[----:B------:R-:W-:-:S04]  /*18a70*/  IADD3 R58, PT, PT, R58, 0x1, RZ ;  /* 0x000000013a3a7810 */ /* 0x000fc80007ffe0ff */
[----:B-1----:R-:W-:-:S13]  /*18a80*/  ISETP.NE.AND P1, PT, R58, UR8, PT ;  /* 0x000000083a007c0c */ /* 0x002fda000bf25270 */
[----:B------:R-:W-:Y:S05]  /*18a90*/  @P1 BRA `(.L_x_780) ;  /* 0xfffffff400781947 */ /* 0x000fea000383ffff */
[----:B------:R-:W-:Y:S02]  /*18aa0*/  UISETP.GE.U32.AND UP0, UPT, UR17, 0xf, UPT ;  /* 0x0000000f1100788c */ /* 0x000fe4000bf06070 */
[----:B------:R-:W-:Y:S01]  /*18ab0*/  UISETP.NE.AND UP1, UPT, UR18, URZ, UPT ;  /* 0x000000ff1200728c */ /* 0x000fe2000bf25270 */
[----:B------:R-:W-:-:S06]  /*18ac0*/  UMOV UR4, URZ ;  /* 0x000000ff00047c82 */ /* 0x000fcc0008000000 */
[----:B------:R-:W-:Y:S05]  /*18ad0*/  BRA.U !UP0, `(.L_x_781) ;  /* 0x00000009082c7547 */ /* 0x000fea000b800000 */
[----:B------:R-:W-:Y:S01]  /*18ae0*/  ULOP3.LUT UR4, UR8, 0x7ffffff0, URZ, 0xc0, !UPT ;  /* 0x7ffffff008047892 */ /* 0x000fe2000f8ec0ff */
[C---:B------:R-:W-:Y:S02]  /*18af0*/  VIADD R7, R1.reuse, 0x340 ;  /* 0x0000034001077836 */ /* 0x040fe40000000000 */
[----:B------:R-:W-:Y:S01]  /*18b00*/  VIADD R6, R1, 0x3b8 ;  /* 0x000003b801067836 */ /* 0x000fe20000000000 */
[----:B------:R-:W-:-:S12]  /*18b10*/  UIADD3 UR9, UPT, UPT, -UR4, URZ, URZ ;  /* 0x000000ff04097290 */ /* 0x000fd8000fffe1ff */
.L_x_782:
        /* <DEDUP_REMOVED lines=127> */
[----:B------:R-:W-:-:S02]  /*19310*/  VIADD R7, R7, 0x80 ;  /* 0x0000008007077836 */ /* 0x000fc40000000000 */
[----:B-1----:R-:W-:Y:S01]  /*19320*/  VIADD R11, R11, 0x80 ;  /* 0x000000800b0b7836 */ /* 0x002fe20000000000 */
[----:B------:R-:W-:Y:S01]  /*19330*/  UISETP.NE.AND UP0, UPT, UR9, URZ, UPT ;  /* 0x000000ff0900728c */ /* 0x000fe2000bf05270 */
[----:B--2---:R-:W-:Y:S01]  /*19340*/  VIADD R6, R6, 0x80 ;  /* 0x0000008006067836 */ /* 0x004fe20000000000 */
[----:B---3--:R-:W-:-:S07]  /*19350*/  DFMA R18, R8, R18, R20 ;  /* 0x000000120812722b */ /* 0x008fce0000000014 */
[----:B------:R1:W-:Y:S02]  /*19360*/  STL.64 [R54+0x38], R18 ;  /* 0x0000381236007387 */ /* 0x0003e40000100a00 */
[----:B-1----:R-:W-:Y:S01]  /*19370*/  VIADD R54, R54, 0x80 ;  /* 0x0000008036367836 */ /* 0x002fe20000000000 */
[----:B------:R-:W-:Y:S06]  /*19380*/  BRA.U UP0, `(.L_x_782) ;  /* 0xfffffff500e47547 */ /* 0x000fec000b83ffff */
.L_x_781:
        /* <DEDUP_REMOVED lines=8> */
[----:B------:R-:W2:Y:S04]  /*19410*/  LDL.64 R12, [UR9+0x300] ;  /* 0x00030009ff0c7983 */ /* 0x000ea80008100a00 */
        /* <DEDUP_REMOVED lines=65> */
.L_x_784:
        /* <DEDUP_REMOVED lines=42> */
.L_x_785:
[----:B------:R-:W-:Y:S05]  /*19ad0*/  BRA.U !UP1, `(.L_x_783) ;  /* 0x0000000109547547 */ /* 0x000fea000b800000 */
[----:B-1----:R-:W-:Y:S01]  /*19ae0*/  IMAD.U32 R15, RZ, RZ, UR4 ;  /* 0x00000004ff0f7e24 */ /* 0x002fe2000f8e00ff */
[----:B------:R-:W-:Y:S02]  /*19af0*/  UIMAD UR10, UR4, 0x8, UR5 ;  /* 0x00000008040a78a4 */ /* 0x000fe4000f8e0205 */
[----:B------:R-:W-:Y:S01]  /*19b00*/  UIADD3 UR4, UPT, UPT, -UR9, URZ, URZ ;  /* 0x000000ff09047290 */ /* 0x000fe2000fffe1ff */
[C---:B------:R-:W-:Y:S02]  /*19b10*/  IMAD R14, R15.reuse, 0x8, R10 ;  /* 0x000000080f0e7824 */ /* 0x040fe400078e020a */
[C---:B------:R-:W-:Y:S02]  /*19b20*/  IMAD R17, R15.reuse, 0x8, R5 ;  /* 0x000000080f117824 */ /* 0x040fe400078e0205 */
[----:B------:R-:W-:-:S07]  /*19b30*/  IMAD R15, R15, 0x8, R4 ;  /* 0x000000080f0f7824 */ /* 0x000fce00078e0204 */
.L_x_786:
        /* <DEDUP_REMOVED lines=15> */
.L_x_783:
[----:B------:R-:W-:Y:S01]  /*19c30*/  UIADD3 UR4, UPT, UPT, -UR8, URZ, URZ ;  /* 0x000000ff08047290 */ /* 0x000fe2000fffe1ff */
[----:B-1----:R-:W-:Y:S02]  /*19c40*/  IMAD.U32 R6, RZ, RZ, UR6 ;  /* 0x00000006ff067e24 */ /* 0x002fe4000f8e00ff */
[----:B------:R-:W-:-:S03]  /*19c50*/  IMAD.U32 R7, RZ, RZ, UR5 ;  /* 0x00000005ff077e24 */ /* 0x000fc6000f8e00ff */
[----:B------:R-:W-:-:S07]  /*19c60*/  IMAD.U32 R8, RZ, RZ, UR4 ;  /* 0x00000004ff087e24 */ /* 0x000fce000f8e00ff */
.L_x_793:
[----:B------:R-:W2:Y:S01]  /*19c70*/  LDL.64 R12, [R4] ;  /* 0x00000000040c7983 */ /* 0x000ea20000100a00 */
[----:B------:R-:W-:Y:S01]  /*19c80*/  IMAD.MOV.U32 R10, RZ, RZ, -0x1143d60 ;  /* 0xfeebc2a0ff0a7424 */ /* 0x000fe200078e00ff */
[----:B------:R-:W-:Y:S01]  /*19c90*/  BSSY.RECONVERGENT B1, `(.L_x_787) ;  /* 0x000005c000017945 */ /* 0x000fe20003800200 */
[----:B------:R-:W-:Y:S02]  /*19ca0*/  IMAD.MOV.U32 R11, RZ, RZ, 0x39b4484b ;  /* 0x39b4484bff0b7424 */ /* 0x000fe400078e00ff */
[----:B------:R-:W-:Y:S02]  /*19cb0*/  IMAD.MOV.U32 R24, RZ, RZ, -0x3ff ;  /* 0xfffffc01ff187424 */ /* 0x000fe400078e00ff */
[----:B------:R-:W-:Y:S02]  /*19cc0*/  IMAD.MOV.U32 R14, RZ, RZ, R11 ;  /* 0x000000ffff0e7224 */ /* 0x000fe400078e000b */
[----:B--2---:R-:W-:Y:S01]  /*19cd0*/  DSETP.MAX.AND P0, P1, R12, R10, PT ;  /* 0x0000000a0c00722a */ /* 0x004fe2000390f000 */
[----:B------:R-:W-:-:S05]  /*19ce0*/  IMAD.MOV.U32 R9, RZ, RZ, R13 ;  /* 0x000000ffff097224 */ /* 0x000fca00078e000d */
[----:B------:R-:W-:Y:S01]  /*19cf0*/  FSEL R15, R9, R14, P0 ;  /* 0x0000000e090f7208 */ /* 0x000fe20000000000 */
[----:B------:R-:W-:-:S05]  /*19d00*/  IMAD.MOV.U32 R9, RZ, RZ, R10 ;  /* 0x000000ffff097224 */ /* 0x000fca00078e000a */
[----:B------:R-:W-:Y:S02]  /*19d10*/  SEL R12, R12, R9, P0 ;  /* 0x000000090c0c7207 */ /* 0x000fe40000000000 */
[----:B------:R-:W-:-:S03]  /*19d20*/  @P1 LOP3.LUT R15, R14, 0x80000, RZ, 0xfc, !PT ;  /* 0x000800000e0f1812 */ /* 0x000fc600078efcff */
[----:B------:R-:W-:Y:S02]  /*19d30*/  IMAD.MOV.U32 R14, RZ, RZ, R12 ;  /* 0x000000ffff0e7224 */ /* 0x000fe400078e000c */
[----:B------:R-:W-:-:S04]  /*19d40*/  IMAD.MOV.U32 R13, RZ, RZ, R15 ;  /* 0x000000ffff0d7224 */ /* 0x000fc800078e000f */
[----:B------:R-:W-:Y:S01]  /*19d50*/  IMAD.MOV.U32 R15, RZ, RZ, R13 ;  /* 0x000000ffff0f7224 */ /* 0x000fe200078e000d */
[----:B------:R-:W-:Y:S02]  /*19d60*/  ISETP.GT.AND P0, PT, R13, 0xfffff, PT ;  /* 0x000fffff0d00780c */ /* 0x000fe40003f04270 */
[----:B------:R-:W-:-:S11]  /*19d70*/  MOV R9, R13 ;  /* 0x0000000d00097202 */ /* 0x000fd60000000f00 */
        /* <DEDUP_REMOVED lines=71> */
.L_x_788:
[----:B------:R-:W-:Y:S01]  /*1a1f0*/  IMAD.MOV.U32 R12, RZ, RZ, 0x0 ;  /* 0x00000000ff0c7424 */ /* 0x000fe200078e00ff */
[----:B------:R-:W-:Y:S02]  /*1a200*/  MOV R13, 0x7ff00000 ;  /* 0x7ff00000000d7802 */ /* 0x000fe40000000f00 */
[----:B------:R-:W-:-:S04]  /*1a210*/  LOP3.LUT P0, RZ, R15, 0x7fffffff, RZ, 0xc0, !PT ;  /* 0x7fffffff0fff7812 */ /* 0x000fc8000780c0ff */
[----:B------:R-:W-:-:S10]  /*1a220*/  DFMA R12, R14, R12, +INF ;  /* 0x7ff000000e0c742b */ /* 0x000fd4000000000c */
[----:B------:R-:W-:Y:S02]  /*1a230*/  FSEL R12, R12, RZ, P0 ;  /* 0x000000ff0c0c7208 */ /* 0x000fe40000000000 */
[----:B------:R-:W-:-:S07]  /*1a240*/  FSEL R13, R13, -QNAN , P0 ;  /* 0xfff000000d0d7808 */ /* 0x000fce0000000000 */
.L_x_789:
[----:B------:R-:W-:Y:S05]  /*1a250*/  BSYNC.RECONVERGENT B1 ;  /* 0x0000000000017941 */ /* 0x000fea0003800200 */
.L_x_787:
[----:B------:R-:W2:Y:S01]  /*1a260*/  LDL.64 R14, [R5] ;  /* 0x00000000050e7983 */ /* 0x000ea20000100a00 */
[----:B------:R-:W-:Y:S01]  /*1a270*/  IMAD.MOV.U32 R16, RZ, RZ, R11 ;  /* 0x000000ffff107224 */ /* 0x000fe200078e000b */
[----:B------:R-:W-:Y:S01]  /*1a280*/  BSSY.RECONVERGENT B1, `(.L_x_790) ;  /* 0x0000059000017945 */ /* 0x000fe20003800200 */
[----:B------:R-:W-:Y:S01]  /*1a290*/  IMAD.MOV.U32 R24, RZ, RZ, -0x3ff ;  /* 0xfffffc01ff187424 */ /* 0x000fe200078e00ff */
[----:B--2---:R-:W-:Y:S01]  /*1a2a0*/  DSETP.MAX.AND P0, P1, R14, R10, PT ;  /* 0x0000000a0e00722a */ /* 0x004fe2000390f000 */
[----:B------:R-:W-:-:S05]  /*1a2b0*/  IMAD.MOV.U32 R9, RZ, RZ, R15 ;  /* 0x000000ffff097224 */ /* 0x000fca00078e000f */
        /* <DEDUP_REMOVED lines=79> */
.L_x_791:
[----:B------:R-:W-:Y:S01]  /*1a7b0*/  IMAD.MOV.U32 R10, RZ, RZ, 0x0 ;  /* 0x00000000ff0a7424 */ /* 0x000fe200078e00ff */
[----:B------:R-:W-:Y:S01]  /*1a7c0*/  LOP3.LUT P0, RZ, R15, 0x7fffffff, RZ, 0xc0, !PT ;  /* 0x7fffffff0fff7812 */ /* 0x000fe2000780c0ff */
[----:B------:R-:W-:-:S06]  /*1a7d0*/  IMAD.MOV.U32 R11, RZ, RZ, 0x7ff00000 ;  /* 0x7ff00000ff0b7424 */ /* 0x000fcc00078e00ff */
[----:B------:R-:W-:-:S10]  /*1a7e0*/  DFMA R10, R14, R10, +INF ;  /* 0x7ff000000e0a742b */ /* 0x000fd4000000000a */
[----:B------:R-:W-:Y:S02]  /*1a7f0*/  FSEL R10, R10, RZ, P0 ;  /* 0x000000ff0a0a7208 */ /* 0x000fe40000000000 */
[----:B------:R-:W-:-:S07]  /*1a800*/  FSEL R11, R11, -QNAN , P0 ;  /* 0xfff000000b0b7808 */ /* 0x000fce0000000000 */
.L_x_792:
[----:B------:R-:W-:Y:S05]  /*1a810*/  BSYNC.RECONVERGENT B1 ;  /* 0x0000000000017941 */ /* 0x000fea0003800200 */
.L_x_790:
        /* <DEDUP_REMOVED lines=8> */
[----:B--2---:R-:W-:Y:S02]  /*1a8a0*/  VIADD R7, R7, 0x8 ;  /* 0x0000000807077836 */ /* 0x004fe40000000000 */
[----:B------:R-:W-:Y:S02]  /*1a8b0*/  VIADD R3, R3, 0x8 ;  /* 0x0000000803037836 */ /* 0x000fe40000000000 */
[----:B------:R-:W-:Y:S02]  /*1a8c0*/  VIADD R6, R6, 0x8 ;  /* 0x0000000806067836 */ /* 0x000fe40000000000 */
[----:B----4-:R-:W-:Y:S02]  /*1a8d0*/  VIADD R5, R5, 0x8 ;  /* 0x0000000805057836 */ /* 0x010fe40000000000 */
[----:B------:R-:W-:Y:S01]  /*1a8e0*/  VIADD R4, R4, 0x8 ;  /* 0x0000000804047836 */ /* 0x000fe20000000000 */
[----:B------:R-:W-:Y:S06]  /*1a8f0*/  BRA `(.L_x_793) ;  /* 0xfffffff000dc7947 */ /* 0x000fec000383ffff */
.L_x_731:
[----:B------:R-:W0:Y:S02]  /*1a900*/  LDCU UR9, c[0x0][0x3a0] ;  /* 0x00007400ff0977ac */ /* 0x000e240008000800 */
[----:B0-----:R-:W-:-:S09]  /*1a910*/  UISETP.GE.AND UP0, UPT, UR9, 0x1, UPT ;  /* 0x000000010900788c */ /* 0x001fd2000bf06270 */
[----:B------:R-:W-:Y:S05]  /*1a920*/  BRA.U !UP0, `(.L_x_769) ;  /* 0x0000000908787547 */ /* 0x000fea000b800000 */
[----:B------:R-:W-:Y:S02]  /*1a930*/  UISETP.GE.U32.AND UP1, UPT, UR17, 0xf, UPT ;  /* 0x0000000f1100788c */ /* 0x000fe4000bf26070 */
[----:B------:R-:W-:Y:S01]  /*1a940*/  UISETP.NE.AND UP0, UPT, UR18, URZ, UPT ;  /* 0x000000ff1200728c */ /* 0x000fe2000bf05270 */
[----:B------:R-:W-:-:S06]  /*1a950*/  UMOV UR4, URZ ;  /* 0x000000ff00047c82 */ /* 0x000fcc0008000000 */
[----:B------:R-:W-:Y:S05]  /*1a960*/  BRA.U !UP1, `(.L_x_794) ;  /* 0x0000000109a47547 */ /* 0x000fea000b800000 */
[----:B------:R-:W-:Y:S01]  /*1a970*/  ULOP3.LUT UR4, UR9, 0x7ffffff0, URZ, 0xc0, !UPT ;  /* 0x7ffffff009047892 */ /* 0x000fe2000f8ec0ff */
[----:B------:R-:W-:Y:S01]  /*1a980*/  VIADD R16, R3, 0x40 ;  /* 0x0000004003107836 */ /* 0x000fe20000000000 */
[----:B------:R-:W-:Y:S02]  /*1a990*/  IADD3 R17, PT, PT, R1, 0xe8, RZ ;  /* 0x000000e801117810 */ /* 0x000fe40007ffe0ff */
[----:B------:R-:W-:-:S12]  /*1a9a0*/  UIADD3 UR8, UPT, UPT, -UR4, URZ, URZ ;  /* 0x000000ff04087290 */ /* 0x000fd8000fffe1ff */
.L_x_795:
        /* <DEDUP_REMOVED lines=37> */
.L_x_794:
[----:B------:R-:W-:Y:S05]  /*1ac00*/  BRA.U !UP0, `(.L_x_796) ;  /* 0x0000000108d47547 */ /* 0x000fea000b800000 */
[----:B------:R-:W-:Y:S02]  /*1ac10*/  UISETP.GE.U32.AND UP2, UPT, UR18, 0x8, UPT ;  /* 0x000000081200788c */ /* 0x000fe4000bf46070 */
[----:B------:R-:W-:-:S04]  /*1ac20*/  ULOP3.LUT UR10, UR9, 0x7, URZ, 0xc0, !UPT ;  /* 0x00000007090a7892 */ /* 0x000fc8000f8ec0ff */
[----:B------:R-:W-:-:S03]  /*1ac30*/  UISETP.NE.AND UP3, UPT, UR10, URZ, UPT ;  /* 0x000000ff0a00728c */ /* 0x000fc6000bf65270 */
[----:B------:R-:W-:Y:S08]  /*1ac40*/  BRA.U !UP2, `(.L_x_797) ;  /* 0x000000010a507547 */ /* 0x000ff0000b800000 */
[----:B------:R-:W-:-:S04]  /*1ac50*/  IMAD.U32 R16, RZ, RZ, UR4 ;  /* 0x00000004ff107e24 */ /* 0x000fc8000f8e00ff */
        /* <DEDUP_REMOVED lines=19> */
.L_x_797:
        /* <DEDUP_REMOVED lines=17> */
.L_x_798:
[----:B------:R-:W-:Y:S05]  /*1aea0*/  BRA.U !UP3, `(.L_x_796) ;  /* 0x000000010b2c7547 */ /* 0x000fea000b800000 */
[----:B0-2---:R-:W-:Y:S01]  /*1aeb0*/  IMAD.U32 R4, RZ, RZ, UR4 ;  /* 0x00000004ff047e24 */ /* 0x005fe2000f8e00ff */
[----:B------:R-:W-:Y:S02]  /*1aec0*/  UIMAD UR10, UR4, 0x8, UR6 ;  /* 0x00000008040a78a4 */ /* 0x000fe4000f8e0206 */
[----:B------:R-:W-:Y:S01]  /*1aed0*/  UIADD3 UR8, UPT, UPT, -UR8, URZ, URZ ;  /* 0x000000ff08087290 */ /* 0x000fe2000fffe1ff */
[----:B------:R-:W-:-:S11]  /*1aee0*/  IMAD R3, R4, 0x8, R3 ;  /* 0x0000000804037824 */ /* 0x000fd600078e0203 */
.L_x_799:
[----:B-1----:R0:W2:Y:S01]  /*1aef0*/  LDL.64 R4, [R3] ;  /* 0x0000000003047983 */ /* 0x0020a20000100a00 */
[----:B------:R-:W-:-:S04]  /*1af00*/  UIADD3 UR8, UPT, UPT, UR8, 0x1, URZ ;  /* 0x0000000108087890 */ /* 0x000fc8000fffe0ff */
[----:B------:R-:W-:Y:S01]  /*1af10*/  UISETP.NE.AND UP2, UPT, UR8, URZ, UPT ;  /* 0x000000ff0800728c */ /* 0x000fe2000bf45270 */
[----:B0-----:R-:W-:Y:S01]  /*1af20*/  VIADD R3, R3, 0x8 ;  /* 0x0000000803037836 */ /* 0x001fe20000000000 */
[----:B--2---:R1:W-:Y:S01]  /*1af30*/  STL.64 [UR10], R4 ;  /* 0x00000004ff007987 */ /* 0x0043e20008100a0a */
[----:B------:R-:W-:-:S06]  /*1af40*/  UIADD3 UR10, UPT, UPT, UR10, 0x8, URZ ;  /* 0x000000080a0a7890 */ /* 0x000fcc000fffe0ff */
[----:B------:R-:W-:Y:S06]  /*1af50*/  BRA.U UP2, `(.L_x_799) ;  /* 0xfffffffd02e47547 */ /* 0x000fec000b83ffff */
.L_x_796:
[----:B------:R-:W-:Y:S01]  /*1af60*/  UMOV UR4, URZ ;  /* 0x000000ff00047c82 */ /* 0x000fe20008000000 */
[----:B------:R-:W-:Y:S05]  /*1af70*/  BRA.U !UP1, `(.L_x_800) ;  /* 0x00000001095c7547 */ /* 0x000fea000b800000 */
[----:B------:R-:W-:Y:S01]  /*1af80*/  ULOP3.LUT UR4, UR9, 0x7ffffff0, URZ, 0xc0, !UPT ;  /* 0x7ffffff009047892 */ /* 0x000fe2000f8ec0ff */
[----:B------:R-:W-:-:S03]  /*1af90*/  VIADD R3, R1, 0x340 ;  /* 0x0000034001037836 */ /* 0x000fc60000000000 */
[----:B------:R-:W-:-:S12]  /*1afa0*/  UIADD3 UR8, UPT, UPT, -UR4, URZ, URZ ;  /* 0x000000ff04087290 */ /* 0x000fd8000fffe1ff */
.L_x_801:
        /* <DEDUP_REMOVED lines=20> */
.L_x_800:
[----:B------:R-:W-:Y:S05]  /*1b0f0*/  BRA.U !UP0, `(.L_x_769) ;  /* 0x0000000108847547 */ /* 0x000fea000b800000 */
[----:B------:R-:W-:Y:S02]  /*1b100*/  UISETP.GE.U32.AND UP0, UPT, UR18, 0x8, UPT ;  /* 0x000000081200788c */ /* 0x000fe4000bf06070 */
[----:B------:R-:W-:-:S04]  /*1b110*/  ULOP3.LUT UR10, UR9, 0x7, URZ, 0xc0, !UPT ;  /* 0x00000007090a7892 */ /* 0x000fc8000f8ec0ff */
[----:B------:R-:W-:-:S03]  /*1b120*/  UISETP.NE.AND UP1, UPT, UR10, URZ, UPT ;  /* 0x000000ff0a00728c */ /* 0x000fc6000bf25270 */
[----:B------:R-:W-:Y:S08]  /*1b130*/  BRA.U !UP0, `(.L_x_802) ;  /* 0x0000000108287547 */ /* 0x000ff0000b800000 */
        /* <DEDUP_REMOVED lines=10> */
.L_x_802:
        /* <DEDUP_REMOVED lines=14> */
.L_x_803:
[----:B------:R-:W-:Y:S01]  /*1b2c0*/  UIADD3 UR4, UPT, UPT, UR4, 0x1, URZ ;  /* 0x0000000104047890 */ /* 0x000fe2000fffe0ff */
[----:B------:R-:W-:Y:S01]  /*1b2d0*/  STL.64 [UR8], RZ ;  /* 0x000000ffff007987 */ /* 0x000fe20008100a08 */
[----:B------:R-:W-:Y:S02]  /*1b2e0*/  UIADD3 UR8, UPT, UPT, UR8, 0x8, URZ ;  /* 0x0000000808087890 */ /* 0x000fe4000fffe0ff */
[----:B------:R-:W-:-:S09]  /*1b2f0*/  UISETP.NE.AND UP0, UPT, UR4, URZ, UPT ;  /* 0x000000ff0400728c */ /* 0x000fd2000bf05270 */
[----:B------:R-:W-:Y:S05]  /*1b300*/  BRA.U UP0, `(.L_x_803) ;  /* 0xfffffffd00ec7547 */ /* 0x000fea000b83ffff */
.L_x_769:
[----:B------:R-:W-:Y:S05]  /*1b310*/  BSYNC.RECONVERGENT B0 ;  /* 0x0000000000007941 */ /* 0x000fea0003800200 */
.L_x_730:
[----:B------:R-:W5:Y:S01]  /*1b320*/  LDCU UR21, c[0x0][0x3a0] ;  /* 0x00007400ff1577ac */ /* 0x000f620008000800 */
[----:B------:R0:W0:Y:S01]  /*1b330*/  F2I.F64.TRUNC R26, R26 ;  /* 0x0000001a001a7311 */ /* 0x000022000030d100 */
[----:B-----5:R-:W-:-:S09]  /*1b340*/  UISETP.GE.AND UP0, UPT, UR21, 0x1, UPT ;  /* 0x000000011500788c */ /* 0x020fd2000bf06270 */
[----:B0-----:R-:W-:Y:S05]  /*1b350*/  BRA.U !UP0, `(.L_x_804) ;  /* 0x0000000908f47547 */ /* 0x001fea000b800000 */
[----:B------:R-:W-:Y:S02]  /*1b360*/  UISETP.GE.U32.AND UP0, UPT, UR17, 0xf, UPT ;  /* 0x0000000f1100788c */ /* 0x000fe4000bf06070 */
[----:B------:R-:W-:Y:S01]  /*1b370*/  UISETP.NE.AND UP2, UPT, UR18, URZ, UPT ;  /* 0x000000ff1200728c */ /* 0x000fe2000bf45270 */
[----:B------:R-:W-:-:S06]  /*1b380*/  UMOV UR4, URZ ;  /* 0x000000ff00047c82 */ /* 0x000fcc0008000000 */
[----:B------:R-:W-:Y:S05]  /*1b390*/  BRA.U !UP0, `(.L_x_805) ;  /* 0x0000000508687547 */ /* 0x000fea000b800000 */
[----:B------:R-:W0:Y:S01]  /*1b3a0*/  LDCU.64 UR10, c[0x0][0x388] ;  /* 0x00007100ff0a77ac */ /* 0x000e220008000a00 */
[----:B------:R-:W-:Y:S02]  /*1b3b0*/  IMAD.U32 R3, RZ, RZ, UR21 ;  /* 0x00000015ff037e24 */ /* 0x000fe4000f8e00ff */
[C---:B------:R-:W-:Y:S01]  /*1b3c0*/  VIADD R74, R1.reuse, 0xe8 ;  /* 0x000000e8014a7836 */ /* 0x040fe20000000000 */
[----:B------:R-:W5:Y:S01]  /*1b3d0*/  LDCU.64 UR8, c[0x0][0x390] ;  /* 0x00007200ff0877ac */ /* 0x000f620008000a00 */
[----:B------:R-:W-:Y:S01]  /*1b3e0*/  VIADD R27, R1, 0x340 ;  /* 0x00000340011b7836 */ /* 0x000fe20000000000 */
[----:B------:R-:W-:Y:S02]  /*1b3f0*/  UIMAD UR19, UR14, UR21, UR15 ;  /* 0x000000150e1372a4 */ /* 0x000fe4000f8e020f */
[----:B------:R-:W-:-:S04]  /*1b400*/  ULOP3.LUT UR4, UR21, 0x7ffffff0, URZ, 0xc0, !UPT ;  /* 0x7ffffff015047892 */ /* 0x000fc8000f8ec0ff */
[----:B------:R-:W-:Y:S01]  /*1b410*/  IMAD R3, R3, UR19, R0 ;  /* 0x0000001303037c24 */ /* 0x000fe2000f8e0200 */
[----:B------:R-:W-:Y:S02]  /*1b420*/  UIADD3 UR20, UPT, UPT, -UR4, URZ, URZ ;  /* 0x000000ff04147290 */ /* 0x000fe4000fffe1ff */
[----:B0-----:R-:W-:Y:S01]  /*1b430*/  UIADD3 UR10, UP0, UPT, UR10, 0x40, URZ ;  /* 0x000000400a0a7890 */ /* 0x001fe2000ff1e0ff */
[----:B------:R-:W-:Y:S01]  /*1b440*/  IMAD R3, R3, UR21, RZ ;  /* 0x0000001503037c24 */ /* 0x000fe2000f8e02ff */
[----:B-----5:R-:W-:Y:S02]  /*1b450*/  UIADD3 UR8, UP1, UPT, UR8, 0x40, URZ ;  /* 0x0000004008087890 */ /* 0x020fe4000ff3e0ff */
[----:B------:R-:W-:Y:S02]  /*1b460*/  UIADD3.X UR11, UPT, UPT, URZ, UR11, URZ, UP0, !UPT ;  /* 0x0000000bff0b7290 */ /* 0x000fe400087fe4ff */
[----:B------:R-:W-:-:S12]  /*1b470*/  UIADD3.X UR9, UPT, UPT, URZ, UR9, URZ, UP1, !UPT ;  /* 0x00000009ff097290 */ /* 0x000fd80008ffe4ff */
.L_x_806:
[----:B0-2---:R-:W2:Y:S04]  /*1b480*/  LDL.64 R8, [R74+-0x40] ;  /* 0xffffc0004a087983 */ /* 0x005ea80000100a00 */
[----:B-1----:R-:W5:Y:S04]  /*1b490*/  LDL.64 R10, [R27+-0x40] ;  /* 0xffffc0001b0a7983 */ /* 0x002f680000100a00 */
[----:B------:R-:W3:Y:S04]  /*1b4a0*/  LDL.64 R12, [R74+-0x38] ;  /* 0xffffc8004a0c7983 */ /* 0x000ee80000100a00 */
        /* <DEDUP_REMOVED lines=27> */
[----:B------:R0:W3:Y:S04]  /*1b660*/  LDL.64 R70, [R74+0x38] ;  /* 0x000038004a467983 */ /* 0x0000e80000100a00 */
[----:B------:R1:W3:Y:S01]  /*1b670*/  LDL.64 R72, [R27+0x38] ;  /* 0x000038001b487983 */ /* 0x0002e20000100a00 */
[----:B----4-:R-:W-:Y:S01]  /*1b680*/  MOV R4, UR10 ;  /* 0x0000000a00047c02 */ /* 0x010fe20008000f00 */
[----:B------:R-:W-:Y:S01]  /*1b690*/  IMAD.U32 R5, RZ, RZ, UR11 ;  /* 0x0000000bff057e24 */ /* 0x000fe2000f8e00ff */
[----:B------:R-:W-:Y:S01]  /*1b6a0*/  UIADD3 UR20, UPT, UPT, UR20, 0x10, URZ ;  /* 0x0000001014147890 */ /* 0x000fe2000fffe0ff */
[----:B------:R-:W-:-:S02]  /*1b6b0*/  IMAD.U32 R6, RZ, RZ, UR8 ;  /* 0x00000008ff067e24 */ /* 0x000fc4000f8e00ff */
[----:B------:R-:W-:Y:S01]  /*1b6c0*/  IMAD.U32 R7, RZ, RZ, UR9 ;  /* 0x00000009ff077e24 */ /* 0x000fe2000f8e00ff */
[----:B------:R-:W-:Y:S01]  /*1b6d0*/  UISETP.NE.AND UP0, UPT, UR20, URZ, UPT ;  /* 0x000000ff1400728c */ /* 0x000fe2000bf05270 */
[----:B------:R-:W-:-:S04]  /*1b6e0*/  IMAD.WIDE R4, R3, 0x8, R4 ;  /* 0x0000000803047825 */ /* 0x000fc800078e0204 */
[----:B------:R-:W-:-:S04]  /*1b6f0*/  IMAD.WIDE R6, R3, 0x8, R6 ;  /* 0x0000000803067825 */ /* 0x000fc800078e0206 */
[----:B0-----:R-:W-:Y:S02]  /*1b700*/  VIADD R74, R74, 0x80 ;  /* 0x000000804a4a7836 */ /* 0x001fe40000000000 */
[----:B-1----:R-:W-:Y:S02]  /*1b710*/  VIADD R27, R27, 0x80 ;  /* 0x000000801b1b7836 */ /* 0x002fe40000000000 */
[----:B------:R-:W-:Y:S01]  /*1b720*/  VIADD R3, R3, 0x10 ;  /* 0x0000001003037836 */ /* 0x000fe20000000000 */
[----:B--2---:R0:W-:Y:S04]  /*1b730*/  STG.E.64 desc[UR12][R4.64+-0x40], R8 ;  /* 0xffffc00804007986 */ /* 0x0041e8000c101b0c */
[----:B-----5:R0:W-:Y:S04]  /*1b740*/  STG.E.64 desc[UR12][R6.64+-0x40], R10 ;  /* 0xffffc00a06007986 */ /* 0x0201e8000c101b0c */
[----:B---3--:R0:W-:Y:S04]  /*1b750*/  STG.E.64 desc[UR12][R4.64+-0x38], R12 ;  /* 0xffffc80c04007986 */ /* 0x0081e8000c101b0c */
[----:B------:R0:W-:Y:S04]  /*1b760*/  STG.E.64 desc[UR12][R6.64+-0x38], R14 ;  /* 0xffffc80e06007986 */ /* 0x0001e8000c101b0c */
        /* <DEDUP_REMOVED lines=27> */
[----:B------:R0:W-:Y:S01]  /*1b920*/  STG.E.64 desc[UR12][R6.64+0x38], R72 ;  /* 0x0000384806007986 */ /* 0x0001e2000c101b0c */
[----:B------:R-:W-:Y:S05]  /*1b930*/  BRA.U UP0, `(.L_x_806) ;  /* 0xfffffff900d07547 */ /* 0x000fea000b83ffff */
.L_x_805:
[----:B------:R-:W-:Y:S05]  /*1b940*/  BRA.U !UP2, `(.L_x_804) ;  /* 0x000000050a787547 */ /* 0x000fea000b800000 */
[----:B------:R-:W-:Y:S02]  /*1b950*/  UISETP.GE.U32.AND UP0, UPT, UR18, 0x8, UPT ;  /* 0x000000081200788c */ /* 0x000fe4000bf06070 */
[----:B------:R-:W-:-:S04]  /*1b960*/  ULOP3.LUT UR9, UR21, 0x7, URZ, 0xc0, !UPT ;  /* 0x0000000715097892 */ /* 0x000fc8000f8ec0ff */
[----:B------:R-:W-:-:S03]  /*1b970*/  UISETP.NE.AND UP1, UPT, UR9, URZ, UPT ;  /* 0x000000ff0900728c */ /* 0x000fc6000bf25270 */
[----:B------:R-:W-:Y:S08]  /*1b980*/  BRA.U !UP0, `(.L_x_807) ;  /* 0x00000001089c7547 */ /* 0x000ff0000b800000 */
[----:B------:R-:W-:Y:S01]  /*1b990*/  ULEA UR8, UR4, UR16, 0x3 ;  /* 0x0000001004087291 */ /* 0x000fe2000f8e18ff */
[----:B0-2---:R-:W0:Y:S08]  /*1b9a0*/  LDC.64 R6, c[0x0][0x388] ;  /* 0x0000e200ff067b82 */ /* 0x005e300000000a00 */
[----:B-1--4-:R-:W2:Y:S01]  /*1b9b0*/  LDL.64 R4, [UR8+0xa8] ;  /* 0x0000a808ff047983 */ /* 0x012ea20008100a00 */
[----:B------:R-:W1:Y:S03]  /*1b9c0*/  LDC.64 R10, c[0x0][0x390] ;  /* 0x0000e400ff0a7b82 */ /* 0x000e660000000a00 */
[----:B------:R-:W4:Y:S04]  /*1b9d0*/  LDL.64 R8, [UR8+0x300] ;  /* 0x00030008ff087983 */ /* 0x000f280008100a00 */
[----:B------:R-:W5:Y:S04]  /*1b9e0*/  LDL.64 R12, [UR8+0xb0] ;  /* 0x0000b008ff0c7983 */ /* 0x000f680008100a00 */
[----:B------:R-:W3:Y:S04]  /*1b9f0*/  LDL.64 R14, [UR8+0x308] ;  /* 0x00030808ff0e7983 */ /* 0x000ee80008100a00 */
        /* <DEDUP_REMOVED lines=11> */
[----:B------:R-:W3:Y:S01]  /*1bab0*/  LDL.64 R40, [UR8+0x338] ;  /* 0x00033808ff287983 */ /* 0x000ee20008100a00 */
[----:B------:R-:W-:Y:S01]  /*1bac0*/  VIADD R3, R2, UR4 ;  /* 0x0000000402037c36 */ /* 0x000fe20008000000 */
[----:B------:R-:W-:-:S03]  /*1bad0*/  UIADD3 UR4, UPT, UPT, UR4, 0x8, URZ ;  /* 0x0000000804047890 */ /* 0x000fc6000fffe0ff */
[----:B0-----:R-:W-:-:S04]  /*1bae0*/  IMAD.WIDE R6, R3, 0x8, R6 ;  /* 0x0000000803067825 */ /* 0x001fc800078e0206 */
[----:B-1----:R-:W-:Y:S01]  /*1baf0*/  IMAD.WIDE R10, R3, 0x8, R10 ;  /* 0x00000008030a7825 */ /* 0x002fe200078e020a */
[----:B--2---:R0:W-:Y:S04]  /*1bb00*/  STG.E.64 desc[UR12][R6.64], R4 ;  /* 0x0000000406007986 */ /* 0x0041e8000c101b0c */
[----:B----4-:R0:W-:Y:S04]  /*1bb10*/  STG.E.64 desc[UR12][R10.64], R8 ;  /* 0x000000080a007986 */ /* 0x0101e8000c101b0c */
        /* <DEDUP_REMOVED lines=13> */
[----:B------:R0:W-:Y:S02]  /*1bbf0*/  STG.E.64 desc[UR12][R10.64+0x38], R40 ;  /* 0x000038280a007986 */ /* 0x0001e4000c101b0c */
.L_x_807:
        /* <DEDUP_REMOVED lines=27> */
[----:B------:R0:W-:Y:S02]  /*1bdb0*/  STG.E.64 desc[UR12][R10.64+0x18], R22 ;  /* 0x000018160a007986 */ /* 0x0001e4000c101b0c */
.L_x_808:
[----:B------:R-:W-:Y:S05]  /*1bdc0*/  BRA.U !UP1, `(.L_x_804) ;  /* 0x0000000109587547 */ /* 0x000fea000b800000 */
[----:B012---:R-:W0:Y:S01]  /*1bdd0*/  LDC.64 R10, c[0x0][0x390] ;  /* 0x0000e400ff0a7b82 */ /* 0x007e220000000a00 */
[----:B------:R-:W-:Y:S02]  /*1bde0*/  UIMAD UR11, UR14, UR21, UR15 ;  /* 0x000000150e0b72a4 */ /* 0x000fe4000f8e020f */
[----:B------:R-:W-:Y:S01]  /*1bdf0*/  IMAD.U32 R3, RZ, RZ, UR21 ;  /* 0x00000015ff037e24 */ /* 0x000fe2000f8e00ff */
[----:B------:R-:W-:Y:S02]  /*1be00*/  UIMAD UR10, UR4, 0x8, UR5 ;  /* 0x00000008040a78a4 */ /* 0x000fe4000f8e0205 */
[----:B------:R-:W-:Y:S01]  /*1be10*/  IMAD.U32 R15, RZ, RZ, UR4 ;  /* 0x00000004ff0f7e24 */ /* 0x000fe2000f8e00ff */
[----:B------:R-:W-:Y:S01]  /*1be20*/  UIMAD UR9, UR4, 0x8, UR6 ;  /* 0x00000008040978a4 */ /* 0x000fe2000f8e0206 */
[----:B------:R-:W-:Y:S01]  /*1be30*/  IMAD R0, R3, UR11, R0 ;  /* 0x0000000b03007c24 */ /* 0x000fe2000f8e0200 */
[----:B------:R-:W1:Y:S01]  /*1be40*/  LDC.64 R12, c[0x0][0x388] ;  /* 0x0000e200ff0c7b82 */ /* 0x000e620000000a00 */
[----:B------:R-:W-:-:S02]  /*1be50*/  UIADD3 UR8, UPT, UPT, -UR8, URZ, URZ ;  /* 0x000000ff08087290 */ /* 0x000fc4000fffe1ff */
[----:B------:R-:W-:-:S10]  /*1be60*/  IMAD R15, R0, UR21, R15 ;  /* 0x00000015000f7c24 */ /* 0x000fd4000f8e020f */
.L_x_809:
[----:B0-----:R-:W2:Y:S04]  /*1be70*/  LDL.64 R6, [UR9] ;  /* 0x00000009ff067983 */ /* 0x001ea80008100a00 */
[----:B------:R-:W5:Y:S01]  /*1be80*/  LDL.64 R8, [UR10] ;  /* 0x0000000aff087983 */ /* 0x000f620008100a00 */
[C---:B-1--4-:R-:W-:Y:S01]  /*1be90*/  IMAD.WIDE R4, R15.reuse, 0x8, R12 ;  /* 0x000000080f047825 */ /* 0x052fe200078e020c */
[----:B------:R-:W-:Y:S02]  /*1bea0*/  UIADD3 UR8, UPT, UPT, UR8, 0x1, URZ ;  /* 0x0000000108087890 */ /* 0x000fe4000fffe0ff */
[----:B------:R-:W-:Y:S01]  /*1beb0*/  UIADD3 UR9, UPT, UPT, UR9, 0x8, URZ ;  /* 0x0000000809097890 */ /* 0x000fe2000fffe0ff */
[----:B0-----:R-:W-:Y:S01]  /*1bec0*/  IMAD.WIDE R2, R15, 0x8, R10 ;  /* 0x000000080f027825 */ /* 0x001fe200078e020a */
[----:B------:R-:W-:-:S02]  /*1bed0*/  UISETP.NE.AND UP0, UPT, UR8, URZ, UPT ;  /* 0x000000ff0800728c */ /* 0x000fc4000bf05270 */
[----:B------:R-:W-:Y:S01]  /*1bee0*/  UIADD3 UR10, UPT, UPT, UR10, 0x8, URZ ;  /* 0x000000080a0a7890 */ /* 0x000fe2000fffe0ff */
[----:B------:R-:W-:Y:S01]  /*1bef0*/  VIADD R15, R15, 0x1 ;  /* 0x000000010f0f7836 */ /* 0x000fe20000000000 */
[----:B--2---:R0:W-:Y:S04]  /*1bf00*/  STG.E.64 desc[UR12][R4.64], R6 ;  /* 0x0000000604007986 */ /* 0x0041e8000c101b0c */
[----:B-----5:R0:W-:Y:S01]  /*1bf10*/  STG.E.64 desc[UR12][R2.64], R8 ;  /* 0x0000000802007986 */ /* 0x0201e2000c101b0c */
[----:B------:R-:W-:Y:S05]  /*1bf20*/  BRA.U UP0, `(.L_x_809) ;  /* 0xfffffffd00d07547 */ /* 0x000fea000b83ffff */
.L_x_804:
[----:B------:R-:W5:Y:S01]  /*1bf30*/  S2R R0, SR_LANEID ;  /* 0x0000000000007919 */ /* 0x000f620000000000 */
[----:B------:R-:W0:Y:S01]  /*1bf40*/  REDUX.SUM UR10, R26 ;  /* 0x000000001a0a73c4 */ /* 0x000e22000000c000 */
[----:B------:R-:W1:Y:S01]  /*1bf50*/  LDCU.64 UR8, c[0x0][0x3c8] ;  /* 0x00007900ff0877ac */ /* 0x000e620008000a00 */
[----:B------:R-:W-:Y:S02]  /*1bf60*/  VOTEU.ANY UR4, UPT, PT ;  /* 0x0000000000047886 */ /* 0x000fe400038e0100 */
[----:B------:R-:W-:Y:S02]  /*1bf70*/  UFLO.U32 UR4, UR4 ;  /* 0x00000004000472bd */ /* 0x000fe400080e0000 */
[----:B-1----:R-:W-:Y:S01]  /*1bf80*/  UIMAD.WIDE.U32 UR8, UR14, 0x4, UR8 ;  /* 0x000000040e0878a5 */ /* 0x002fe2000f8e0008 */
[----:B0-2-4-:R-:W-:-:S05]  /*1bf90*/  IMAD.U32 R5, RZ, RZ, UR10 ;  /* 0x0000000aff057e24 */ /* 0x015fca000f8e00ff */
[----:B------:R-:W-:Y:S01]  /*1bfa0*/  MOV R3, UR9 ;  /* 0x0000000900037c02 */ /* 0x000fe20008000f00 */
[----:B------:R-:W-:Y:S01]  /*1bfb0*/  IMAD.U32 R2, RZ, RZ, UR8 ;  /* 0x00000008ff027e24 */ /* 0x000fe2000f8e00ff */
[----:B-----5:R-:W-:-:S13]  /*1bfc0*/  ISETP.EQ.U32.AND P0, PT, R0, UR4, PT ;  /* 0x0000000400007c0c */ /* 0x020fda000bf02070 */
[----:B------:R-:W-:Y:S01]  /*1bfd0*/  @P0 REDG.E.ADD.STRONG.GPU desc[UR12][R2.64], R5 ;  /* 0x000000050200098e */ /* 0x000fe2000c12e10c */
[----:B------:R-:W-:Y:S05]  /*1bfe0*/  EXIT ;  /* 0x000000000000794d */ /* 0x000fea0003800000 */
        .weak           $__internal_3_$__cuda_sm20_dblrcp_rn_slowpath_v3
        .type           $__internal_3_$__cuda_sm20_dblrcp_rn_slowpath_v3,@function
        .size           $__internal_3_$__cuda_sm20_dblrcp_rn_slowpath_v3,($__internal_4_$__cuda_sm20_div_rn_f64_full - $__internal_3_$__cuda_sm20_dblrcp_rn_slowpath_v3)
$__internal_3_$__cuda_sm20_dblrcp_rn_slowpath_v3:
        /* <DEDUP_REMOVED lines=11> */
[----:B------:R-:W-:Y:S02]  /*1c0a0*/  VIADD R15, R21, 0xc0200000 ;  /* 0xc0200000150f7836 */ /* 0x000fe40000000000 */
[----:B------:R-:W-:Y:S02]  /*1c0b0*/  IMAD.MOV.U32 R14, RZ, RZ, R20 ;  /* 0x000000ffff0e7224 */ /* 0x000fe400078e0014 */
[----:B------:R-:W0:Y:S01]  /*1c0c0*/  MUFU.RCP64H R17, R15 ;  /* 0x0000000f00117308 */ /* 0x000e220000001800 */
[----:B------:R-:W-:-:S06]  /*1c0d0*/  IMAD.MOV.U32 R16, RZ, RZ, R19 ;  /* 0x000000ffff107224 */ /* 0x000fcc00078e0013 */
        /* <DEDUP_REMOVED lines=10> */
.L_x_813:
        /* <DEDUP_REMOVED lines=10> */
.L_x_811:
[----:B------:R-:W-:Y:S01]  /*1c220*/  LOP3.LUT R15, R21, 0x80000, RZ, 0xfc, !PT ;  /* 0x00080000150f7812 */ /* 0x000fe200078efcff */
[----:B------:R-:W-:-:S07]  /*1c230*/  IMAD.MOV.U32 R14, RZ, RZ, R20 ;  /* 0x000000ffff0e7224 */ /* 0x000fce00078e0014 */
.L_x_812:
[----:B------:R-:W-:Y:S05]  /*1c240*/  BSYNC.RECONVERGENT B2 ;  /* 0x0000000000027941 */ /* 0x000fea0003800200 */
.L_x_810:
[----:B------:R-:W-:Y:S02]  /*1c250*/  IMAD.MOV.U32 R16, RZ, RZ, R14 ;  /* 0x000000ffff107224 */ /* 0x000fe400078e000e */
[----:B------:R-:W-:Y:S02]  /*1c260*/  IMAD.MOV.U32 R17, RZ, RZ, R15 ;  /* 0x000000ffff117224 */ /* 0x000fe400078e000f */
[----:B------:R-:W-:Y:S02]  /*1c270*/  IMAD.MOV.U32 R14, RZ, RZ, R22 ;  /* 0x000000ffff0e7224 */ /* 0x000fe400078e0016 */
[----:B------:R-:W-:-:S04]  /*1c280*/  IMAD.MOV.U32 R15, RZ, RZ, 0x0 ;  /* 0x00000000ff0f7424 */ /* 0x000fc800078e00ff */
[----:B------:R-:W-:Y:S05]  /*1c290*/  RET.REL.NODEC R14 `(_Z19sogrand_rows_kernelPKdPdS1_PKhiiimdiPii) ;  /* 0xfffffe3c0e587950 */ /* 0x000fea0003c3ffff */
        .weak           $__internal_4_$__cuda_sm20_div_rn_f64_full
        .type           $__internal_4_$__cuda_sm20_div_rn_f64_full,@function
        .size           $__internal_4_$__cuda_sm20_div_rn_f64_full,($__internal_5_$__cuda_sm20_dsqrt_rn_f64_mediumpath_v1 - $__internal_4_$__cuda_sm20_div_rn_f64_full)
$__internal_4_$__cuda_sm20_div_rn_f64_full:
[C---:B------:R-:W-:Y:S01]  /*1c2a0*/  FSETP.GEU.AND P0, PT, |R41|.reuse, 1.469367938527859385e-39, PT ;  /* 0x001000002900780b */ /* 0x040fe20003f0e200 */
[----:B------:R-:W-:Y:S01]  /*1c2b0*/  IMAD.MOV.U32 R48, RZ, RZ, 0x1 ;  /* 0x00000001ff307424 */ /* 0x000fe200078e00ff */
[----:B------:R-:W-:Y:S01]  /*1c2c0*/  LOP3.LUT R54, R41, 0x800fffff, RZ, 0xc0, !PT ;  /* 0x800fffff29367812 */ /* 0x000fe200078ec0ff */
[----:B------:R-:W-:Y:S01]  /*1c2d0*/  IMAD.MOV.U32 R44, RZ, RZ, R46 ;  /* 0x000000ffff2c7224 */ /* 0x000fe200078e002e */
        /* <DEDUP_REMOVED lines=42> */
[----:B------:R-:W-:Y:S02]  /*1c580*/  IMAD.IADD R50, R44, 0x1, -R45 ;  /* 0x000000012c327824 */ /* 0x000fe400078e0a2d */
[----:B------:R-:W-:Y:S02]  /*1c590*/  IMAD.MOV.U32 R44, RZ, RZ, RZ ;  /* 0x000000ffff2c7224 */ /* 0x000fe400078e00ff */
        /* <DEDUP_REMOVED lines=20> */
.L_x_815:
[----:B------:R-:W-:-:S14]  /*1c6e0*/  DSETP.NAN.AND P0, PT, R44, R44, PT ;  /* 0x0000002c2c00722a */ /* 0x000fdc0003f08000 */
[----:B------:R-:W-:Y:S05]  /*1c6f0*/  @P0 BRA `(.L_x_817) ;  /* 0x0000000000440947 */ /* 0x000fea0003800000 */
[----:B------:R-:W-:-:S14]  /*1c700*/  DSETP.NAN.AND P0, PT, R40, R40, PT ;  /* 0x000000282800722a */ /* 0x000fdc0003f08000 */
[----:B------:R-:W-:Y:S05]  /*1c710*/  @P0 BRA `(.L_x_818) ;  /* 0x0000000000300947 */ /* 0x000fea0003800000 */
[----:B------:R-:W-:Y:S01]  /*1c720*/  ISETP.NE.AND P0, PT, R59, R62, PT ;  /* 0x0000003e3b00720c */ /* 0x000fe20003f05270 */
[----:B------:R-:W-:Y:S01]  /*1c730*/  IMAD.MOV.U32 R49, RZ, RZ, -0x80000 ;  /* 0xfff80000ff317424 */ /* 0x000fe200078e00ff */
[----:B------:R-:W-:-:S11]  /*1c740*/  MOV R48, 0x0 ;  /* 0x0000000000307802 */ /* 0x000fd60000000f00 */
        /* <DEDUP_REMOVED lines=9> */
.L_x_818:
[----:B------:R-:W-:Y:S01]  /*1c7e0*/  LOP3.LUT R49, R41, 0x80000, RZ, 0xfc, !PT ;  /* 0x0008000029317812 */ /* 0x000fe200078efcff */
[----:B------:R-:W-:Y:S01]  /*1c7f0*/  IMAD.MOV.U32 R48, RZ, RZ, R40 ;  /* 0x000000ffff307224 */ /* 0x000fe200078e0028 */
[----:B------:R-:W-:Y:S06]  /*1c800*/  BRA `(.L_x_816) ;  /* 0x0000000000087947 */ /* 0x000fec0003800000 */
.L_x_817:
[----:B------:R-:W-:Y:S01]  /*1c810*/  LOP3.LUT R49, R45, 0x80000, RZ, 0xfc, !PT ;  /* 0x000800002d317812 */ /* 0x000fe200078efcff */
[----:B------:R-:W-:-:S07]  /*1c820*/  IMAD.MOV.U32 R48, RZ, RZ, R44 ;  /* 0x000000ffff307224 */ /* 0x000fce00078e002c */
.L_x_816:
[----:B------:R-:W-:Y:S05]  /*1c830*/  BSYNC.RECONVERGENT B2 ;  /* 0x0000000000027941 */ /* 0x000fea0003800200 */
.L_x_814:
[----:B------:R-:W-:Y:S02]  /*1c840*/  IMAD.MOV.U32 R57, RZ, RZ, 0x0 ;  /* 0x00000000ff397424 */ /* 0x000fe400078e00ff */
[----:B------:R-:W-:Y:S02]  /*1c850*/  IMAD.MOV.U32 R44, RZ, RZ, R48 ;  /* 0x000000ffff2c7224 */ /* 0x000fe400078e0030 */
[----:B------:R-:W-:Y:S01]  /*1c860*/  IMAD.MOV.U32 R45, RZ, RZ, R49 ;  /* 0x000000ffff2d7224 */ /* 0x000fe200078e0031 */
[----:B------:R-:W-:Y:S06]  /*1c870*/  RET.REL.NODEC R56 `(_Z19sogrand_rows_kernelPKdPdS1_PKhiiimdiPii) ;  /* 0xfffffe3438e07950 */ /* 0x000fec0003c3ffff */
        .weak           $__internal_5_$__cuda_sm20_dsqrt_rn_f64_mediumpath_v1
        .type           $__internal_5_$__cuda_sm20_dsqrt_rn_f64_mediumpath_v1,@function
        .size           $__internal_5_$__cuda_sm20_dsqrt_rn_f64_mediumpath_v1,($_Z19sogrand_rows_kernelPKdPdS1_PKhiiimdiPii$__internal_accurate_pow - $__internal_5_$__cuda_sm20_dsqrt_rn_f64_mediumpath_v1)
$__internal_5_$__cuda_sm20_dsqrt_rn_f64_mediumpath_v1:
[----:B------:R-:W-:Y:S01]  /*1c880*/  ISETP.GE.U32.AND P0, PT, R20, -0x3400000, PT ;  /* 0xfcc000001400780c */ /* 0x000fe20003f06070 */
[----:B------:R-:W-:Y:S01]  /*1c890*/  BSSY.RECONVERGENT B3, `(.L_x_819) ;  /* 0x0000028000037945 */ /* 0x000fe20003800200 */
[----:B------:R-:W-:Y:S01]  /*1c8a0*/  IMAD.MOV.U32 R40, RZ, RZ, R44 ;  /* 0x000000ffff287224 */ /* 0x000fe200078e002c */
[----:B------:R-:W-:Y:S01]  /*1c8b0*/  MOV R21, R49 ;  /* 0x0000003100157202 */ /* 0x000fe20000000f00 */
[----:B------:R-:W-:Y:S02]  /*1c8c0*/  IMAD.MOV.U32 R38, RZ, RZ, R42 ;  /* 0x000000ffff267224 */ /* 0x000fe400078e002a */
[----:B------:R-:W-:Y:S02]  /*1c8d0*/  IMAD.MOV.U32 R39, RZ, RZ, R43 ;  /* 0x000000ffff277224 */ /* 0x000fe400078e002b */
[----:B------:R-:W-:-:S05]  /*1c8e0*/  IMAD.MOV.U32 R20, RZ, RZ, R48 ;  /* 0x000000ffff147224 */ /* 0x000fca00078e0030 */
        /* <DEDUP_REMOVED lines=9> */
.L_x_820:
[----:B------:R-:W-:-:S14]  /*1c980*/  DSETP.NE.AND P0, PT, R38, RZ, PT ;  /* 0x000000ff2600722a */ /* 0x000fdc0003f05000 */
[----:B------:R-:W-:Y:S05]  /*1c990*/  @!P0 BRA `(.L_x_822) ;  /* 0x0000000000588947 */ /* 0x000fea0003800000 */
[----:B------:R-:W-:-:S13]  /*1c9a0*/  ISETP.GE.AND P0, PT, R39, RZ, PT ;  /* 0x000000ff2700720c */ /* 0x000fda0003f06270 */
[----:B------:R-:W-:Y:S02]  /*1c9b0*/  @!P0 IMAD.MOV.U32 R20, RZ, RZ, 0x0 ;  /* 0x00000000ff148424 */ /* 0x000fe400078e00ff */
        /* <DEDUP_REMOVED lines=20> */
.L_x_822:
[----:B------:R-:W-:-:S11]  /*1cb00*/  DADD R20, R38, R38 ;  /* 0x0000000026147229 */ /* 0x000fd60000000026 */
.L_x_821:
[----:B------:R-:W-:Y:S05]  /*1cb10*/  BSYNC.RECONVERGENT B3 ;  /* 0x0000000000037941 */ /* 0x000fea0003800200 */
.L_x_819:
[----:B------:R-:W-:Y:S02]  /*1cb20*/  IMAD.MOV.U32 R38, RZ, RZ, R20 ;  /* 0x000000ffff267224 */ /* 0x000fe400078e0014 */
[----:B------:R-:W-:Y:S02]  /*1cb30*/  IMAD.MOV.U32 R39, RZ, RZ, R21 ;  /* 0x000000ffff277224 */ /* 0x000fe400078e0015 */
[----:B------:R-:W-:Y:S02]  /*1cb40*/  IMAD.MOV.U32 R20, RZ, RZ, R50 ;  /* 0x000000ffff147224 */ /* 0x000fe400078e0032 */
[----:B------:R-:W-:-:S04]  /*1cb50*/  IMAD.MOV.U32 R21, RZ, RZ, 0x0 ;  /* 0x00000000ff157424 */ /* 0x000fc800078e00ff */
[----:B------:R-:W-:Y:S05]  /*1cb60*/  RET.REL.NODEC R20 `(_Z19sogrand_rows_kernelPKdPdS1_PKhiiimdiPii) ;  /* 0xfffffe3414247950 */ /* 0x000fea0003c3ffff */
        .type           $_Z19sogrand_rows_kernelPKdPdS1_PKhiiimdiPii$__internal_accurate_pow,@function
        .size           $_Z19sogrand_rows_kernelPKdPdS1_PKhiiimdiPii$__internal_accurate_pow,(.L_x_1221 - $_Z19sogrand_rows_kernelPKdPdS1_PKhiiimdiPii$__internal_accurate_pow)
$_Z19sogrand_rows_kernelPKdPdS1_PKhiiimdiPii$__internal_accurate_pow:
[----:B------:R-:W-:Y:S01]  /*1cb70*/  ISETP.GT.U32.AND P1, PT, R67, 0xfffff, PT ;  /* 0x000fffff4300780c */ /* 0x000fe20003f24070 */
[----:B------:R-:W-:Y:S01]  /*1cb80*/  IMAD.MOV.U32 R42, RZ, RZ, R52 ;  /* 0x000000ffff2a7224 */ /* 0x000fe200078e0034 */
[----:B------:R-:W-:Y:S01]  /*1cb90*/  MOV R43, R67 ;  /* 0x00000043002b7202 */ /* 0x000fe20000000f00 */
[----:B------:R-:W-:Y:S01]  /*1cba0*/  UMOV UR4, 0x7d2cafe2 ;  /* 0x7d2cafe200047882 */ /* 0x000fe20000000000 */
        /* <DEDUP_REMOVED lines=19> */
[----:B------:R-:W-:Y:S02]  /*1cce0*/  IMAD.MOV.U32 R42, RZ, RZ, 0x41ad3b5a ;  /* 0x41ad3b5aff2a7424 */ /* 0x000fe400078e00ff */
[----:B------:R-:W-:-:S05]  /*1ccf0*/  IMAD.MOV.U32 R43, RZ, RZ, 0x3ed0f5d2 ;  /* 0x3ed0f5d2ff2b7424 */ /* 0x000fca00078e00ff */
        /* <DEDUP_REMOVED lines=55> */
[----:B------:R-:W-:Y:S02]  /*1d070*/  SHF.R.U32.HI R45, RZ, 0x14, R67 ;  /* 0x00000014ff2d7819 */ /* 0x000fe40000011643 */
[----:B------:R-:W-:Y:S02]  /*1d080*/  @!P1 LEA.HI R45, R63, 0xffffffca, RZ, 0xc ;  /* 0xffffffca3f2d9811 */ /* 0x000fe400078f60ff */
[----:B------:R-:W-:-:S03]  /*1d090*/  MOV R67, R65 ;  /* 0x0000004100437202 */ /* 0x000fc60000000f00 */
        /* <DEDUP_REMOVED lines=28> */
[----:B------:R-:W-:Y:S02]  /*1d260*/  IMAD.MOV.U32 R42, RZ, RZ, 0x652b82fe ;  /* 0x652b82feff2a7424 */ /* 0x000fe400078e00ff */
[----:B------:R-:W-:-:S05]  /*1d270*/  IMAD.MOV.U32 R43, RZ, RZ, 0x3ff71547 ;  /* 0x3ff71547ff2b7424 */ /* 0x000fca00078e00ff */
        /* <DEDUP_REMOVED lines=56> */
.L_x_823:
[----:B------:R-:W-:Y:S01]  /*1d600*/  DFMA R50, R50, R48, R48 ;  /* 0x000000303232722b */ /* 0x000fe20000000030 */
[----:B------:R-:W-:Y:S01]  /*1d610*/  IMAD.MOV.U32 R65, RZ, RZ, 0x0 ;  /* 0x00000000ff417424 */ /* 0x000fe200078e00ff */
[----:B------:R-:W-:-:S08]  /*1d620*/  DSETP.NEU.AND P1, PT, |R48|, +INF , PT ;  /* 0x7ff000003000742a */ /* 0x000fd00003f2d200 */
[----:B------:R-:W-:Y:S02]  /*1d630*/  FSEL R42, R48, R50, !P1 ;  /* 0x00000032302a7208 */ /* 0x000fe40004800000 */
[----:B------:R-:W-:Y:S01]  /*1d640*/  FSEL R48, R49, R51, !P1 ;  /* 0x0000003331307208 */ /* 0x000fe20004800000 */
[----:B------:R-:W-:Y:S06]  /*1d650*/  RET.REL.NODEC R64 `(_Z19sogrand_rows_kernelPKdPdS1_PKhiiimdiPii) ;  /* 0xfffffe2840687950 */ /* 0x000fec0003c3ffff */
.L_x_824:
        /* <DEDUP_REMOVED lines=10> */
.L_x_1221:


//--------------------- .text._Z22sogrand_columns_kernelPKdPdS1_PKhiiimdiPii --------------------------
	.section	.text._Z22sogrand_columns_kernelPKdPdS1_PKhiiimdiPii,"ax",@progbits
	.align	128
        .global         _Z22sogrand_columns_kernelPKdPdS1_PKhiiimdiPii
        .type           _Z22sogrand_columns_kernelPKdPdS1_PKhiiimdiPii,@function
        .size           _Z22sogrand_columns_kernelPKdPdS1_PKhiiimdiPii,(.L_x_1225 - _Z22sogrand_columns_kernelPKdPdS1_PKhiiimdiPii)
        .other          _Z22sogrand_columns_kernelPKdPdS1_PKhiiimdiPii,@"STO_CUDA_ENTRY STV_DEFAULT"
_Z22sogrand_columns_kernelPKdPdS1_PKhiiimdiPii:
.text._Z22sogrand_columns_kernelPKdPdS1_PKhiiimdiPii:
[----:B------:R-:W0:Y:S01]  /*0000*/  LDC R1, c[0x0][0x37c] ;  /* 0x0000df00ff017b82 */ /* 0x000e220000000800 */
[----:B------:R-:W1:Y:S07]  /*0010*/  S2R R0, SR_CTAID.Y ;  /* 0x0000000000007919 */ /* 0x000e6e0000002600 */
[----:B------:R-:W2:Y:S01]  /*0020*/  S2UR UR11, SR_CTAID.X ;  /* 0x00000000000b79c3 */ /* 0x000ea20000002500 */
[----:B------:R-:W1:Y:S01]  /*0030*/  LDCU UR4, c[0x0][0x3d0] ;  /* 0x00007a00ff0477ac */ /* 0x000e620008000800 */
[----:B0-----:R-:W-:Y:S01]  /*0040*/  VIADD R1, R1, 0xfffffac8 ;  /* 0xfffffac801017836 */ /* 0x001fe20000000000 */
[----:B------:R-:W2:Y:S01]  /*0050*/  S2R R3, SR_TID.X ;  /* 0x0000000000037919 */ /* 0x000ea20000002100 */
[----:B------:R-:W0:Y:S03]  /*0060*/  LDCU UR10, c[0x0][0x3a0] ;  /* 0x00007400ff0a77ac */ /* 0x000e260008000800 */
[----:B------:R-:W-:-:S02]  /*0070*/  R2UR UR16, R1 ;  /* 0x00000000011072ca */ /* 0x000fc400000e0000 */
[C---:B------:R-:W-:Y:S02]  /*0080*/  R2UR UR8, R1.reuse ;  /* 0x00000000010872ca */ /* 0x040fe400000e0000 */
[----:B------:R-:W-:Y:S02]  /*0090*/  R2UR UR9, R1 ;  /* 0x00000000010972ca */ /* 0x000fe400000e0000 */
[----:B-1----:R-:W-:Y:S02]  /*00a0*/  ISETP.GE.AND P0, PT, R0, UR4, PT ;  /* 0x0000000400007c0c */ /* 0x002fe4000bf06270 */
[----:B--2---:R-:W-:-:S04]  /*00b0*/  VIMNMX R2, PT, PT, R3, UR11, !PT ;  /* 0x0000000b03027c48 */ /* 0x004fc8000ffe0100 */
[----:B0-----:R-:W-:-:S13]  /*00c0*/  ISETP.GE.OR P0, PT, R2, UR10, P0 ;  /* 0x0000000a02007c0c */ /* 0x001fda0008706670 */
[----:B------:R-:W-:Y:S05]  /*00d0*/  @P0 EXIT ;  /* 0x000000000000094d */ /* 0x000fea0003800000 */
[----:B------:R-:W-:Y:S01]  /*00e0*/  UIADD3 UR15, UPT, UPT, UR10, -0x1, URZ ;  /* 0xffffffff0a0f7890 */ /* 0x000fe2000fffe0ff */
[----:B------:R-:W-:Y:S01]  /*00f0*/  VIADD R2, R1, 0x3f0 ;  /* 0x000003f001027836 */ /* 0x000fe20000000000 */
[----:B------:R-:W-:Y:S02]  /*0100*/  UIMAD UR14, UR10, UR10, URZ ;  /* 0x0000000a0a0e72a4 */ /* 0x000fe4000f8e02ff */
[----:B------:R-:W-:Y:S02]  /*0110*/  UISETP.GE.U32.AND UP4, UPT, UR15, 0xf, UPT ;  /* 0x0000000f0f00788c */ /* 0x000fe4000bf86070 */
[----:B------:R-:W-:Y:S02]  /*0120*/  UIMAD UR5, UR14, UR10, URZ ;  /* 0x0000000a0e0572a4 */ /* 0x000fe4000f8e02ff */
[----:B------:R-:W-:Y:S01]  /*0130*/  ULOP3.LUT UR17, UR10, 0xf, URZ, 0xc0, !UPT ;  /* 0x0000000f0a117892 */ /* 0x000fe2000f8ec0ff */
[----:B------:R-:W0:Y:S03]  /*0140*/  LDCU.64 UR12, c[0x0][0x358] ;  /* 0x00006b00ff0c77ac */ /* 0x000e260008000a00 */
[----:B------:R-:W-:Y:S01]  /*0150*/  IMAD R4, R0, UR5, R3 ;  /* 0x0000000500047c24 */ /* 0x000fe2000f8e0203 */
[----:B------:R-:W-:Y:S01]  /*0160*/  UMOV UR4, URZ ;  /* 0x000000ff00047c82 */ /* 0x000fe20008000000 */
[----:B------:R-:W-:Y:S06]  /*0170*/  BRA.U !UP4, `(.L_x_825) ;  /* 0x000000010cec7547 */ /* 0x000fec000b800000 */
[----:B------:R-:W-:Y:S01]  /*0180*/  ULOP3.LUT UR4, UR10, 0xfffffff0, URZ, 0xc0, !UPT ;  /* 0xfffffff00a047892 */ /* 0x000fe2000f8ec0ff */
[----:B------:R-:W-:-:S11]  /*0190*/  UMOV UR5, URZ ;  /* 0x000000ff00057c82 */ /* 0x000fd60008000000 */
.L_x_826:
[----:B-1----:R-:W1:Y:S01]  /*01a0*/  LDC.64 R6, c[0x0][0x380] ;  /* 0x0000e000ff067b82 */ /* 0x002e620000000a00 */
[----:B------:R-:W-:Y:S02]  /*01b0*/  UIMAD UR6, UR11, UR10, UR5 ;  /* 0x0000000a0b0672a4 */ /* 0x000fe4000f8e0205 */
[----:B------:R-:W-:-:S04]  /*01c0*/  IMAD.U32 R37, RZ, RZ, UR10 ;  /* 0x0000000aff257e24 */ /* 0x000fc8000f8e00ff */
[----:B------:R-:W-:-:S04]  /*01d0*/  IMAD R5, R37, UR6, R4 ;  /* 0x0000000625057c24 */ /* 0x000fc8000f8e0204 */
[----:B-1----:R-:W-:-:S04]  /*01e0*/  IMAD.WIDE R6, R5, 0x8, R6 ;  /* 0x0000000805067825 */ /* 0x002fc800078e0206 */
[C---:B------:R-:W-:Y:S02]  /*01f0*/  IMAD.WIDE R8, R37.reuse, 0x8, R6 ;  /* 0x0000000825087825 */ /* 0x040fe400078e0206 */
[----:B0-----:R-:W2:Y:S02]  /*0200*/  LDG.E.64.CONSTANT R6, desc[UR12][R6.64] ;  /* 0x0000000c06067981 */ /* 0x001ea4000c1e9b00 */
[C---:B------:R-:W-:Y:S02]  /*0210*/  IMAD.WIDE R10, R37.reuse, 0x8, R8 ;  /* 0x00000008250a7825 */ /* 0x040fe400078e0208 */
[----:B------:R-:W3:Y:S02]  /*0220*/  LDG.E.64.CONSTANT R8, desc[UR12][R8.64] ;  /* 0x0000000c08087981 */ /* 0x000ee4000c1e9b00 */
[C---:B------:R-:W-:Y:S02]  /*0230*/  IMAD.WIDE R12, R37.reuse, 0x8, R10 ;  /* 0x00000008250c7825 */ /* 0x040fe400078e020a */
[----:B------:R-:W4:Y:S02]  /*0240*/  LDG.E.64.CONSTANT R10, desc[UR12][R10.64] ;  /* 0x0000000c0a0a7981 */ /* 0x000f24000c1e9b00 */
[----:B------:R-:W-:-:S02]  /*0250*/  IMAD.WIDE R14, R37, 0x8, R12 ;  /* 0x00000008250e7825 */ /* 0x000fc400078e020c */
[----:B------:R-:W5:Y:S02]  /*0260*/  LDG.E.64.CONSTANT R12, desc[UR12][R12.64] ;  /* 0x0000000c0c0c7981 */ /* 0x000f64000c1e9b00 */
[C---:B------:R-:W-:Y:S02]  /*0270*/  IMAD.WIDE R16, R37.reuse, 0x8, R14 ;  /* 0x0000000825107825 */ /* 0x040fe400078e020e */
[----:B------:R-:W5:Y:S02]  /*0280*/  LDG.E.64.CONSTANT R14, desc[UR12][R14.64] ;  /* 0x0000000c0e0e7981 */ /* 0x000f64000c1e9b00 */
[C---:B------:R-:W-:Y:S02]  /*0290*/  IMAD.WIDE R18, R37.reuse, 0x8, R16 ;  /* 0x0000000825127825 */ /* 0x040fe400078e0210 */
[----:B------:R-:W5:Y:S02]  /*02a0*/  LDG.E.64.CONSTANT R16, desc[UR12][R16.64] ;  /* 0x0000000c10107981 */ /* 0x000f64000c1e9b00 */
        /* <DEDUP_REMOVED lines=16> */
[----:B------:R-:W-:Y:S02]  /*03b0*/  IMAD.WIDE R36, R37, 0x8, R34 ;  /* 0x0000000825247825 */ /* 0x000fe400078e0222 */
[----:B------:R-:W5:Y:S04]  /*03c0*/  LDG.E.64.CONSTANT R34, desc[UR12][R34.64] ;  /* 0x0000000c22227981 */ /* 0x000f68000c1e9b00 */
[----:B------:R-:W5:Y:S01]  /*03d0*/  LDG.E.64.CONSTANT R36, desc[UR12][R36.64] ;  /* 0x0000000c24247981 */ /* 0x000f62000c1e9b00 */
[----:B------:R-:W-:-:S04]  /*03e0*/  IMAD.U32 R5, RZ, RZ, UR5 ;  /* 0x00000005ff057e24 */ /* 0x000fc8000f8e00ff */
[----:B------:R-:W-:Y:S01]  /*03f0*/  IMAD R5, R5, 0x8, R2 ;  /* 0x0000000805057824 */ /* 0x000fe200078e0202 */
[----:B------:R-:W-:-:S04]  /*0400*/  UIADD3 UR5, UPT, UPT, UR5, 0x10, URZ ;  /* 0x0000001005057890 */ /* 0x000fc8000fffe0ff */
[----:B------:R-:W-:Y:S01]  /*0410*/  UISETP.NE.AND UP0, UPT, UR5, UR4, UPT ;  /* 0x000000040500728c */ /* 0x000fe2000bf05270 */
        /* <DEDUP_REMOVED lines=16> */
[----:B------:R-:W-:Y:S05]  /*0520*/  BRA.U UP0, `(.L_x_826) ;  /* 0xfffffffd001c7547 */ /* 0x000fea000b83ffff */
.L_x_825:
[----:B------:R-:W-:Y:S01]  /*0530*/  UISETP.NE.AND UP0, UPT, UR17, URZ, UPT ;  /* 0x000000ff1100728c */ /* 0x000fe2000bf05270 */
[C---:B-1----:R-:W-:Y:S02]  /*0540*/  VIADD R5, R1.reuse, 0x210 ;  /* 0x0000021001057836 */ /* 0x042fe40000000000 */
[----:B------:R-:W-:-:S06]  /*0550*/  VIADD R6, R1, 0x288 ;  /* 0x0000028801067836 */ /* 0x000fcc0000000000 */
[----:B------:R-:W-:Y:S05]  /*0560*/  BRA.U !UP0, `(.L_x_827) ;  /* 0x0000000508287547 */ /* 0x000fea000b800000 */
[----:B------:R-:W-:Y:S02]  /*0570*/  UISETP.GE.U32.AND UP0, UPT, UR17, 0x8, UPT ;  /* 0x000000081100788c */ /* 0x000fe4000bf06070 */
[----:B------:R-:W-:-:S04]  /*0580*/  ULOP3.LUT UR5, UR10, 0x7, URZ, 0xc0, !UPT ;  /* 0x000000070a057892 */ /* 0x000fc8000f8ec0ff */
[----:B------:R-:W-:-:S03]  /*0590*/  UISETP.NE.AND UP1, UPT, UR5, URZ, UPT ;  /* 0x000000ff0500728c */ /* 0x000fc6000bf25270 */
[----:B------:R-:W-:Y:S08]  /*05a0*/  BRA.U !UP0, `(.L_x_828) ;  /* 0x00000001087c7547 */ /* 0x000ff0000b800000 */
[----:B------:R-:W1:Y:S01]  /*05b0*/  LDC.64 R8, c[0x0][0x380] ;  /* 0x0000e000ff087b82 */ /* 0x000e620000000a00 */
        /* <DEDUP_REMOVED lines=17> */
[----:B------:R-:W5:Y:S04]  /*06d0*/  LDG.E.64.CONSTANT R20, desc[UR12][R20.64] ;  /* 0x0000000c14147981 */ /* 0x000f68000c1e9b00 */
[----:B------:R-:W5:Y:S01]  /*06e0*/  LDG.E.64.CONSTANT R22, desc[UR12][R22.64] ;  /* 0x0000000c16167981 */ /* 0x000f62000c1e9b00 */
[----:B------:R-:W-:-:S04]  /*06f0*/  IMAD.U32 R7, RZ, RZ, UR4 ;  /* 0x00000004ff077e24 */ /* 0x000fc8000f8e00ff */
        /* <DEDUP_REMOVED lines=10> */
.L_x_828:
[----:B------:R-:W-:Y:S05]  /*07a0*/  BRA.U !UP1, `(.L_x_827) ;  /* 0x0000000109987547 */ /* 0x000fea000b800000 */
[----:B------:R-:W-:Y:S02]  /*07b0*/  UISETP.GE.U32.AND UP0, UPT, UR5, 0x4, UPT ;  /* 0x000000040500788c */ /* 0x000fe4000bf06070 */
[----:B------:R-:W-:-:S04]  /*07c0*/  ULOP3.LUT UR6, UR10, 0x3, URZ, 0xc0, !UPT ;  /* 0x000000030a067892 */ /* 0x000fc8000f8ec0ff */
[----:B------:R-:W-:-:S03]  /*07d0*/  UISETP.NE.AND UP1, UPT, UR6, URZ, UPT ;  /* 0x000000ff0600728c */ /* 0x000fc6000bf25270 */
[----:B------:R-:W-:Y:S08]  /*07e0*/  BRA.U !UP0, `(.L_x_829) ;  /* 0x00000001084c7547 */ /* 0x000ff0000b800000 */
        /* <DEDUP_REMOVED lines=9> */
[----:B------:R-:W-:Y:S02]  /*0880*/  IMAD.WIDE R14, R15, 0x8, R12 ;  /* 0x000000080f0e7825 */ /* 0x000fe400078e020c */
        /* <DEDUP_REMOVED lines=9> */
.L_x_829:
[----:B------:R-:W-:Y:S05]  /*0920*/  BRA.U !UP1, `(.L_x_827) ;  /* 0x0000000109387547 */ /* 0x000fea000b800000 */
[----:B-12---:R-:W1:Y:S01]  /*0930*/  LDC.64 R10, c[0x0][0x380] ;  /* 0x0000e000ff0a7b82 */ /* 0x006e620000000a00 */
[----:B------:R-:W-:-:S05]  /*0940*/  UMOV UR5, URZ ;  /* 0x000000ff00057c82 */ /* 0x000fca0008000000 */
.L_x_830:
[----:B------:R-:W-:Y:S02]  /*0950*/  UIMAD UR7, UR11, UR10, UR4 ;  /* 0x0000000a0b0772a4 */ /* 0x000fe4000f8e0204 */
[----:B---3--:R-:W-:-:S05]  /*0960*/  MOV R9, UR10 ;  /* 0x0000000a00097c02 */ /* 0x008fca0008000f00 */
[----:B------:R-:W-:-:S04]  /*0970*/  IMAD R9, R9, UR7, R4 ;  /* 0x0000000709097c24 */ /* 0x000fc8000f8e0204 */
        /* <DEDUP_REMOVED lines=9> */
.L_x_827:
[----:B------:R-:W-:Y:S01]  /*0a10*/  UISETP.NE.U32.AND UP0, UPT, UR17, URZ, UPT ;  /* 0x000000ff1100728c */ /* 0x000fe2000bf05070 */
[----:B-12---:R-:W-:-:S03]  /*0a20*/  CS2R R10, SRZ ;  /* 0x00000000000a7805 */ /* 0x006fc6000001ff00 */
[----:B------:R-:W-:Y:S01]  /*0a30*/  UISETP.NE.AND.EX UP0, UPT, URZ, URZ, UPT, UP0 ;  /* 0x000000ffff00728c */ /* 0x000fe2000bf05300 */
[----:B------:R-:W-:Y:S10]  /*0a40*/  BRA.U !UP4, `(.L_x_831) ;  /* 0x000000010ce07547 */ /* 0x000ff4000b800000 */
[----:B------:R-:W-:Y:S01]  /*0a50*/  ULOP3.LUT UR4, UR10, 0x7ffffff0, URZ, 0xc0, !UPT ;  /* 0x7ffffff00a047892 */ /* 0x000fe2000f8ec0ff */
[----:B------:R-:W-:Y:S01]  /*0a60*/  IMAD.MOV.U32 R11, RZ, RZ, RZ ;  /* 0x000000ffff0b7224 */ /* 0x000fe200078e00ff */
[----:B---3--:R-:W-:-:S04]  /*0a70*/  CS2R R8, SRZ ;  /* 0x0000000000087805 */ /* 0x008fc8000001ff00 */
[----:B------:R-:W-:-:S07]  /*0a80*/  IMAD.U32 R10, RZ, RZ, UR4 ;  /* 0x00000004ff0a7e24 */ /* 0x000fce000f8e00ff */
.L_x_832:
[C---:B----4-:R-:W-:Y:S01]  /*0a90*/  IADD3 R12, P0, PT, R8.reuse, 0x1, RZ ;  /* 0x00000001080c7810 */ /* 0x050fe20007f1e0ff */
        /* <DEDUP_REMOVED lines=9> */
[--C-:B------:R-:W-:Y:S01]  /*0b30*/  IMAD.X R19, RZ, RZ, R9.reuse, P1 ;  /* 0x000000ffff137224 */ /* 0x100fe200008e0609 */
[C---:B------:R-:W-:Y:S01]  /*0b40*/  IADD3 R22, P1, PT, R8.reuse, 0x6, RZ ;  /* 0x0000000608167810 */ /* 0x040fe20007f3e0ff */
[----:B------:R1:W-:Y:S02]  /*0b50*/  STL.64 [R7+0x8], R12 ;  /* 0x0000080c07007387 */ /* 0x0003e40000100a00 */
[--C-:B------:R-:W-:Y:S01]  /*0b60*/  IMAD.X R21, RZ, RZ, R9.reuse, P0 ;  /* 0x000000ffff157224 */ /* 0x100fe200000e0609 */
[C---:B------:R-:W-:Y:S01]  /*0b70*/  IADD3 R24, P0, PT, R8.reuse, 0x7, RZ ;  /* 0x0000000708187810 */ /* 0x040fe20007f1e0ff */
[--C-:B------:R-:W-:Y:S01]  /*0b80*/  IMAD.X R23, RZ, RZ, R9.reuse, P1 ;  /* 0x000000ffff177224 */ /* 0x100fe200008e0609 */
[----:B------:R2:W-:Y:S03]  /*0b90*/  STL.64 [R7+0x10], R14 ;  /* 0x0000100e07007387 */ /* 0x0005e60000100a00 */
[----:B------:R-:W-:Y:S01]  /*0ba0*/  IMAD.X R25, RZ, RZ, R9, P0 ;  /* 0x000000ffff197224 */ /* 0x000fe200000e0609 */
[----:B------:R3:W-:Y:S01]  /*0bb0*/  STL.64 [R7+0x18], R16 ;  /* 0x0000181007007387 */ /* 0x0007e20000100a00 */
[----:B-1----:R-:W-:-:S03]  /*0bc0*/  IADD3 R12, P1, PT, R8, 0x8, RZ ;  /* 0x00000008080c7810 */ /* 0x002fc60007f3e0ff */
[----:B------:R1:W-:Y:S02]  /*0bd0*/  STL.64 [R7+0x20], R18 ;  /* 0x0000201207007387 */ /* 0x0003e40000100a00 */
[--C-:B------:R-:W-:Y:S01]  /*0be0*/  IMAD.X R13, RZ, RZ, R9.reuse, P1 ;  /* 0x000000ffff0d7224 */ /* 0x100fe200008e0609 */
[C---:B--2---:R-:W-:Y:S01]  /*0bf0*/  IADD3 R14, P0, PT, R8.reuse, 0x9, RZ ;  /* 0x00000009080e7810 */ /* 0x044fe20007f1e0ff */
[----:B------:R2:W-:Y:S01]  /*0c00*/  STL.64 [R7+0x28], R20 ;  /* 0x0000281407007387 */ /* 0x0005e20000100a00 */
[C---:B---3--:R-:W-:Y:S02]  /*0c10*/  IADD3 R16, P1, PT, R8.reuse, 0xa, RZ ;  /* 0x0000000a08107810 */ /* 0x048fe40007f3e0ff */
[----:B------:R-:W-:Y:S01]  /*0c20*/  IADD3.X R15, PT, PT, RZ, R9, RZ, P0, !PT ;  /* 0x00000009ff0f7210 */ /* 0x000fe200007fe4ff */
[----:B------:R3:W-:Y:S01]  /*0c30*/  STL.64 [R7+0x30], R22 ;  /* 0x0000301607007387 */ /* 0x0007e20000100a00 */
[----:B-1----:R-:W-:Y:S01]  /*0c40*/  IADD3 R18, P0, PT, R8, 0xb, RZ ;  /* 0x0000000b08127810 */ /* 0x002fe20007f1e0ff */
[----:B------:R-:W-:-:S02]  /*0c50*/  IMAD.X R17, RZ, RZ, R9, P1 ;  /* 0x000000ffff117224 */ /* 0x000fc400008e0609 */
[----:B------:R1:W-:Y:S02]  /*0c60*/  STL.64 [R7+0x38], R24 ;  /* 0x0000381807007387 */ /* 0x0003e40000100a00 */
[----:B------:R-:W-:Y:S01]  /*0c70*/  IMAD.X R19, RZ, RZ, R9, P0 ;  /* 0x000000ffff137224 */ /* 0x000fe200000e0609 */
[C---:B--2---:R-:W-:Y:S01]  /*0c80*/  IADD3 R20, P1, PT, R8.reuse, 0xc, RZ ;  /* 0x0000000c08147810 */ /* 0x044fe20007f3e0ff */
[----:B------:R2:W-:Y:S01]  /*0c90*/  STL.64 [R7+0x40], R12 ;  /* 0x0000400c07007387 */ /* 0x0005e20000100a00 */
[----:B---3--:R-:W-:-:S03]  /*0ca0*/  IADD3 R22, P0, PT, R8, 0xd, RZ ;  /* 0x0000000d08167810 */ /* 0x008fc60007f1e0ff */
[--C-:B------:R-:W-:Y:S01]  /*0cb0*/  IMAD.X R21, RZ, RZ, R9.reuse, P1 ;  /* 0x000000ffff157224 */ /* 0x100fe200008e0609 */
[----:B------:R4:W-:Y:S01]  /*0cc0*/  STL.64 [R7+0x48], R14 ;  /* 0x0000480e07007387 */ /* 0x0009e20000100a00 */
[C---:B-1----:R-:W-:Y:S01]  /*0cd0*/  IADD3 R24, P2, PT, R8.reuse, 0xe, RZ ;  /* 0x0000000e08187810 */ /* 0x042fe20007f5e0ff */
[--C-:B------:R-:W-:Y:S02]  /*0ce0*/  IMAD.X R23, RZ, RZ, R9.reuse, P0 ;  /* 0x000000ffff177224 */ /* 0x100fe400000e0609 */
[----:B------:R4:W-:Y:S01]  /*0cf0*/  STL.64 [R7+0x50], R16 ;  /* 0x0000501007007387 */ /* 0x0009e20000100a00 */
[C---:B--2---:R-:W-:Y:S01]  /*0d00*/  IADD3 R12, P1, PT, R8.reuse, 0xf, RZ ;  /* 0x0000000f080c7810 */ /* 0x044fe20007f3e0ff */
[--C-:B------:R-:W-:Y:S01]  /*0d10*/  IMAD.X R25, RZ, RZ, R9.reuse, P2 ;  /* 0x000000ffff197224 */ /* 0x100fe200010e0609 */
[----:B------:R-:W-:Y:S01]  /*0d20*/  IADD3 R8, P0, PT, R8, 0x10, RZ ;  /* 0x0000001008087810 */ /* 0x000fe20007f1e0ff */
[----:B------:R4:W-:Y:S02]  /*0d30*/  STL.64 [R7+0x58], R18 ;  /* 0x0000581207007387 */ /* 0x0009e40000100a00 */
[----:B------:R-:W-:-:S02]  /*0d40*/  IMAD.X R13, RZ, RZ, R9, P1 ;  /* 0x000000ffff0d7224 */ /* 0x000fc400008e0609 */
[----:B------:R4:W-:Y:S01]  /*0d50*/  STL.64 [R7+0x60], R20 ;  /* 0x0000601407007387 */ /* 0x0009e20000100a00 */
[----:B------:R-:W-:Y:S01]  /*0d60*/  IMAD.X R9, RZ, RZ, R9, P0 ;  /* 0x000000ffff097224 */ /* 0x000fe200000e0609 */
[----:B------:R-:W-:Y:S02]  /*0d70*/  ISETP.NE.U32.AND P0, PT, R8, R10, PT ;  /* 0x0000000a0800720c */ /* 0x000fe40003f05070 */
[----:B------:R4:W-:Y:S02]  /*0d80*/  STL.64 [R7+0x68], R22 ;  /* 0x0000681607007387 */ /* 0x0009e40000100a00 */
[----:B------:R-:W-:Y:S02]  /*0d90*/  ISETP.NE.AND.EX P0, PT, R9, R11, PT, P0 ;  /* 0x0000000b0900720c */ /* 0x000fe40003f05300 */
[----:B------:R4:W-:Y:S04]  /*0da0*/  STL.64 [R7+0x70], R24 ;  /* 0x0000701807007387 */ /* 0x0009e80000100a00 */
[----:B------:R4:W-:Y:S07]  /*0db0*/  STL.64 [R7+0x78], R12 ;  /* 0x0000780c07007387 */ /* 0x0009ee0000100a00 */
[----:B------:R-:W-:Y:S05]  /*0dc0*/  @P0 BRA `(.L_x_832) ;  /* 0xfffffffc00300947 */ /* 0x000fea000383ffff */
.L_x_831:
        /* <DEDUP_REMOVED lines=8> */
[C---:B----4-:R-:W-:Y:S01]  /*0e50*/  IMAD.U32 R7, R10.reuse, 0x8, R1 ;  /* 0x000000080a077824 */ /* 0x050fe200078e0001 */
[C---:B------:R-:W-:Y:S02]  /*0e60*/  IADD3 R12, P1, PT, R10.reuse, 0x2, RZ ;  /* 0x000000020a0c7810 */ /* 0x040fe40007f3e0ff */
[C---:B------:R-:W-:Y:S01]  /*0e70*/  IADD3 R20, P2, PT, R10.reuse, 0x6, RZ ;  /* 0x000000060a147810 */ /* 0x040fe20007f5e0ff */
[--C-:B------:R-:W-:Y:S01]  /*0e80*/  IMAD.X R9, RZ, RZ, R11.reuse, P0 ;  /* 0x000000ffff097224 */ /* 0x100fe200000e060b */
[C---:B------:R-:W-:Y:S01]  /*0e90*/  IADD3 R14, P0, PT, R10.reuse, 0x3, RZ ;  /* 0x000000030a0e7810 */ /* 0x040fe20007f1e0ff */
[--C-:B------:R-:W-:Y:S01]  /*0ea0*/  IMAD.X R13, RZ, RZ, R11.reuse, P1 ;  /* 0x000000ffff0d7224 */ /* 0x100fe200008e060b */
[C---:B------:R-:W-:Y:S01]  /*0eb0*/  IADD3 R16, P1, PT, R10.reuse, 0x4, RZ ;  /* 0x000000040a107810 */ /* 0x040fe20007f3e0ff */
[----:B------:R1:W-:Y:S01]  /*0ec0*/  STL.64 [R7], R10 ;  /* 0x0000000a07007387 */ /* 0x0003e20000100a00 */
[----:B------:R-:W-:Y:S01]  /*0ed0*/  IADD3.X R21, PT, PT, RZ, R11, RZ, P2, !PT ;  /* 0x0000000bff157210 */ /* 0x000fe200017fe4ff */
[--C-:B------:R-:W-:Y:S01]  /*0ee0*/  IMAD.X R15, RZ, RZ, R11.reuse, P0 ;  /* 0x000000ffff0f7224 */ /* 0x100fe200000e060b */
[C---:B------:R-:W-:Y:S01]  /*0ef0*/  IADD3 R18, P0, PT, R10.reuse, 0x5, RZ ;  /* 0x000000050a127810 */ /* 0x040fe20007f1e0ff */
[--C-:B------:R-:W-:Y:S01]  /*0f00*/  IMAD.X R17, RZ, RZ, R11.reuse, P1 ;  /* 0x000000ffff117224 */ /* 0x100fe200008e060b */
[----:B------:R-:W-:Y:S01]  /*0f10*/  IADD3 R22, P1, PT, R10, 0x7, RZ ;  /* 0x000000070a167810 */ /* 0x000fe20007f3e0ff */
[----:B------:R2:W-:Y:S02]  /*0f20*/  STL.64 [R7+0x8], R8 ;  /* 0x0000080807007387 */ /* 0x0005e40000100a00 */
[----:B------:R-:W-:-:S02]  /*0f30*/  IMAD.X R19, RZ, RZ, R11, P0 ;  /* 0x000000ffff137224 */ /* 0x000fc400000e060b */
[----:B------:R-:W-:Y:S01]  /*0f40*/  IMAD.X R23, RZ, RZ, R11, P1 ;  /* 0x000000ffff177224 */ /* 0x000fe200008e060b */
[----:B------:R2:W-:Y:S01]  /*0f50*/  STL.64 [R7+0x10], R12 ;  /* 0x0000100c07007387 */ /* 0x0005e20000100a00 */
[----:B-1----:R-:W-:-:S03]  /*0f60*/  IADD3 R10, P0, PT, R10, 0x8, RZ ;  /* 0x000000080a0a7810 */ /* 0x002fc60007f1e0ff */
[----:B------:R2:W-:Y:S02]  /*0f70*/  STL.64 [R7+0x18], R14 ;  /* 0x0000180e07007387 */ /* 0x0005e40000100a00 */
[----:B------:R-:W-:Y:S02]  /*0f80*/  IMAD.X R11, RZ, RZ, R11, P0 ;  /* 0x000000ffff0b7224 */ /* 0x000fe400000e060b */
[----:B------:R2:W-:Y:S04]  /*0f90*/  STL.64 [R7+0x20], R16 ;  /* 0x0000201007007387 */ /* 0x0005e80000100a00 */
[----:B------:R2:W-:Y:S04]  /*0fa0*/  STL.64 [R7+0x28], R18 ;  /* 0x0000281207007387 */ /* 0x0005e80000100a00 */
[----:B------:R2:W-:Y:S04]  /*0fb0*/  STL.64 [R7+0x30], R20 ;  /* 0x0000301407007387 */ /* 0x0005e80000100a00 */
[----:B------:R2:W-:Y:S02]  /*0fc0*/  STL.64 [R7+0x38], R22 ;  /* 0x0000381607007387 */ /* 0x0005e40000100a00 */
.L_x_834:
[----:B------:R-:W-:Y:S05]  /*0fd0*/  BRA.U !UP2, `(.L_x_833) ;  /* 0x000000010a8c7547 */ /* 0x000fea000b800000 */
[----:B------:R-:W-:Y:S02]  /*0fe0*/  UISETP.GE.U32.AND UP1, UPT, UR4, 0x4, UPT ;  /* 0x000000040400788c */ /* 0x000fe4000bf26070 */
[----:B------:R-:W-:Y:S02]  /*0ff0*/  ULOP3.LUT UR6, UR10, 0x3, URZ, 0xc0, !UPT ;  /* 0x000000030a067892 */ /* 0x000fe4000f8ec0ff */
[----:B------:R-:W-:Y:S02]  /*1000*/  UISETP.GE.U32.AND.EX UP1, UPT, URZ, URZ, UPT, UP1 ;  /* 0x000000ffff00728c */ /* 0x000fe4000bf26110 */
[----:B------:R-:W-:-:S04]  /*1010*/  UISETP.NE.U32.AND UP2, UPT, UR6, URZ, UPT ;  /* 0x000000ff0600728c */ /* 0x000fc8000bf45070 */
[----:B------:R-:W-:-:S03]  /*1020*/  UISETP.NE.AND.EX UP2, UPT, URZ, URZ, UPT, UP2 ;  /* 0x000000ffff00728c */ /* 0x000fc6000bf45320 */
[----:B------:R-:W-:Y:S08]  /*1030*/  BRA.U !UP1, `(.L_x_835) ;  /* 0x00000001093c7547 */ /* 0x000ff0000b800000 */
[C---:B--2-4-:R-:W-:Y:S01]  /*1040*/  IADD3 R12, P0, PT, R10.reuse, 0x1, RZ ;  /* 0x000000010a0c7810 */ /* 0x054fe20007f1e0ff */
[C---:B---3--:R-:W-:Y:S01]  /*1050*/  IMAD.U32 R7, R10.reuse, 0x8, R1 ;  /* 0x000000080a077824 */ /* 0x048fe200078e0001 */
[C---:B------:R-:W-:Y:S01]  /*1060*/  IADD3 R14, P1, PT, R10.reuse, 0x2, RZ ;  /* 0x000000020a0e7810 */ /* 0x040fe20007f3e0ff */
[----:B------:R-:W-:Y:S01]  /*1070*/  IMAD.MOV.U32 R8, RZ, RZ, R10 ;  /* 0x000000ffff087224 */ /* 0x000fe200078e000a */
        /* <DEDUP_REMOVED lines=11> */
.L_x_835:
[----:B------:R-:W-:Y:S05]  /*1130*/  BRA.U !UP2, `(.L_x_833) ;  /* 0x000000010a347547 */ /* 0x000fea000b800000 */
[----:B------:R-:W-:Y:S01]  /*1140*/  UMOV UR4, URZ ;  /* 0x000000ff00047c82 */ /* 0x000fe20008000000 */
[----:B------:R-:W-:-:S05]  /*1150*/  UMOV UR5, URZ ;  /* 0x000000ff00057c82 */ /* 0x000fca0008000000 */
.L_x_836:
[C---:B-1234-:R-:W-:Y:S01]  /*1160*/  IMAD.U32 R7, R10.reuse, 0x8, R1 ;  /* 0x000000080a077824 */ /* 0x05efe200078e0001 */
[----:B------:R-:W-:Y:S01]  /*1170*/  UIADD3 UR4, UP1, UPT, UR4, 0x1, URZ ;  /* 0x0000000104047890 */ /* 0x000fe2000ff3e0ff */
[----:B------:R-:W-:Y:S01]  /*1180*/  IMAD.MOV.U32 R8, RZ, RZ, R10 ;  /* 0x000000ffff087224 */ /* 0x000fe200078e000a */
[----:B------:R-:W-:Y:S01]  /*1190*/  IADD3 R10, P0, PT, R10, 0x1, RZ ;  /* 0x000000010a0a7810 */ /* 0x000fe20007f1e0ff */
[--C-:B------:R-:W-:Y:S01]  /*11a0*/  IMAD.MOV.U32 R9, RZ, RZ, R11.reuse ;  /* 0x000000ffff097224 */ /* 0x100fe200078e000b */
[----:B------:R-:W-:Y:S02]  /*11b0*/  UIADD3.X UR5, UPT, UPT, URZ, UR5, URZ, UP1, !UPT ;  /* 0x00000005ff057290 */ /* 0x000fe40008ffe4ff */
[----:B------:R-:W-:Y:S01]  /*11c0*/  UISETP.NE.U32.AND UP1, UPT, UR4, UR6, UPT ;  /* 0x000000060400728c */ /* 0x000fe2000bf25070 */
[----:B------:R-:W-:Y:S01]  /*11d0*/  IMAD.X R11, RZ, RZ, R11, P0 ;  /* 0x000000ffff0b7224 */ /* 0x000fe200000e060b */
[----:B------:R1:W-:Y:S02]  /*11e0*/  STL.64 [R7], R8 ;  /* 0x0000000807007387 */ /* 0x0003e40000100a00 */
[----:B------:R-:W-:-:S09]  /*11f0*/  UISETP.NE.AND.EX UP1, UPT, UR5, URZ, UPT, UP1 ;  /* 0x000000ff0500728c */ /* 0x000fd2000bf25310 */
[----:B------:R-:W-:Y:S05]  /*1200*/  BRA.U UP1, `(.L_x_836) ;  /* 0xfffffffd01d47547 */ /* 0x000fea000b83ffff */
.L_x_833:
        /* <DEDUP_REMOVED lines=17> */
[----:B-123--:R-:W-:Y:S01]  /*1320*/  CS2R R8, SRZ ;  /* 0x0000000000087805 */ /* 0x00efe2000001ff00 */
[----:B------:R-:W-:-:S12]  /*1330*/  ULOP3.LUT UR4, UR5, 0xfffffff0, URZ, 0xc0, !UPT ;  /* 0xfffffff005047892 */ /* 0x000fd8000f8ec0ff */
.L_x_839:
[C---:B-1--4-:R-:W-:Y:S02]  /*1340*/  LEA R7, R9.reuse, R6, 0x3 ;  /* 0x0000000609077211 */ /* 0x052fe400078e18ff */
[----:B------:R-:W-:-:S03]  /*1350*/  IADD3 R9, P0, PT, R9, 0x10, RZ ;  /* 0x0000001009097810 */ /* 0x000fc60007f1e0ff */
[----:B------:R1:W-:Y:S02]  /*1360*/  STL.64 [R7], RZ ;  /* 0x000000ff07007387 */ /* 0x0003e40000100a00 */
[----:B------:R-:W-:Y:S01]  /*1370*/  IMAD.X R8, RZ, RZ, R8, P0 ;  /* 0x000000ffff087224 */ /* 0x000fe200000e0608 */
[----:B------:R-:W-:Y:S01]  /*1380*/  ISETP.NE.U32.AND P0, PT, R9, UR4, PT ;  /* 0x0000000409007c0c */ /* 0x000fe2000bf05070 */
[----:B------:R1:W-:Y:S03]  /*1390*/  STL.64 [R7+0x8], RZ ;  /* 0x000008ff07007387 */ /* 0x0003e60000100a00 */
[----:B------:R-:W-:Y:S01]  /*13a0*/  ISETP.NE.AND.EX P0, PT, R8, UR6, PT, P0 ;  /* 0x0000000608007c0c */ /* 0x000fe2000bf05300 */
        /* <DEDUP_REMOVED lines=15> */
.L_x_838:
[----:B------:R-:W-:Y:S05]  /*14a0*/  BRA.U !UP1, `(.L_x_837) ;  /* 0x00000001098c7547 */ /* 0x000fea000b800000 */
[----:B------:R-:W-:Y:S02]  /*14b0*/  UISETP.GE.U32.AND UP1, UPT, UR7, 0x8, UPT ;  /* 0x000000080700788c */ /* 0x000fe4000bf26070 */
[----:B------:R-:W-:Y:S02]  /*14c0*/  ULOP3.LUT UR6, UR5, 0x5, URZ, 0xc0, !UPT ;  /* 0x0000000505067892 */ /* 0x000fe4000f8ec0ff */
[----:B------:R-:W-:Y:S02]  /*14d0*/  UISETP.GE.U32.AND.EX UP1, UPT, URZ, URZ, UPT, UP1 ;  /* 0x000000ffff00728c */ /* 0x000fe4000bf26110 */
[----:B------:R-:W-:-:S04]  /*14e0*/  UISETP.NE.U32.AND UP2, UPT, UR6, URZ, UPT ;  /* 0x000000ff0600728c */ /* 0x000fc8000bf45070 */
[----:B------:R-:W-:-:S03]  /*14f0*/  UISETP.NE.AND.EX UP2, UPT, URZ, URZ, UPT, UP2 ;  /* 0x000000ffff00728c */ /* 0x000fc6000bf45320 */
[----:B------:R-:W-:Y:S08]  /*1500*/  BRA.U !UP1, `(.L_x_840) ;  /* 0x00000001092c7547 */ /* 0x000ff0000b800000 */
[----:B-1234-:R-:W-:Y:S01]  /*1510*/  IMAD.U32 R7, RZ, RZ, UR4 ;  /* 0x00000004ff077e24 */ /* 0x01efe2000f8e00ff */
        /* <DEDUP_REMOVED lines=10> */
.L_x_840:
[----:B------:R-:W-:Y:S05]  /*15c0*/  BRA.U !UP2, `(.L_x_837) ;  /* 0x000000010a447547 */ /* 0x000fea000b800000 */
[----:B------:R-:W-:Y:S01]  /*15d0*/  UISETP.GE.U32.AND UP1, UPT, UR6, 0x4, UPT ;  /* 0x000000040600788c */ /* 0x000fe2000bf26070 */
[----:B-1234-:R-:W-:Y:S01]  /*15e0*/  IMAD.U32 R7, RZ, RZ, UR4 ;  /* 0x00000004ff077e24 */ /* 0x01efe2000f8e00ff */
        /* <DEDUP_REMOVED lines=15> */
.L_x_837:
[----:B-1234-:R-:W-:Y:S01]  /*16e0*/  IMAD.MOV.U32 R7, RZ, RZ, RZ ;  /* 0x000000ffff077224 */ /* 0x01efe200078e00ff */
[----:B------:R-:W-:Y:S06]  /*16f0*/  BRA.U !UP4, `(.L_x_841) ;  /* 0x000000050c307547 */ /* 0x000fec000b800000 */
[----:B------:R-:W-:Y:S01]  /*1700*/  ULOP3.LUT UR4, UR10, 0x7ffffff0, URZ, 0xc0, !UPT ;  /* 0x7ffffff00a047892 */ /* 0x000fe2000f8ec0ff */
[----:B------:R-:W-:Y:S02]  /*1710*/  IMAD.MOV.U32 R8, RZ, RZ, RZ ;  /* 0x000000ffff087224 */ /* 0x000fe400078e00ff */
[----:B------:R-:W-:-:S03]  /*1720*/  IMAD.MOV.U32 R16, RZ, RZ, RZ ;  /* 0x000000ffff107224 */ /* 0x000fc600078e00ff */
[----:B------:R-:W-:Y:S01]  /*1730*/  IMAD.U32 R7, RZ, RZ, UR4 ;  /* 0x00000004ff077e24 */ /* 0x000fe2000f8e00ff */
[----:B------:R-:W-:-:S06]  /*1740*/  UMOV UR4, URZ ;  /* 0x000000ff00047c82 */ /* 0x000fcc0008000000 */
.L_x_842:
        /* <DEDUP_REMOVED lines=64> */
[----:B-1----:R-:W-:Y:S02]  /*1b50*/  SEL R9, RZ, 0x1, P0 ;  /* 0x00000001ff097807 */ /* 0x002fe40000000000 */
[----:B------:R-:W-:-:S03]  /*1b60*/  IADD3 R8, P0, PT, R8, 0x10, RZ ;  /* 0x0000001008087810 */ /* 0x000fc60007f1e0ff */
[----:B------:R2:W-:Y:S01]  /*1b70*/  STL.U8 [R14+0xa5], R9 ;  /* 0x0000a5090e007387 */ /* 0x0005e20000100000 */
[----:B------:R-:W-:Y:S02]  /*1b80*/  IADD3.X R16, PT, PT, RZ, R16, RZ, P0, !PT ;  /* 0x00000010ff107210 */ /* 0x000fe400007fe4ff */
[----:B------:R-:W-:-:S04]  /*1b90*/  ISETP.NE.U32.AND P0, PT, R8, R7, PT ;  /* 0x000000070800720c */ /* 0x000fc80003f05070 */
[----:B------:R-:W-:-:S13]  /*1ba0*/  ISETP.NE.AND.EX P0, PT, R16, UR4, PT, P0 ;  /* 0x0000000410007c0c */ /* 0x000fda000bf05300 */
[----:B--2---:R-:W-:Y:S05]  /*1bb0*/  @P0 BRA `(.L_x_842) ;  /* 0xfffffff800e40947 */ /* 0x004fea000383ffff */
.L_x_841:
[----:B------:R-:W-:Y:S05]  /*1bc0*/  BRA.U !UP0, `(.L_x_843) ;  /* 0x0000000508487547 */ /* 0x000fea000b800000 */
[----:B------:R-:W-:Y:S02]  /*1bd0*/  UISETP.GE.U32.AND UP1, UPT, UR17, 0x8, UPT ;  /* 0x000000081100788c */ /* 0x000fe4000bf26070 */
[----:B------:R-:W-:Y:S02]  /*1be0*/  ULOP3.LUT UR4, UR10, 0x7, URZ, 0xc0, !UPT ;  /* 0x000000070a047892 */ /* 0x000fe4000f8ec0ff */
[----:B------:R-:W-:Y:S02]  /*1bf0*/  UISETP.GE.U32.AND.EX UP1, UPT, URZ, URZ, UPT, UP1 ;  /* 0x000000ffff00728c */ /* 0x000fe4000bf26110 */
[----:B------:R-:W-:-:S04]  /*1c00*/  UISETP.NE.U32.AND UP2, UPT, UR4, URZ, UPT ;  /* 0x000000ff0400728c */ /* 0x000fc8000bf45070 */
[----:B------:R-:W-:-:S03]  /*1c10*/  UISETP.NE.AND.EX UP2, UPT, URZ, URZ, UPT, UP2 ;  /* 0x000000ffff00728c */ /* 0x000fc6000bf45320 */
[----:B------:R-:W-:Y:S08]  /*1c20*/  BRA.U !UP1, `(.L_x_844) ;  /* 0x00000001098c7547 */ /* 0x000ff0000b800000 */
        /* <DEDUP_REMOVED lines=31> */
[----:B------:R-:W-:Y:S01]  /*1e20*/  VIADD R7, R7, 0x8 ;  /* 0x0000000807077836 */ /* 0x000fe20000000000 */
[----:B---3--:R-:W-:-:S06]  /*1e30*/  DSETP.GT.AND P0, PT, R8, RZ, PT ;  /* 0x000000ff0800722a */ /* 0x008fcc0003f04000 */
[----:B------:R-:W-:-:S05]  /*1e40*/  SEL R8, RZ, 0x1, P0 ;  /* 0x00000001ff087807 */ /* 0x000fca0000000000 */
[----:B------:R2:W-:Y:S03]  /*1e50*/  STL.U8 [R13+0x9d], R8 ;  /* 0x00009d080d007387 */ /* 0x0005e60000100000 */
.L_x_844:
        /* <DEDUP_REMOVED lines=24> */
[----:B------:R-:W-:-:S05]  /*1fe0*/  SEL R8, RZ, 0x1, P0 ;  /* 0x00000001ff087807 */ /* 0x000fca0000000000 */
[----:B------:R1:W-:Y:S03]  /*1ff0*/  STL.U8 [R15+0x99], R8 ;  /* 0x000099080f007387 */ /* 0x0003e60000100000 */
.L_x_845:
[----:B------:R-:W-:Y:S05]  /*2000*/  BRA.U !UP2, `(.L_x_843) ;  /* 0x000000010a387547 */ /* 0x000fea000b800000 */
[----:B------:R-:W-:Y:S01]  /*2010*/  UMOV UR4, URZ ;  /* 0x000000ff00047c82 */ /* 0x000fe20008000000 */
[----:B------:R-:W-:-:S05]  /*2020*/  UMOV UR5, URZ ;  /* 0x000000ff00057c82 */ /* 0x000fca0008000000 */
.L_x_846:
[----:B-12---:R-:W-:-:S05]  /*2030*/  IMAD.U32 R10, R7, 0x8, R2 ;  /* 0x00000008070a7824 */ /* 0x006fca00078e0002 */
[----:B---3--:R-:W2:Y:S01]  /*2040*/  LDL.64 R8, [R10] ;  /* 0x000000000a087983 */ /* 0x008ea20000100a00 */
[----:B------:R-:W-:-:S04]  /*2050*/  UIADD3 UR4, UP1, UPT, UR4, 0x1, URZ ;  /* 0x0000000104047890 */ /* 0x000fc8000ff3e0ff */
[----:B------:R-:W-:Y:S02]  /*2060*/  UIADD3.X UR5, UPT, UPT, URZ, UR5, URZ, UP1, !UPT ;  /* 0x00000005ff057290 */ /* 0x000fe40008ffe4ff */
[----:B------:R-:W-:-:S04]  /*2070*/  UISETP.NE.U32.AND UP1, UPT, UR4, UR6, UPT ;  /* 0x000000060400728c */ /* 0x000fc8000bf25070 */
[----:B------:R-:W-:Y:S01]  /*2080*/  UISETP.NE.AND.EX UP1, UPT, UR5, URZ, UPT, UP1 ;  /* 0x000000ff0500728c */ /* 0x000fe2000bf25310 */
[----:B--2---:R-:W-:Y:S01]  /*2090*/  DSETP.GT.AND P0, PT, R8, RZ, PT ;  /* 0x000000ff0800722a */ /* 0x004fe20003f04000 */
[----:B------:R-:W-:Y:S02]  /*20a0*/  IMAD.IADD R9, R1, 0x1, R7 ;  /* 0x0000000101097824 */ /* 0x000fe400078e0207 */
[----:B------:R-:W-:-:S03]  /*20b0*/  VIADD R7, R7, 0x1 ;  /* 0x0000000107077836 */ /* 0x000fc60000000000 */
[----:B------:R-:W-:-:S05]  /*20c0*/  SEL R8, RZ, 0x1, P0 ;  /* 0x00000001ff087807 */ /* 0x000fca0000000000 */
[----:B------:R3:W-:Y:S01]  /*20d0*/  STL.U8 [R9+0x96], R8 ;  /* 0x0000960809007387 */ /* 0x0007e20000100000 */
[----:B------:R-:W-:Y:S05]  /*20e0*/  BRA.U UP1, `(.L_x_846) ;  /* 0xfffffffd01d07547 */ /* 0x000fea000b83ffff */
.L_x_843:
[----:B------:R-:W-:Y:S02]  /*20f0*/  IMAD.MOV.U32 R7, RZ, RZ, RZ ;  /* 0x000000ffff077224 */ /* 0x000fe400078e00ff */
[----:B-12---:R-:W-:Y:S01]  /*2100*/  IMAD.MOV.U32 R10, RZ, RZ, RZ ;  /* 0x000000ffff0a7224 */ /* 0x006fe200078e00ff */
[----:B------:R-:W-:Y:S06]  /*2110*/  BRA.U !UP4, `(.L_x_847) ;  /* 0x000000010c907547 */ /* 0x000fec000b800000 */
[----:B------:R-:W-:Y:S01]  /*2120*/  ULOP3.LUT UR4, UR10, 0x7ffffff0, URZ, 0xc0, !UPT ;  /* 0x7ffffff00a047892 */ /* 0x000fe2000f8ec0ff */
[----:B------:R-:W-:Y:S01]  /*2130*/  IMAD.MOV.U32 R7, RZ, RZ, RZ ;  /* 0x000000ffff077224 */ /* 0x000fe200078e00ff */
[----:B------:R-:W-:Y:S01]  /*2140*/  MOV R27, RZ ;  /* 0x000000ff001b7202 */ /* 0x000fe20000000f00 */
[----:B---3--:R-:W-:-:S03]  /*2150*/  IMAD.MOV.U32 R8, RZ, RZ, RZ ;  /* 0x000000ffff087224 */ /* 0x008fc600078e00ff */
[----:B------:R-:W-:Y:S01]  /*2160*/  IMAD.U32 R10, RZ, RZ, UR4 ;  /* 0x00000004ff0a7e24 */ /* 0x000fe2000f8e00ff */
[----:B------:R-:W-:-:S06]  /*2170*/  UMOV UR4, URZ ;  /* 0x000000ff00047c82 */ /* 0x000fcc0008000000 */
.L_x_848:
        /* <DEDUP_REMOVED lines=30> */
.L_x_847:
        /* <DEDUP_REMOVED lines=8> */
[----:B---3--:R-:W2:Y:S04]  /*23e0*/  LDL.U8 R8, [R17+0x96] ;  /* 0x0000960011087983 */ /* 0x008ea80000100000 */
        /* <DEDUP_REMOVED lines=12> */
.L_x_850:
[----:B------:R-:W-:Y:S05]  /*24b0*/  BRA.U !UP2, `(.L_x_849) ;  /* 0x000000010a687547 */ /* 0x000fea000b800000 */
[----:B------:R-:W-:Y:S02]  /*24c0*/  UISETP.GE.U32.AND UP1, UPT, UR4, 0x4, UPT ;  /* 0x000000040400788c */ /* 0x000fe4000bf26070 */
[----:B------:R-:W-:Y:S02]  /*24d0*/  ULOP3.LUT UR6, UR10, 0x3, URZ, 0xc0, !UPT ;  /* 0x000000030a067892 */ /* 0x000fe4000f8ec0ff */
[----:B------:R-:W-:Y:S02]  /*24e0*/  UISETP.GE.U32.AND.EX UP1, UPT, URZ, URZ, UPT, UP1 ;  /* 0x000000ffff00728c */ /* 0x000fe4000bf26110 */
[----:B------:R-:W-:-:S04]  /*24f0*/  UISETP.NE.U32.AND UP2, UPT, UR6, URZ, UPT ;  /* 0x000000ff0600728c */ /* 0x000fc8000bf45070 */
[----:B------:R-:W-:-:S03]  /*2500*/  UISETP.NE.AND.EX UP2, UPT, URZ, URZ, UPT, UP2 ;  /* 0x000000ffff00728c */ /* 0x000fc6000bf45320 */
[----:B------:R-:W-:Y:S08]  /*2510*/  BRA.U !UP1, `(.L_x_851) ;  /* 0x0000000109207547 */ /* 0x000ff0000b800000 */
[----:B---3--:R-:W-:-:S05]  /*2520*/  IMAD.IADD R8, R1, 0x1, R10 ;  /* 0x0000000101087824 */ /* 0x008fca00078e020a */
[----:B------:R-:W2:Y:S04]  /*2530*/  LDL.U8 R12, [R8+0x96] ;  /* 0x00009600080c7983 */ /* 0x000ea80000100000 */
[----:B------:R-:W2:Y:S04]  /*2540*/  LDL.U8 R9, [R8+0x97] ;  /* 0x0000970008097983 */ /* 0x000ea80000100000 */
[----:B------:R-:W3:Y:S04]  /*2550*/  LDL.U8 R14, [R8+0x98] ;  /* 0x00009800080e7983 */ /* 0x000ee80000100000 */
[----:B------:R-:W3:Y:S01]  /*2560*/  LDL.U8 R11, [R8+0x99] ;  /* 0x00009900080b7983 */ /* 0x000ee20000100000 */
[----:B------:R-:W-:Y:S01]  /*2570*/  VIADD R10, R10, 0x4 ;  /* 0x000000040a0a7836 */ /* 0x000fe20000000000 */
[----:B--2---:R-:W-:-:S04]  /*2580*/  IADD3 R7, PT, PT, R9, R7, R12 ;  /* 0x0000000709077210 */ /* 0x004fc80007ffe00c */
[----:B---3--:R-:W-:-:S07]  /*2590*/  IADD3 R7, PT, PT, R11, R7, R14 ;  /* 0x000000070b077210 */ /* 0x008fce0007ffe00e */
.L_x_851:
[----:B------:R-:W-:Y:S05]  /*25a0*/  BRA.U !UP2, `(.L_x_849) ;  /* 0x000000010a2c7547 */ /* 0x000fea000b800000 */
[----:B------:R-:W-:Y:S01]  /*25b0*/  UMOV UR4, URZ ;  /* 0x000000ff00047c82 */ /* 0x000fe20008000000 */
[----:B------:R-:W-:-:S05]  /*25c0*/  UMOV UR5, URZ ;  /* 0x000000ff00057c82 */ /* 0x000fca0008000000 */
.L_x_852:
[----:B---3--:R-:W-:-:S06]  /*25d0*/  IMAD.IADD R8, R1, 0x1, R10 ;  /* 0x0000000101087824 */ /* 0x008fcc00078e020a */
[----:B------:R-:W2:Y:S01]  /*25e0*/  LDL.U8 R8, [R8+0x96] ;  /* 0x0000960008087983 */ /* 0x000ea20000100000 */
[----:B------:R-:W-:Y:S01]  /*25f0*/  UIADD3 UR4, UP1, UPT, UR4, 0x1, URZ ;  /* 0x0000000104047890 */ /* 0x000fe2000ff3e0ff */
[----:B------:R-:W-:-:S03]  /*2600*/  VIADD R10, R10, 0x1 ;  /* 0x000000010a0a7836 */ /* 0x000fc60000000000 */
[----:B------:R-:W-:Y:S02]  /*2610*/  UIADD3.X UR5, UPT, UPT, URZ, UR5, URZ, UP1, !UPT ;  /* 0x00000005ff057290 */ /* 0x000fe40008ffe4ff */
[----:B------:R-:W-:-:S04]  /*2620*/  UISETP.NE.U32.AND UP1, UPT, UR4, UR6, UPT ;  /* 0x000000060400728c */ /* 0x000fc8000bf25070 */
[----:B------:R-:W-:Y:S01]  /*2630*/  UISETP.NE.AND.EX UP1, UPT, UR5, URZ, UPT, UP1 ;  /* 0x000000ff0500728c */ /* 0x000fe2000bf25310 */
[----:B--2---:R-:W-:-:S08]  /*2640*/  IMAD.IADD R7, R8, 0x1, R7 ;  /* 0x0000000108077824 */ /* 0x004fd000078e0207 */
[----:B------:R-:W-:Y:S05]  /*2650*/  BRA.U UP1, `(.L_x_852) ;  /* 0xfffffffd01dc7547 */ /* 0x000fea000b83ffff */
.L_x_849:
[----:B------:R-:W-:Y:S01]  /*2660*/  UMOV UR6, URZ ;  /* 0x000000ff00067c82 */ /* 0x000fe20008000000 */
[----:B------:R-:W-:Y:S05]  /*2670*/  BRA.U !UP4, `(.L_x_853) ;  /* 0x000000050c2c7547 */ /* 0x000fea000b800000 */
[----:B------:R-:W-:Y:S01]  /*2680*/  ULOP3.LUT UR6, UR10, 0x7ffffff0, URZ, 0xc0, !UPT ;  /* 0x7ffffff00a067892 */ /* 0x000fe2000f8ec0ff */
[----:B------:R-:W-:Y:S01]  /*2690*/  UMOV UR7, URZ ;  /* 0x000000ff00077c82 */ /* 0x000fe20008000000 */
[----:B------:R-:W-:Y:S01]  /*26a0*/  UMOV UR4, URZ ;  /* 0x000000ff00047c82 */ /* 0x000fe20008000000 */
[----:B------:R-:W-:-:S09]  /*26b0*/  UMOV UR5, URZ ;  /* 0x000000ff00057c82 */ /* 0x000fd20008000000 */
.L_x_854:
[----:B------:R-:W-:Y:S02]  /*26c0*/  USHF.L.U32 UR19, UR4, 0x3, URZ ;  /* 0x0000000304137899 */ /* 0x000fe400080006ff */
[----:B----4-:R-:W-:-:S05]  /*26d0*/  VIADD R16, R1, UR4 ;  /* 0x0000000401107c36 */ /* 0x010fca0008000000 */
[----:B------:R-:W-:Y:S04]  /*26e0*/  STL.U8 [R16+0x78], RZ ;  /* 0x000078ff10007387 */ /* 0x000fe80000100000 */
[----:B---3--:R-:W2:Y:S02]  /*26f0*/  LDL.64 R8, [R2+UR19] ;  /* 0x0000001302087983 */ /* 0x008ea40008100a00 */
        /* <DEDUP_REMOVED lines=67> */
.L_x_853:
[----:B------:R-:W-:Y:S01]  /*2b30*/  LOP3.LUT R7, R7, 0x1, RZ, 0xc0, !PT ;  /* 0x0000000107077812 */ /* 0x000fe200078ec0ff */
        /* <DEDUP_REMOVED lines=42> */
.L_x_856:
        /* <DEDUP_REMOVED lines=8> */
[----:B----4-:R-:W-:-:S05]  /*2e60*/  IADD3 R16, PT, PT, R1, UR6, RZ ;  /* 0x0000000601107c10 */ /* 0x010fca000fffe0ff */
[----:B------:R1:W-:Y:S04]  /*2e70*/  STL.U8 [R16+0x78], RZ ;  /* 0x000078ff10007387 */ /* 0x0003e80000100000 */
[----:B---3--:R-:W2:Y:S02]  /*2e80*/  LDL.64 R8, [R2+UR4] ;  /* 0x0000000402087983 */ /* 0x008ea40008100a00 */
        /* <DEDUP_REMOVED lines=15> */
.L_x_857:
[----:B------:R-:W-:Y:S05]  /*2f80*/  BRA.U !UP1, `(.L_x_855) ;  /* 0x0000000109387547 */ /* 0x000fea000b800000 */
[----:B------:R-:W-:Y:S01]  /*2f90*/  UMOV UR4, URZ ;  /* 0x000000ff00047c82 */ /* 0x000fe20008000000 */
[----:B------:R-:W-:-:S05]  /*2fa0*/  UMOV UR5, URZ ;  /* 0x000000ff00057c82 */ /* 0x000fca0008000000 */
.L_x_858:
[----:B------:R-:W-:Y:S02]  /*2fb0*/  USHF.L.U32 UR7, UR6, 0x3, URZ ;  /* 0x0000000306077899 */ /* 0x000fe400080006ff */
[----:B-12-4-:R-:W-:-:S05]  /*2fc0*/  VIADD R10, R1, UR6 ;  /* 0x00000006010a7c36 */ /* 0x016fca0008000000 */
[----:B------:R2:W-:Y:S04]  /*2fd0*/  STL.U8 [R10+0x78], RZ ;  /* 0x000078ff0a007387 */ /* 0x0005e80000100000 */
[----:B---3--:R-:W3:Y:S01]  /*2fe0*/  LDL.64 R8, [R2+UR7] ;  /* 0x0000000702087983 */ /* 0x008ee20008100a00 */
        /* <DEDUP_REMOVED lines=8> */
.L_x_855:
[----:B------:R-:W5:Y:S01]  /*3070*/  LDCU UR4, c[0x0][0x3c0] ;  /* 0x00007800ff0477ac */ /* 0x000f620008000800 */
[----:B------:R-:W-:Y:S02]  /*3080*/  IMAD.MOV.U32 R22, RZ, RZ, 0x0 ;  /* 0x00000000ff167424 */ /* 0x000fe400078e00ff */
[----:B------:R-:W-:Y:S01]  /*3090*/  IMAD.MOV.U32 R23, RZ, RZ, 0x3ff00000 ;  /* 0x3ff00000ff177424 */ /* 0x000fe200078e00ff */
[----:B-----5:R-:W-:-:S09]  /*30a0*/  UISETP.NE.AND UP0, UPT, UR4, 0x1, UPT ;  /* 0x000000010400788c */ /* 0x020fd2000bf05270 */
[----:B------:R-:W-:Y:S05]  /*30b0*/  BRA.U UP0, `(.L_x_859) ;  /* 0x00000011007c7547 */ /* 0x000fea000b800000 */
[----:B------:R-:W-:Y:S01]  /*30c0*/  UISETP.NE.AND UP0, UPT, UR10, 0x1, UPT ;  /* 0x000000010a00788c */ /* 0x000fe2000bf05270 */
[----:B-1--4-:R-:W-:Y:S01]  /*30d0*/  IMAD.MOV.U32 R12, RZ, RZ, 0x0 ;  /* 0x00000000ff0c7424 */ /* 0x012fe200078e00ff */
        /* <DEDUP_REMOVED lines=9> */
.L_x_869:
[----:B--2---:R-:W-:-:S04]  /*3170*/  IMAD.U32 R10, RZ, RZ, UR4 ;  /* 0x00000004ff0a7e24 */ /* 0x004fc8000f8e00ff */
[----:B------:R-:W-:-:S05]  /*3180*/  IMAD.U32 R10, R10, 0x8, R5 ;  /* 0x000000080a0a7824 */ /* 0x000fca00078e0005 */
[----:B------:R-:W2:Y:S01]  /*3190*/  LDL.64 R16, [R10] ;  /* 0x000000000a107983 */ /* 0x000ea20000100a00 */
[----:B---3--:R-:W-:Y:S01]  /*31a0*/  IMAD.MOV.U32 R8, RZ, RZ, 0x652b82fe ;  /* 0x652b82feff087424 */ /* 0x008fe200078e00ff */
        /* <DEDUP_REMOVED lines=62> */
.L_x_862:
[----:B0-----:R-:W-:Y:S05]  /*3590*/  BSYNC.RECONVERGENT B0 ;  /* 0x0000000000007941 */ /* 0x001fea0003800200 */
.L_x_861:
        /* <DEDUP_REMOVED lines=18> */
[----:B------:R-:W-:Y:S05]  /*36c0*/  CALL.REL.NOINC `($__internal_7_$__cuda_sm20_div_rn_f64_full) ;  /* 0x0000018c00307944 */ /* 0x000fea0003c00000 */
[----:B------:R-:W-:Y:S02]  /*36d0*/  IMAD.MOV.U32 R8, RZ, RZ, R46 ;  /* 0x000000ffff087224 */ /* 0x000fe400078e002e */
[----:B------:R-:W-:-:S07]  /*36e0*/  IMAD.MOV.U32 R9, RZ, RZ, R47 ;  /* 0x000000ffff097224 */ /* 0x000fce00078e002f */
.L_x_864:
[----:B------:R-:W-:Y:S05]  /*36f0*/  BSYNC.RECONVERGENT B0 ;  /* 0x0000000000007941 */ /* 0x000fea0003800200 */
.L_x_863:
        /* <DEDUP_REMOVED lines=44> */
[----:B------:R-:W-:-:S04]  /*39c0*/  MOV R16, R11 ;  /* 0x0000000b00107202 */ /* 0x000fc80000000f00 */
[----:B------:R-:W-:-:S05]  /*39d0*/  FSETP.GEU.AND P0, PT, |R16|, 4.1917929649353027344, PT ;  /* 0x4086232b1000780b */ /* 0x000fca0003f0e200 */
[----:B------:R-:W-:Y:S02]  /*39e0*/  IMAD R11, R20, 0x100000, R15 ;  /* 0x00100000140b7824 */ /* 0x000fe400078e020f */
[----:B------:R-:W-:-:S06]  /*39f0*/  IMAD.MOV.U32 R10, RZ, RZ, R14 ;  /* 0x000000ffff0a7224 */ /* 0x000fcc00078e000e */
[----:B------:R-:W-:Y:S05]  /*3a00*/  @!P0 BRA `(.L_x_866) ;  /* 0x0000000000308947 */ /* 0x000fea0003800000 */
        /* <DEDUP_REMOVED lines=12> */
.L_x_866:
[----:B------:R-:W-:Y:S05]  /*3ad0*/  BSYNC.RECONVERGENT B0 ;  /* 0x0000000000007941 */ /* 0x000fea0003800200 */
.L_x_865:
        /* <DEDUP_REMOVED lines=23> */
.L_x_868:
[----:B------:R-:W-:Y:S05]  /*3c50*/  BSYNC.RECONVERGENT B0 ;  /* 0x0000000000007941 */ /* 0x000fea0003800200 */
.L_x_867:
[----:B------:R-:W-:-:S08]  /*3c60*/  DADD R10, -R10, 1 ;  /* 0x3ff000000a0a7429 */ /* 0x000fd00000000100 */
[----:B------:R-:W-:Y:S01]  /*3c70*/  DMUL R12, R12, R10 ;  /* 0x0000000a0c0c7228 */ /* 0x000fe20000000000 */
[----:B------:R-:W-:Y:S10]  /*3c80*/  BRA.U UP0, `(.L_x_869) ;  /* 0xfffffff500387547 */ /* 0x000ff4000b83ffff */
.L_x_860:
[----:B------:R-:W1:Y:S02]  /*3c90*/  LDCU UR4, c[0x0][0x3a0] ;  /* 0x00007400ff0477ac */ /* 0x000e640008000800 */
[----:B-1----:R-:W-:-:S04]  /*3ca0*/  ULOP3.LUT UR4, UR4, 0x1, URZ, 0xc0, !UPT ;  /* 0x0000000104047892 */ /* 0x002fc8000f8ec0ff */
[----:B------:R-:W-:-:S04]  /*3cb0*/  UISETP.NE.U32.AND UP0, UPT, UR4, 0x1, UPT ;  /* 0x000000010400788c */ /* 0x000fc8000bf05070 */
[----:B------:R-:W-:-:S09]  /*3cc0*/  UISETP.NE.U32.AND.EX UP0, UPT, URZ, URZ, UPT, UP0 ;  /* 0x000000ffff00728c */ /* 0x000fd2000bf05100 */
[----:B------:R-:W-:Y:S05]  /*3cd0*/  BRA.U UP0, `(.L_x_870) ;  /* 0x00000005005c7547 */ /* 0x000fea000b800000 */
[----:B------:R-:W-:-:S04]  /*3ce0*/  IMAD.U32 R14, RZ, RZ, UR6 ;  /* 0x00000006ff0e7e24 */ /* 0x000fc8000f8e00ff */
[----:B------:R-:W-:-:S06]  /*3cf0*/  IMAD.U32 R14, R14, 0x8, R5 ;  /* 0x000000080e0e7824 */ /* 0x000fcc00078e0005 */
[----:B------:R-:W4:Y:S01]  /*3d00*/  LDL.64 R14, [R14] ;  /* 0x000000000e0e7983 */ /* 0x000f220000100a00 */
[----:B------:R-:W-:Y:S01]  /*3d10*/  IMAD.MOV.U32 R16, RZ, RZ, 0x652b82fe ;  /* 0x652b82feff107424 */ /* 0x000fe200078e00ff */
[----:B------:R-:W-:Y:S01]  /*3d20*/  UMOV UR4, 0xfefa39ef ;  /* 0xfefa39ef00047882 */ /* 0x000fe20000000000 */
[----:B------:R-:W-:Y:S01]  /*3d30*/  IMAD.MOV.U32 R17, RZ, RZ, 0x3ff71547 ;  /* 0x3ff71547ff117424 */ /* 0x000fe200078e00ff */
[----:B------:R-:W-:Y:S01]  /*3d40*/  UMOV UR5, 0x3fe62e42 ;  /* 0x3fe62e4200057882 */ /* 0x000fe20000000000 */
[----:B------:R-:W-:Y:S04]  /*3d50*/  BSSY.RECONVERGENT B0, `(.L_x_871) ;  /* 0x0000037000007945 */ /* 0x000fe80003800200 */
[----:B----4-:R-:W-:Y:S02]  /*3d60*/  DFMA R16, R14, -R16, 6.75539944105574400000e+15 ;  /* 0x433800000e10742b */ /* 0x010fe40000000810 */
[----:B------:R-:W-:-:S06]  /*3d70*/  DADD R18, -RZ, -R14 ;  /* 0x00000000ff127229 */ /* 0x000fcc000000090e */
[----:B--23--:R-:W-:-:S04]  /*3d80*/  DADD R8, R16, -6.75539944105574400000e+15 ;  /* 0xc338000010087429 */ /* 0x00cfc80000000000 */
[----:B------:R-:W-:-:S04]  /*3d90*/  FSETP.GEU.AND P0, PT, |R19|, 4.1917929649353027344, PT ;  /* 0x4086232b1300780b */ /* 0x000fc80003f0e200 */
[----:B------:R-:W-:Y:S01]  /*3da0*/  DFMA R10, R8, -UR4, -R14 ;  /* 0x80000004080a7c2b */ /* 0x000fe2000800080e */
[----:B------:R-:W-:Y:S01]  /*3db0*/  UMOV UR4, 0x3b39803f ;  /* 0x3b39803f00047882 */ /* 0x000fe20000000000 */
[----:B------:R-:W-:-:S06]  /*3dc0*/  UMOV UR5, 0x3c7abc9e ;  /* 0x3c7abc9e00057882 */ /* 0x000fcc0000000000 */
[----:B------:R-:W-:Y:S01]  /*3dd0*/  DFMA R10, R8, -UR4, R10 ;  /* 0x80000004080a7c2b */ /* 0x000fe2000800000a */
[----:B------:R-:W-:Y:S01]  /*3de0*/  UMOV UR4, 0x69ce2bdf ;  /* 0x69ce2bdf00047882 */ /* 0x000fe20000000000 */
[----:B------:R-:W-:Y:S01]  /*3df0*/  MOV R8, 0xfca213ea ;  /* 0xfca213ea00087802 */ /* 0x000fe20000000f00 */
[----:B------:R-:W-:Y:S01]  /*3e00*/  IMAD.MOV.U32 R9, RZ, RZ, 0x3e928af3 ;  /* 0x3e928af3ff097424 */ /* 0x000fe200078e00ff */
        /* <DEDUP_REMOVED lines=43> */
.L_x_872:
[----:B0-----:R-:W-:Y:S05]  /*40c0*/  BSYNC.RECONVERGENT B0 ;  /* 0x0000000000007941 */ /* 0x001fea0003800200 */
.L_x_871:
        /* <DEDUP_REMOVED lines=21> */
.L_x_874:
[----:B------:R-:W-:Y:S05]  /*4220*/  BSYNC.RECONVERGENT B0 ;  /* 0x0000000000007941 */ /* 0x000fea0003800200 */
.L_x_873:
[----:B------:R-:W-:-:S08]  /*4230*/  DADD R8, -R8, 1 ;  /* 0x3ff0000008087429 */ /* 0x000fd00000000100 */
[----:B------:R-:W-:-:S11]  /*4240*/  DMUL R12, R12, R8 ;  /* 0x000000080c0c7228 */ /* 0x000fd60000000000 */
.L_x_870:
[----:B------:R-:W-:Y:S01]  /*4250*/  DADD R12, R12, 1 ;  /* 0x3ff000000c0c7429 */ /* 0x000fe20000000000 */
[----:B------:R-:W-:-:S07]  /*4260*/  ISETP.NE.AND P0, PT, R7, RZ, PT ;  /* 0x000000ff0700720c */ /* 0x000fce0003f05270 */
[----:B------:R-:W-:-:S08]  /*4270*/  DMUL R12, R12, 0.5 ;  /* 0x3fe000000c0c7828 */ /* 0x000fd00000000000 */
[----:B--23--:R-:W-:-:S10]  /*4280*/  DADD R8, -R12, 1 ;  /* 0x3ff000000c087429 */ /* 0x00cfd40000000100 */
[----:B------:R-:W-:Y:S02]  /*4290*/  FSEL R22, R12, R8, !P0 ;  /* 0x000000080c167208 */ /* 0x000fe40004000000 */
[----:B------:R-:W-:-:S07]  /*42a0*/  FSEL R23, R13, R9, !P0 ;  /* 0x000000090d177208 */ /* 0x000fce0004000000 */
.L_x_859:
[----:B-12-4-:R-:W-:Y:S02]  /*42b0*/  CS2R R10, SRZ ;  /* 0x00000000000a7805 */ /* 0x016fe4000001ff00 */
[----:B------:R-:W-:Y:S01]  /*42c0*/  CS2R R24, SRZ ;  /* 0x0000000000187805 */ /* 0x000fe2000001ff00 */
[----:B------:R-:W1:Y:S06]  /*42d0*/  LDCU UR10, c[0x0][0x3a0] ;  /* 0x00007400ff0a77ac */ /* 0x000e6c0008000800 */
.L_x_880:
        /* <DEDUP_REMOVED lines=9> */
[----:B---3--:R-:W-:Y:S01]  /*4370*/  IMAD.MOV.U32 R8, RZ, RZ, R16 ;  /* 0x000000ffff087224 */ /* 0x008fe200078e0010 */
[----:B------:R-:W-:Y:S01]  /*4380*/  MOV R9, R17 ;  /* 0x0000001100097202 */ /* 0x000fe20000000f00 */
        /* <DEDUP_REMOVED lines=62> */
.L_x_878:
[----:B0-----:R-:W-:Y:S05]  /*4770*/  BSYNC.RECONVERGENT B1 ;  /* 0x0000000000017941 */ /* 0x001fea0003800200 */
.L_x_877:
        /* <DEDUP_REMOVED lines=75> */
.L_x_879:
[----:B------:R-:W-:Y:S01]  /*4c30*/  IMAD.MOV.U32 R8, RZ, RZ, 0x0 ;  /* 0x00000000ff087424 */ /* 0x000fe200078e00ff */
[----:B------:R-:W-:Y:S01]  /*4c40*/  LOP3.LUT P1, RZ, R15, 0x7fffffff, RZ, 0xc0, !PT ;  /* 0x7fffffff0fff7812 */ /* 0x000fe2000782c0ff */
[----:B------:R-:W-:-:S06]  /*4c50*/  IMAD.MOV.U32 R9, RZ, RZ, 0x7ff00000 ;  /* 0x7ff00000ff097424 */ /* 0x000fcc00078e00ff */
[----:B------:R-:W-:-:S10]  /*4c60*/  DFMA R8, R14, R8, +INF ;  /* 0x7ff000000e08742b */ /* 0x000fd40000000008 */
[----:B------:R-:W-:Y:S02]  /*4c70*/  FSEL R8, R8, RZ, P1 ;  /* 0x000000ff08087208 */ /* 0x000fe40000800000 */
[----:B------:R-:W-:-:S07]  /*4c80*/  FSEL R9, R9, -QNAN , P1 ;  /* 0xfff0000009097808 */ /* 0x000fce0000800000 */
.L_x_876:
[----:B0-----:R-:W-:Y:S05]  /*4c90*/  BSYNC.RECONVERGENT B0 ;  /* 0x0000000000007941 */ /* 0x001fea0003800200 */
.L_x_875:
[----:B------:R-:W-:Y:S01]  /*4ca0*/  DADD R24, R8, R24 ;  /* 0x0000000008187229 */ /* 0x000fe20000000018 */
[----:B------:R-:W-:Y:S10]  /*4cb0*/  @P0 BRA `(.L_x_880) ;  /* 0xfffffff400880947 */ /* 0x000ff4000383ffff */
[----:B------:R-:W-:-:S09]  /*4cc0*/  UISETP.GE.U32.AND UP0, UPT, UR10, 0x2, UPT ;  /* 0x000000020a00788c */ /* 0x000fd2000bf06070 */
[----:B------:R-:W-:Y:S05]  /*4cd0*/  BRA.U !UP0, `(.L_x_881) ;  /* 0x00000001087c7547 */ /* 0x000fea000b800000 */
[----:B------:R-:W-:Y:S01]  /*4ce0*/  UMOV UR6, 0x1 ;  /* 0x0000000100067882 */ /* 0x000fe20000000000 */
[----:B------:R-:W-:-:S05]  /*4cf0*/  UMOV UR4, URZ ;  /* 0x000000ff00047c82 */ /* 0x000fca0008000000 */
.L_x_885:
        /* <DEDUP_REMOVED lines=11> */
.L_x_884:
        /* <DEDUP_REMOVED lines=12> */
.L_x_883:
[----:B------:R-:W-:Y:S05]  /*4e70*/  BSYNC.RECONVERGENT B0 ;  /* 0x0000000000007941 */ /* 0x000fea0003800200 */
.L_x_882:
[C---:B0-----:R-:W-:Y:S02]  /*4e80*/  IMAD R9, R16.reuse, 0x8, R5 ;  /* 0x0000000810097824 */ /* 0x041fe400078e0205 */
[----:B------:R-:W-:-:S03]  /*4e90*/  IMAD R15, R16, 0x8, R1 ;  /* 0x00000008100f7824 */ /* 0x000fc600078e0201 */
[----:B------:R0:W-:Y:S04]  /*4ea0*/  STL.64 [R9], R10 ;  /* 0x0000000a09007387 */ /* 0x0001e80000100a00 */
[----:B------:R0:W-:Y:S01]  /*4eb0*/  STL.64 [R15], R12 ;  /* 0x0000000c0f007387 */ /* 0x0001e20000100a00 */
[----:B------:R-:W-:Y:S05]  /*4ec0*/  BRA.U UP0, `(.L_x_885) ;  /* 0xfffffffd008c7547 */ /* 0x000fea000b83ffff */
.L_x_881:
[----:B------:R-:W0:Y:S02]  /*4ed0*/  LDCU UR4, c[0x0][0x3a0] ;  /* 0x00007400ff0477ac */ /* 0x000e240008000800 */
[----:B0-----:R-:W0:Y:S02]  /*4ee0*/  I2F.F64.U32 R10, UR4 ;  /* 0x00000004000a7d12 */ /* 0x001e240008201800 */
[----:B0-----:R-:W-:-:S08]  /*4ef0*/  DMUL R8, R10, 0.5 ;  /* 0x3fe000000a087828 */ /* 0x001fd00000000000 */
[----:B------:R-:W-:Y:S01]  /*4f00*/  DADD.RZ R12, R8, 0.5 ;  /* 0x3fe00000080c7429 */ /* 0x000fe2000000c000 */
[----:B------:R-:W-:-:S05]  /*4f10*/  IMAD.MOV.U32 R8, RZ, RZ, RZ ;  /* 0x000000ffff087224 */ /* 0x000fca00078e00ff */
        /* <DEDUP_REMOVED lines=9> */
[----:B------:R-:W-:-:S06]  /*4fb0*/  MOV R16, 0x1 ;  /* 0x0000000100107802 */ /* 0x000fcc0000000f00 */
        /* <DEDUP_REMOVED lines=15> */
[----:B------:R-:W-:Y:S05]  /*50b0*/  CALL.REL.NOINC `($__internal_7_$__cuda_sm20_div_rn_f64_full) ;  /* 0x0000017000b47944 */ /* 0x000fea0003c00000 */
[----:B------:R-:W-:Y:S02]  /*50c0*/  IMAD.MOV.U32 R12, RZ, RZ, R46 ;  /* 0x000000ffff0c7224 */ /* 0x000fe400078e002e */
[----:B------:R-:W-:-:S07]  /*50d0*/  IMAD.MOV.U32 R13, RZ, RZ, R47 ;  /* 0x000000ffff0d7224 */ /* 0x000fce00078e002f */
.L_x_888:
[----:B------:R-:W-:Y:S05]  /*50e0*/  BSYNC.RECONVERGENT B0 ;  /* 0x0000000000007941 */ /* 0x000fea0003800200 */
.L_x_887:
        /* <DEDUP_REMOVED lines=25> */
[----:B------:R-:W-:Y:S05]  /*5280*/  CALL.REL.NOINC `($__internal_7_$__cuda_sm20_div_rn_f64_full) ;  /* 0x0000017000407944 */ /* 0x000fea0003c00000 */
[----:B------:R-:W-:Y:S02]  /*5290*/  IMAD.MOV.U32 R8, RZ, RZ, R46 ;  /* 0x000000ffff087224 */ /* 0x000fe400078e002e */
[----:B------:R-:W-:-:S07]  /*52a0*/  IMAD.MOV.U32 R9, RZ, RZ, R47 ;  /* 0x000000ffff097224 */ /* 0x000fce00078e002f */
.L_x_891:
[----:B------:R-:W-:Y:S05]  /*52b0*/  BSYNC.RECONVERGENT B1 ;  /* 0x0000000000017941 */ /* 0x000fea0003800200 */
.L_x_890:
[----:B------:R-:W-:Y:S01]  /*52c0*/  DADD R8, R8, -1 ;  /* 0xbff0000008087429 */ /* 0x000fe20000000000 */
[----:B------:R-:W-:Y:S02]  /*52d0*/  IMAD.MOV.U32 R13, RZ, RZ, 0x3fe00000 ;  /* 0x3fe00000ff0d7424 */ /* 0x000fe400078e00ff */
[----:B------:R-:W-:-:S07]  /*52e0*/  IMAD.MOV.U32 R12, RZ, RZ, RZ ;  /* 0x000000ffff0c7224 */ /* 0x000fce00078e00ff */
[----:B------:R-:W-:-:S06]  /*52f0*/  LOP3.LUT R13, R13, 0x80000000, R9, 0xb8, !PT ;  /* 0x800000000d0d7812 */ /* 0x000fcc00078eb809 */
[----:B------:R-:W-:-:S10]  /*5300*/  DADD.RZ R12, R8, R12 ;  /* 0x00000000080c7229 */ /* 0x000fd4000000c00c */
[----:B------:R-:W0:Y:S02]  /*5310*/  F2I.F64.TRUNC R12, R12 ;  /* 0x0000000c000c7311 */ /* 0x000e24000030d100 */
[----:B0-----:R-:W-:-:S07]  /*5320*/  VIMNMX R8, PT, PT, RZ, R12, !PT ;  /* 0x0000000cff087248 */ /* 0x001fce0007fe0100 */
.L_x_889:
[----:B------:R-:W-:Y:S05]  /*5330*/  BSYNC.RECONVERGENT B0 ;  /* 0x0000000000007941 */ /* 0x000fea0003800200 */
.L_x_886:
        /* <DEDUP_REMOVED lines=10> */
.L_x_893:
        /* <DEDUP_REMOVED lines=58> */
[----:B---3--:R-:W-:-:S05]  /*5780*/  IADD3 R26, PT, PT, R1, R16, RZ ;  /* 0x00000010011a7210 */ /* 0x008fca0007ffe0ff */
        /* <DEDUP_REMOVED lines=44> */
.L_x_892:
        /* <DEDUP_REMOVED lines=8> */
[----:B-1----:R-:W-:-:S05]  /*5ad0*/  IMAD.U32 R19, R12, 0x8, R1 ;  /* 0x000000080c137824 */ /* 0x002fca00078e0001 */
[----:B------:R-:W2:Y:S01]  /*5ae0*/  LDL R14, [R19] ;  /* 0x00000000130e7983 */ /* 0x000ea20000100800 */
[C---:B------:R-:W-:Y:S02]  /*5af0*/  IMAD.IADD R17, R1.reuse, 0x1, R12 ;  /* 0x0000000101117824 */ /* 0x040fe400078e020c */
[----:B--2---:R-:W-:-:S03]  /*5b00*/  IMAD.IADD R18, R1, 0x1, R14 ;  /* 0x0000000101127824 */ /* 0x004fc600078e020e */
[----:B------:R-:W2:Y:S04]  /*5b10*/  LDL.U8 R14, [R17+0x78] ;  /* 0x00007800110e7983 */ /* 0x000ea80000100000 */
[----:B------:R-:W2:Y:S02]  /*5b20*/  LDL.U8 R9, [R18+0x96] ;  /* 0x0000960012097983 */ /* 0x000ea40000100000 */
[----:B--2---:R-:W-:-:S05]  /*5b30*/  LOP3.LUT R9, R14, R9, RZ, 0x3c, !PT ;  /* 0x000000090e097212 */ /* 0x004fca00078e3cff */
[----:B------:R0:W-:Y:S04]  /*5b40*/  STL.U8 [R18+0x87], R9 ;  /* 0x0000870912007387 */ /* 0x0001e80000100000 */
[----:B------:R-:W2:Y:S02]  /*5b50*/  LDL R14, [R19+0x8] ;  /* 0x00000800130e7983 */ /* 0x000ea40000100800 */
[----:B--2---:R-:W-:Y:S02]  /*5b60*/  IMAD.IADD R16, R1, 0x1, R14 ;  /* 0x0000000101107824 */ /* 0x004fe400078e020e */
        /* <DEDUP_REMOVED lines=11> */
[----:B0-----:R-:W-:Y:S02]  /*5c20*/  IADD3 R18, PT, PT, R1, R14, RZ ;  /* 0x0000000e01127210 */ /* 0x001fe40007ffe0ff */
[----:B------:R-:W3:Y:S04]  /*5c30*/  LDL.U8 R14, [R17+0x7b] ;  /* 0x00007b00110e7983 */ /* 0x000ee80000100000 */
[----:B------:R-:W3:Y:S02]  /*5c40*/  LDL.U8 R9, [R18+0x96] ;  /* 0x0000960012097983 */ /* 0x000ee40000100000 */
[----:B---3--:R-:W-:-:S05]  /*5c50*/  LOP3.LUT R9, R14, R9, RZ, 0x3c, !PT ;  /* 0x000000090e097212 */ /* 0x008fca00078e3cff */
[----:B------:R0:W-:Y:S04]  /*5c60*/  STL.U8 [R18+0x87], R9 ;  /* 0x0000870912007387 */ /* 0x0001e80000100000 */
[----:B------:R-:W1:Y:S02]  /*5c70*/  LDL R14, [R19+0x20] ;  /* 0x00002000130e7983 */ /* 0x000e640000100800 */
[----:B-1----:R-:W-:Y:S02]  /*5c80*/  IMAD.IADD R16, R1, 0x1, R14 ;  /* 0x0000000101107824 */ /* 0x002fe400078e020e */
[----:B------:R-:W3:Y:S04]  /*5c90*/  LDL.U8 R14, [R17+0x7c] ;  /* 0x00007c00110e7983 */ /* 0x000ee80000100000 */
[----:B------:R-:W3:Y:S02]  /*5ca0*/  LDL.U8 R13, [R16+0x96] ;  /* 0x00009600100d7983 */ /* 0x000ee40000100000 */
[----:B---3--:R-:W-:-:S05]  /*5cb0*/  LOP3.LUT R13, R14, R13, RZ, 0x3c, !PT ;  /* 0x0000000d0e0d7212 */ /* 0x008fca00078e3cff */
        /* <DEDUP_REMOVED lines=13> */
[----:B------:R-:W1:Y:S02]  /*5d90*/  LDL R14, [R19+0x38] ;  /* 0x00003800130e7983 */ /* 0x000e640000100800 */
[----:B-1----:R-:W-:Y:S02]  /*5da0*/  IMAD.IADD R16, R1, 0x1, R14 ;  /* 0x0000000101107824 */ /* 0x002fe400078e020e */
[----:B------:R-:W3:Y:S04]  /*5db0*/  LDL.U8 R14, [R17+0x7f] ;  /* 0x00007f00110e7983 */ /* 0x000ee80000100000 */
[----:B------:R-:W3:Y:S01]  /*5dc0*/  LDL.U8 R13, [R16+0x96] ;  /* 0x00009600100d7983 */ /* 0x000ee20000100000 */
[----:B------:R-:W-:Y:S01]  /*5dd0*/  VIADD R12, R12, 0x8 ;  /* 0x000000080c0c7836 */ /* 0x000fe20000000000 */
[----:B---3--:R-:W-:-:S05]  /*5de0*/  LOP3.LUT R13, R14, R13, RZ, 0x3c, !PT ;  /* 0x0000000d0e0d7212 */ /* 0x008fca00078e3cff */
[----:B------:R2:W-:Y:S02]  /*5df0*/  STL.U8 [R16+0x87], R13 ;  /* 0x0000870d10007387 */ /* 0x0005e40000100000 */
.L_x_895:
        /* <DEDUP_REMOVED lines=34> */
.L_x_896:
[----:B------:R-:W-:Y:S05]  /*6020*/  BRA.U !UP2, `(.L_x_894) ;  /* 0x000000010a407547 */ /* 0x000fea000b800000 */
[----:B------:R-:W-:Y:S01]  /*6030*/  UMOV UR4, URZ ;  /* 0x000000ff00047c82 */ /* 0x000fe20008000000 */
[----:B------:R-:W-:-:S05]  /*6040*/  UMOV UR5, URZ ;  /* 0x000000ff00057c82 */ /* 0x000fca0008000000 */
.L_x_897:
[----:B--23--:R-:W-:-:S05]  /*6050*/  LEA R15, R12, R1, 0x3 ;  /* 0x000000010c0f7211 */ /* 0x00cfca00078e18ff */
        /* <DEDUP_REMOVED lines=13> */
.L_x_894:
        /* <DEDUP_REMOVED lines=10> */
[----:B------:R-:W-:Y:S02]  /*61d0*/  IMAD.MOV.U32 R12, RZ, RZ, RZ ;  /* 0x000000ffff0c7224 */ /* 0x000fe400078e00ff */
[----:B--23--:R-:W-:Y:S02]  /*61e0*/  IMAD.MOV.U32 R9, RZ, RZ, RZ ;  /* 0x000000ffff097224 */ /* 0x00cfe400078e00ff */
[----:B------:R-:W-:Y:S02]  /*61f0*/  IMAD.MOV.U32 R14, RZ, RZ, R24 ;  /* 0x000000ffff0e7224 */ /* 0x000fe400078e0018 */
[----:B------:R-:W-:-:S07]  /*6200*/  IMAD.MOV.U32 R15, RZ, RZ, R25 ;  /* 0x000000ffff0f7224 */ /* 0x000fce00078e0019 */
.L_x_912:
        /* <DEDUP_REMOVED lines=15> */
[----:B------:R-:W-:Y:S01]  /*6300*/  MOV R28, 0x652b82fe ;  /* 0x652b82fe001c7802 */ /* 0x000fe20000000f00 */
[----:B------:R-:W-:Y:S01]  /*6310*/  IMAD.MOV.U32 R29, RZ, RZ, 0x3ff71547 ;  /* 0x3ff71547ff1d7424 */ /* 0x000fe200078e00ff */
[----:B------:R-:W-:Y:S01]  /*6320*/  UMOV UR6, 0x3b39803f ;  /* 0x3b39803f00067882 */ /* 0x000fe20000000000 */
[----:B------:R-:W-:Y:S01]  /*6330*/  IMAD.MOV.U32 R18, RZ, RZ, -0x105c611 ;  /* 0xfefa39efff127424 */ /* 0x000fe200078e00ff */
[----:B------:R-:W-:Y:S01]  /*6340*/  UMOV UR7, 0x3c7abc9e ;  /* 0x3c7abc9e00077882 */ /* 0x000fe20000000000 */
[----:B------:R-:W-:Y:S01]  /*6350*/  IMAD.MOV.U32 R19, RZ, RZ, 0x3fe62e42 ;  /* 0x3fe62e42ff137424 */ /* 0x000fe200078e00ff */
        /* <DEDUP_REMOVED lines=52> */
.L_x_905:
[----:B------:R-:W-:Y:S05]  /*66a0*/  BSYNC.RECONVERGENT B3 ;  /* 0x0000000000037941 */ /* 0x000fea0003800200 */
.L_x_904:
        /* <DEDUP_REMOVED lines=75> */
.L_x_906:
[----:B------:R-:W-:Y:S01]  /*6b60*/  MOV R18, 0x0 ;  /* 0x0000000000127802 */ /* 0x000fe20000000f00 */
[----:B------:R-:W-:Y:S01]  /*6b70*/  IMAD.MOV.U32 R19, RZ, RZ, 0x7ff00000 ;  /* 0x7ff00000ff137424 */ /* 0x000fe200078e00ff */
[----:B------:R-:W-:-:S05]  /*6b80*/  LOP3.LUT P0, RZ, R27, 0x7fffffff, RZ, 0xc0, !PT ;  /* 0x7fffffff1bff7812 */ /* 0x000fca000780c0ff */
[----:B------:R-:W-:-:S10]  /*6b90*/  DFMA R18, R26, R18, +INF ;  /* 0x7ff000001a12742b */ /* 0x000fd40000000012 */
[----:B------:R-:W-:Y:S02]  /*6ba0*/  FSEL R18, R18, RZ, P0 ;  /* 0x000000ff12127208 */ /* 0x000fe40000000000 */
[----:B------:R-:W-:-:S07]  /*6bb0*/  FSEL R19, R19, -QNAN , P0 ;  /* 0xfff0000013137808 */ /* 0x000fce0000000000 */
.L_x_903:
[----:B------:R-:W-:Y:S05]  /*6bc0*/  BSYNC.RECONVERGENT B2 ;  /* 0x0000000000027941 */ /* 0x000fea0003800200 */
.L_x_902:
        /* <DEDUP_REMOVED lines=66> */
.L_x_910:
[----:B------:R-:W-:Y:S05]  /*6ff0*/  BSYNC.RECONVERGENT B3 ;  /* 0x0000000000037941 */ /* 0x000fea0003800200 */
.L_x_909:
        /* <DEDUP_REMOVED lines=16> */
[----:B------:R-:W-:Y:S01]  /*7100*/  IMAD.MOV.U32 R35, RZ, RZ, 0x3ed0ee25 ;  /* 0x3ed0ee25ff237424 */ /* 0x000fe200078e00ff */
[----:B------:R-:W-:Y:S01]  /*7110*/  LOP3.LUT R17, R16, 0x3ff00000, RZ, 0xfc, !PT ;  /* 0x3ff0000010117812 */ /* 0x000fe200078efcff */
[----:B------:R-:W-:Y:S01]  /*7120*/  IMAD.MOV.U32 R16, RZ, RZ, R26 ;  /* 0x000000ffff107224 */ /* 0x000fe200078e001a */
[----:B------:R-:W-:Y:S01]  /*7130*/  UMOV UR6, 0x3ae80f1e ;  /* 0x3ae80f1e00067882 */ /* 0x000fe20000000000 */
[----:B------:R-:W-:Y:S01]  /*7140*/  UMOV UR7, 0x3eb1380b ;  /* 0x3eb1380b00077882 */ /* 0x000fe20000000000 */
[----:B------:R-:W-:Y:S01]  /*7150*/  ISETP.GE.U32.AND P0, PT, R17, 0x3ff6a09f, PT ;  /* 0x3ff6a09f1100780c */ /* 0x000fe20003f06070 */
[----:B------:R-:W-:Y:S01]  /*7160*/  IMAD.MOV.U32 R37, RZ, RZ, 0x43300000 ;  /* 0x43300000ff257424 */ /* 0x000fe200078e00ff */
[----:B------:R-:W-:Y:S01]  /*7170*/  LEA.HI R36, R13, R36, RZ, 0xc ;  /* 0x000000240d247211 */ /* 0x000fe200078f60ff */
[----:B------:R-:W-:Y:S01]  /*7180*/  UMOV UR20, 0x80000000 ;  /* 0x8000000000147882 */ /* 0x000fe20000000000 */
        /* <DEDUP_REMOVED lines=51> */
.L_x_911:
[----:B------:R-:W-:Y:S01]  /*74c0*/  IMAD.MOV.U32 R20, RZ, RZ, 0x0 ;  /* 0x00000000ff147424 */ /* 0x000fe200078e00ff */
[----:B------:R-:W-:Y:S01]  /*74d0*/  LOP3.LUT P0, RZ, R17, 0x7fffffff, RZ, 0xc0, !PT ;  /* 0x7fffffff11ff7812 */ /* 0x000fe2000780c0ff */
[----:B------:R-:W-:-:S06]  /*74e0*/  IMAD.MOV.U32 R21, RZ, RZ, 0x7ff00000 ;  /* 0x7ff00000ff157424 */ /* 0x000fcc00078e00ff */
[----:B------:R-:W-:-:S10]  /*74f0*/  DFMA R20, R16, R20, +INF ;  /* 0x7ff000001014742b */ /* 0x000fd40000000014 */
[----:B------:R-:W-:Y:S02]  /*7500*/  FSEL R20, R20, RZ, P0 ;  /* 0x000000ff14147208 */ /* 0x000fe40000000000 */
[----:B------:R-:W-:-:S07]  /*7510*/  FSEL R21, R21, -QNAN , P0 ;  /* 0xfff0000015157808 */ /* 0x000fce0000000000 */
.L_x_908:
[----:B------:R-:W-:Y:S05]  /*7520*/  BSYNC.RECONVERGENT B2 ;  /* 0x0000000000027941 */ /* 0x000fea0003800200 */
.L_x_907:
[----:B------:R-:W-:-:S08]  /*7530*/  DADD R18, -R20, R18 ;  /* 0x0000000014127229 */ /* 0x000fd00000000112 */
[----:B------:R-:W-:-:S11]  /*7540*/  DADD R14, R14, R18 ;  /* 0x000000000e0e7229 */ /* 0x000fd60000000012 */
.L_x_901:
[----:B------:R-:W-:Y:S05]  /*7550*/  BSYNC.RECONVERGENT B1 ;  /* 0x0000000000017941 */ /* 0x000fea0003800200 */
.L_x_900:
        /* <DEDUP_REMOVED lines=59> */
[----:B------:R-:W-:Y:S01]  /*7910*/  FSEL R13, R13, RZ, !P0 ;  /* 0x000000ff0d0d7208 */ /* 0x000fe20004000000 */
[----:B------:R-:W-:Y:S01]  /*7920*/  @!P1 IMAD.MOV.U32 R16, RZ, RZ, RZ ;  /* 0x000000ffff109224 */ /* 0x000fe200078e00ff */
[----:B------:R-:W-:-:S05]  /*7930*/  @!P1 SHF.R.S32.HI R9, RZ, 0x1, R9 ;  /* 0x00000001ff099819 */ /* 0x000fca0000011409 */
[----:B------:R-:W-:Y:S02]  /*7940*/  @!P1 IMAD.IADD R18, R18, 0x1, -R9 ;  /* 0x0000000112129824 */ /* 0x000fe400078e0a09 */
[----:B------:R-:W-:-:S03]  /*7950*/  @!P1 IMAD R15, R9, 0x100000, R17 ;  /* 0x00100000090f9824 */ /* 0x000fc600078e0211 */
[----:B------:R-:W-:-:S06]  /*7960*/  @!P1 LEA R17, R18, 0x3ff00000, 0x14 ;  /* 0x3ff0000012119811 */ /* 0x000fcc00078ea0ff */
[----:B------:R-:W-:-:S11]  /*7970*/  @!P1 DMUL R12, R14, R16 ;  /* 0x000000100e0c9228 */ /* 0x000fd60000000000 */
.L_x_914:
[----:B------:R-:W-:Y:S05]  /*7980*/  BSYNC.RECONVERGENT B1 ;  /* 0x0000000000017941 */ /* 0x000fea0003800200 */
.L_x_913:
[----:B------:R-:W-:-:S11]  /*7990*/  DADD R22, R22, -R12 ;  /* 0x0000000016167229 */ /* 0x000fd6000000080c */
.L_x_899:
[----:B------:R-:W-:Y:S05]  /*79a0*/  BSYNC.RECONVERGENT B0 ;  /* 0x0000000000007941 */ /* 0x000fea0003800200 */
.L_x_898:
        /* <DEDUP_REMOVED lines=9> */
[----:B--23--:R-:W-:Y:S01]  /*7a40*/  LOP3.LUT R13, R27, 0x3, RZ, 0xc0, !PT ;  /* 0x000000031b0d7812 */ /* 0x00cfe200078ec0ff */
[----:B------:R-:W-:Y:S01]  /*7a50*/  IMAD.MOV.U32 R57, RZ, RZ, RZ ;  /* 0x000000ffff397224 */ /* 0x000fe200078e00ff */
[----:B------:R-:W1:Y:S01]  /*7a60*/  LDCU.64 UR20, c[0x0][0x398] ;  /* 0x00007300ff1477ac */ /* 0x000e620008000a00 */
[----:B------:R-:W-:Y:S02]  /*7a70*/  VIADD R9, R56, 0xffffffff ;  /* 0xffffffff38097836 */ /* 0x000fe40000000000 */
[----:B------:R-:W-:Y:S01]  /*7a80*/  IMAD.MOV.U32 R58, RZ, RZ, RZ ;  /* 0x000000ffff3a7224 */ /* 0x000fe200078e00ff */
[----:B------:R-:W-:Y:S02]  /*7a90*/  UISETP.GE.U32.AND UP3, UPT, UR4, 0x7, UPT ;  /* 0x000000070400788c */ /* 0x000fe4000bf66070 */
[----:B------:R-:W-:-:S02]  /*7aa0*/  ISETP.GE.U32.AND P1, PT, R9, 0x3, PT ;  /* 0x000000030900780c */ /* 0x000fc40003f26070 */
[----:B------:R-:W-:-:S11]  /*7ab0*/  LOP3.LUT R9, R27, 0x7ffffff0, RZ, 0xc0, !PT ;  /* 0x7ffffff01b097812 */ /* 0x000fd600078ec0ff */
.L_x_926:
        /* <DEDUP_REMOVED lines=13> */
.L_x_919:
[----:B-1----:R-:W-:Y:S02]  /*7b90*/  IADD3 R16, P0, P2, R12, UR20, R14 ;  /* 0x000000140c107c10 */ /* 0x002fe4000fa1e00e */
[----:B------:R-:W-:Y:S02]  /*7ba0*/  IADD3 R59, PT, PT, R1, R12, RZ ;  /* 0x0000000c013b7210 */ /* 0x000fe40007ffe0ff */
[----:B------:R-:W-:-:S03]  /*7bb0*/  IADD3.X R17, PT, PT, R61, UR21, R18, P0, P2 ;  /* 0x000000153d117c10 */ /* 0x000fc600087e4412 */
        /* <DEDUP_REMOVED lines=63> */
.L_x_918:
[----:B------:R-:W-:Y:S02]  /*7fb0*/  IMAD.MOV.U32 R12, RZ, RZ, R9 ;  /* 0x000000ffff0c7224 */ /* 0x000fe400078e0009 */
[----:B------:R-:W-:-:S07]  /*7fc0*/  IMAD.MOV.U32 R41, RZ, RZ, RZ ;  /* 0x000000ffff297224 */ /* 0x000fce00078e00ff */
.L_x_917:
        /* <DEDUP_REMOVED lines=37> */
.L_x_921:
        /* <DEDUP_REMOVED lines=25> */
.L_x_924:
[----:B01----:R-:W-:Y:S05]  /*83b0*/  BSYNC.RECONVERGENT B2 ;  /* 0x0000000000027941 */ /* 0x003fea0003800200 */
.L_x_923:
        /* <DEDUP_REMOVED lines=23> */
.L_x_922:
[----:B01----:R-:W-:Y:S05]  /*8530*/  BSYNC.RECONVERGENT B1 ;  /* 0x0000000000017941 */ /* 0x003fea0003800200 */
.L_x_920:
[----:B------:R-:W-:Y:S01]  /*8540*/  LOP3.LUT R19, R19, 0xff, RZ, 0xc0, !PT ;  /* 0x000000ff13137812 */ /* 0x000fe200078ec0ff */
[----:B------:R-:W-:Y:S02]  /*8550*/  IMAD.MOV.U32 R79, RZ, RZ, RZ ;  /* 0x000000ffff4f7224 */ /* 0x000fe400078e00ff */
[----:B------:R-:W-:Y:S01]  /*8560*/  IMAD.MOV.U32 R80, RZ, RZ, RZ ;  /* 0x000000ffff507224 */ /* 0x000fe200078e00ff */
[----:B------:R-:W-:-:S13]  /*8570*/  ISETP.NE.AND P0, PT, R19, 0x1, PT ;  /* 0x000000011300780c */ /* 0x000fda0003f05270 */
[----:B------:R-:W-:Y:S05]  /*8580*/  @!P0 BRA `(.L_x_925) ;  /* 0x00000024006c8947 */ /* 0x000fea0003800000 */
[----:B------:R-:W-:-:S05]  /*8590*/  IADD3 R57, P0, PT, R57, 0x1, RZ ;  /* 0x0000000139397810 */ /* 0x000fca0007f1e0ff */
[----:B------:R-:W-:Y:S01]  /*85a0*/  IMAD.X R58, RZ, RZ, R58, P0 ;  /* 0x000000ffff3a7224 */ /* 0x000fe200000e063a */
[----:B------:R-:W-:-:S04]  /*85b0*/  ISETP.NE.U32.AND P0, PT, R57, UR10, PT ;  /* 0x0000000a39007c0c */ /* 0x000fc8000bf05070 */
[----:B------:R-:W-:-:S13]  /*85c0*/  ISETP.NE.AND.EX P0, PT, R58, UR9, PT, P0 ;  /* 0x000000093a007c0c */ /* 0x000fda000bf05300 */
[----:B------:R-:W-:Y:S05]  /*85d0*/  @P0 BRA `(.L_x_926) ;  /* 0xfffffff400380947 */ /* 0x000fea000383ffff */
.L_x_916:
[----:B------:R-:W-:Y:S01]  /*85e0*/  IMAD.MOV.U32 R12, RZ, RZ, RZ ;  /* 0x000000ffff0c7224 */ /* 0x000fe200078e00ff */
[----:B--23--:R-:W-:Y:S01]  /*85f0*/  MOV R9, RZ ;  /* 0x000000ff00097202 */ /* 0x00cfe20000000f00 */
[----:B------:R-:W-:Y:S02]  /*8600*/  IMAD.MOV.U32 R26, RZ, RZ, R24 ;  /* 0x000000ffff1a7224 */ /* 0x000fe400078e0018 */
[----:B------:R-:W-:-:S07]  /*8610*/  IMAD.MOV.U32 R27, RZ, RZ, R25 ;  /* 0x000000ffff1b7224 */ /* 0x000fce00078e0019 */
.L_x_939:
        /* <DEDUP_REMOVED lines=73> */
.L_x_932:
[----:B01----:R-:W-:Y:S05]  /*8ab0*/  BSYNC.RECONVERGENT B3 ;  /* 0x0000000000037941 */ /* 0x003fea0003800200 */
.L_x_931:
        /* <DEDUP_REMOVED lines=75> */
.L_x_933:
[----:B------:R-:W-:Y:S01]  /*8f70*/  IMAD.MOV.U32 R16, RZ, RZ, 0x0 ;  /* 0x00000000ff107424 */ /* 0x000fe200078e00ff */
[----:B------:R-:W-:Y:S01]  /*8f80*/  LOP3.LUT P0, RZ, R21, 0x7fffffff, RZ, 0xc0, !PT ;  /* 0x7fffffff15ff7812 */ /* 0x000fe2000780c0ff */
[----:B------:R-:W-:-:S06]  /*8f90*/  IMAD.MOV.U32 R17, RZ, RZ, 0x7ff00000 ;  /* 0x7ff00000ff117424 */ /* 0x000fcc00078e00ff */
[----:B------:R-:W-:-:S10]  /*8fa0*/  DFMA R16, R20, R16, +INF ;  /* 0x7ff000001410742b */ /* 0x000fd40000000010 */
[----:B------:R-:W-:Y:S02]  /*8fb0*/  FSEL R16, R16, RZ, P0 ;  /* 0x000000ff10107208 */ /* 0x000fe40000000000 */
[----:B------:R-:W-:-:S07]  /*8fc0*/  FSEL R17, R17, -QNAN , P0 ;  /* 0xfff0000011117808 */ /* 0x000fce0000000000 */
.L_x_930:
[----:B01----:R-:W-:Y:S05]  /*8fd0*/  BSYNC.RECONVERGENT B2 ;  /* 0x0000000000027941 */ /* 0x003fea0003800200 */
.L_x_929:
        /* <DEDUP_REMOVED lines=66> */
.L_x_937:
[----:B------:R-:W-:Y:S05]  /*9400*/  BSYNC.RECONVERGENT B3 ;  /* 0x0000000000037941 */ /* 0x000fea0003800200 */
.L_x_936:
        /* <DEDUP_REMOVED lines=76> */
.L_x_938:
[----:B------:R-:W-:Y:S01]  /*98d0*/  IMAD.MOV.U32 R18, RZ, RZ, 0x0 ;  /* 0x00000000ff127424 */ /* 0x000fe200078e00ff */
[----:B------:R-:W-:Y:S01]  /*98e0*/  LOP3.LUT P0, RZ, R15, 0x7fffffff, RZ, 0xc0, !PT ;  /* 0x7fffffff0fff7812 */ /* 0x000fe2000780c0ff */
[----:B------:R-:W-:-:S06]  /*98f0*/  IMAD.MOV.U32 R19, RZ, RZ, 0x7ff00000 ;  /* 0x7ff00000ff137424 */ /* 0x000fcc00078e00ff */
[----:B------:R-:W-:-:S10]  /*9900*/  DFMA R18, R14, R18, +INF ;  /* 0x7ff000000e12742b */ /* 0x000fd40000000012 */
[----:B------:R-:W-:Y:S02]  /*9910*/  FSEL R18, R18, RZ, P0 ;  /* 0x000000ff12127208 */ /* 0x000fe40000000000 */
[----:B------:R-:W-:-:S07]  /*9920*/  FSEL R19, R19, -QNAN , P0 ;  /* 0xfff0000013137808 */ /* 0x000fce0000000000 */
.L_x_935:
[----:B------:R-:W-:Y:S05]  /*9930*/  BSYNC.RECONVERGENT B2 ;  /* 0x0000000000027941 */ /* 0x000fea0003800200 */
.L_x_934:
[----:B------:R-:W-:-:S08]  /*9940*/  DADD R16, -R18, R16 ;  /* 0x0000000012107229 */ /* 0x000fd00000000110 */
[----:B------:R-:W-:-:S11]  /*9950*/  DADD R26, R26, R16 ;  /* 0x000000001a1a7229 */ /* 0x000fd60000000010 */
.L_x_928:
[----:B01----:R-:W-:Y:S05]  /*9960*/  BSYNC.RECONVERGENT B1 ;  /* 0x0000000000017941 */ /* 0x003fea0003800200 */
.L_x_927:
[----:B------:R-:W-:-:S04]  /*9970*/  IADD3 R12, P0, PT, R12, 0x1, RZ ;  /* 0x000000010c0c7810 */ /* 0x000fc80007f1e0ff */
[----:B------:R-:W-:Y:S02]  /*9980*/  IADD3.X R9, PT, PT, RZ, R9, RZ, P0, !PT ;  /* 0x00000009ff097210 */ /* 0x000fe400007fe4ff */
        /* <DEDUP_REMOVED lines=10> */
.L_x_941:
        /* <DEDUP_REMOVED lines=55> */
.L_x_940:
        /* <DEDUP_REMOVED lines=9> */
[C---:B0-----:R-:W-:Y:S01]  /*9e30*/  IMAD.U32 R31, R12.reuse, 0x8, R1 ;  /* 0x000000080c1f7824 */ /* 0x041fe200078e0001 */
        /* <DEDUP_REMOVED lines=15> */
[----:B-1----:R-:W0:Y:S02]  /*9f30*/  I2F.F64.U16 R16, R13 ;  /* 0x0000000d00107312 */ /* 0x002e240000101800 */
        /* <DEDUP_REMOVED lines=8> */
.L_x_943:
        /* <DEDUP_REMOVED lines=8> */
[----:B----4-:R-:W2:Y:S01]  /*a040*/  LDL.U8 R14, [R9+0x87] ;  /* 0x00008700090e7983 */ /* 0x010ea20000100000 */
[C---:B------:R-:W-:Y:S01]  /*a050*/  IMAD.U32 R13, R12.reuse, 0x8, R1 ;  /* 0x000000080c0d7824 */ /* 0x040fe200078e0001 */
[----:B--2---:R-:W1:Y:S04]  /*a060*/  I2F.F64.U16 R14, R14 ;  /* 0x0000000e000e7312 */ /* 0x004e680000101800 */
[----:B-1----:R1:W-:Y:S04]  /*a070*/  STL.64 [R13+0xa8], R14 ;  /* 0x0000a80e0d007387 */ /* 0x0023e80000100a00 */
[----:B0-----:R-:W2:Y:S02]  /*a080*/  LDL.U8 R16, [R9+0x88] ;  /* 0x0000880009107983 */ /* 0x001ea40000100000 */
[----:B--2---:R-:W0:Y:S02]  /*a090*/  I2F.F64.U16 R16, R16 ;  /* 0x0000001000107312 */ /* 0x004e240000101800 */
[----:B0-----:R1:W-:Y:S04]  /*a0a0*/  STL.64 [R13+0xb0], R16 ;  /* 0x0000b0100d007387 */ /* 0x0013e80000100a00 */
[----:B------:R-:W2:Y:S02]  /*a0b0*/  LDL.U8 R18, [R9+0x89] ;  /* 0x0000890009127983 */ /* 0x000ea40000100000 */
[----:B--2---:R-:W0:Y:S02]  /*a0c0*/  I2F.F64.U16 R18, R18 ;  /* 0x0000001200127312 */ /* 0x004e240000101800 */
[----:B0-----:R1:W-:Y:S04]  /*a0d0*/  STL.64 [R13+0xb8], R18 ;  /* 0x0000b8120d007387 */ /* 0x0013e80000100a00 */
[----:B------:R-:W2:Y:S01]  /*a0e0*/  LDL.U8 R20, [R9+0x8a] ;  /* 0x00008a0009147983 */ /* 0x000ea20000100000 */
[----:B------:R-:W-:Y:S01]  /*a0f0*/  IADD3 R12, PT, PT, R12, 0x4, RZ ;  /* 0x000000040c0c7810 */ /* 0x000fe20007ffe0ff */
[----:B--2---:R-:W0:Y:S02]  /*a100*/  I2F.F64.U16 R20, R20 ;  /* 0x0000001400147312 */ /* 0x004e240000101800 */
[----:B0-----:R1:W-:Y:S04]  /*a110*/  STL.64 [R13+0xc0], R20 ;  /* 0x0000c0140d007387 */ /* 0x0013e80000100a00 */
.L_x_944:
[----:B------:R-:W-:Y:S05]  /*a120*/  BRA.U !UP1, `(.L_x_942) ;  /* 0x0000000109347547 */ /* 0x000fea000b800000 */
[----:B------:R-:W-:Y:S01]  /*a130*/  UMOV UR4, URZ ;  /* 0x000000ff00047c82 */ /* 0x000fe20008000000 */
[----:B------:R-:W-:-:S05]  /*a140*/  UMOV UR5, URZ ;  /* 0x000000ff00057c82 */ /* 0x000fca0008000000 */
.L_x_945:
[----:B-1----:R-:W-:-:S05]  /*a150*/  IMAD.IADD R13, R1, 0x1, R12 ;  /* 0x00000001010d7824 */ /* 0x002fca00078e020c */
[----:B--2-4-:R-:W2:Y:S01]  /*a160*/  LDL.U8 R14, [R13+0x87] ;  /* 0x000087000d0e7983 */ /* 0x014ea20000100000 */
[C---:B------:R-:W-:Y:S01]  /*a170*/  IMAD.U32 R9, R12.reuse, 0x8, R1 ;  /* 0x000000080c097824 */ /* 0x040fe200078e0001 */
[----:B------:R-:W-:Y:S01]  /*a180*/  UIADD3 UR4, UP1, UPT, UR4, 0x1, URZ ;  /* 0x0000000104047890 */ /* 0x000fe2000ff3e0ff */
[----:B------:R-:W-:-:S03]  /*a190*/  VIADD R12, R12, 0x1 ;  /* 0x000000010c0c7836 */ /* 0x000fc60000000000 */
[----:B------:R-:W-:Y:S02]  /*a1a0*/  UIADD3.X UR5, UPT, UPT, URZ, UR5, URZ, UP1, !UPT ;  /* 0x00000005ff057290 */ /* 0x000fe40008ffe4ff */
[----:B------:R-:W-:-:S04]  /*a1b0*/  UISETP.NE.U32.AND UP1, UPT, UR4, UR22, UPT ;  /* 0x000000160400728c */ /* 0x000fc8000bf25070 */
[----:B------:R-:W-:Y:S01]  /*a1c0*/  UISETP.NE.AND.EX UP1, UPT, UR5, URZ, UPT, UP1 ;  /* 0x000000ff0500728c */ /* 0x000fe2000bf25310 */
[----:B--2---:R-:W1:Y:S02]  /*a1d0*/  I2F.F64.U16 R14, R14 ;  /* 0x0000000e000e7312 */ /* 0x004e640000101800 */
[----:B-1----:R2:W-:Y:S06]  /*a1e0*/  STL.64 [R9+0xa8], R14 ;  /* 0x0000a80e09007387 */ /* 0x0025ec0000100a00 */
[----:B------:R-:W-:Y:S05]  /*a1f0*/  BRA.U UP1, `(.L_x_945) ;  /* 0xfffffffd01d47547 */ /* 0x000fea000b83ffff */
.L_x_942:
[----:B01--4-:R-:W-:Y:S01]  /*a200*/  IMAD.MOV.U32 R16, RZ, RZ, 0x652b82fe ;  /* 0x652b82feff107424 */ /* 0x013fe200078e00ff */
        /* <DEDUP_REMOVED lines=12> */
[----:B------:R-:W-:-:S08]  /*a2d0*/  DADD R12, R16, -6.75539944105574400000e+15 ;  /* 0xc3380000100c7429 */ /* 0x000fd00000000000 */
[----:B--2---:R-:W-:Y:S01]  /*a2e0*/  DFMA R14, R12, -UR4, -R26 ;  /* 0x800000040c0e7c2b */ /* 0x004fe2000800081a */
        /* <DEDUP_REMOVED lines=19> */
[----:B------:R-:W-:Y:S01]  /*a420*/  IMAD.MOV.U32 R9, RZ, RZ, R21 ;  /* 0x000000ffff097224 */ /* 0x000fe200078e0015 */
[----:B------:R-:W0:Y:S04]  /*a430*/  I2F.F64.U64 R28, R18 ;  /* 0x00000012001c7312 */ /* 0x000e280000301800 */
[----:B------:R-:W-:Y:S01]  /*a440*/  DFMA R12, R14, R12, UR4 ;  /* 0x000000040e0c7e2b */ /* 0x000fe2000800000c */
[----:B------:R-:W-:Y:S01]  /*a450*/  UMOV UR4, 0x14761f65 ;  /* 0x14761f6500047882 */ /* 0x000fe20000000000 */
[----:B------:R-:W-:Y:S01]  /*a460*/  UMOV UR5, 0x3f2a01a0 ;  /* 0x3f2a01a000057882 */ /* 0x000fe20000000000 */
[----:B------:R-:W-:-:S05]  /*a470*/  FSETP.GEU.AND P2, PT, |R9|, 4.1917929649353027344, PT ;  /* 0x4086232b0900780b */ /* 0x000fca0003f4e200 */
        /* <DEDUP_REMOVED lines=19> */
[----:B------:R-:W-:Y:S02]  /*a5b0*/  IMAD.MOV.U32 R20, RZ, RZ, R14 ;  /* 0x000000ffff147224 */ /* 0x000fe400078e000e */
[----:B------:R-:W-:-:S03]  /*a5c0*/  IMAD R21, R16, 0x100000, R15 ;  /* 0x0010000010157824 */ /* 0x000fc600078e020f */
[----:B------:R-:W-:Y:S01]  /*a5d0*/  MOV R12, R20 ;  /* 0x00000014000c7202 */ /* 0x000fe20000000f00 */
[----:B------:R-:W-:Y:S01]  /*a5e0*/  IMAD.MOV.U32 R13, RZ, RZ, R21 ;  /* 0x000000ffff0d7224 */ /* 0x000fe200078e0015 */
[----:B-1----:R-:W-:Y:S06]  /*a5f0*/  @!P2 BRA `(.L_x_947) ;  /* 0x000000000034a947 */ /* 0x002fec0003800000 */
[----:B------:R-:W-:Y:S01]  /*a600*/  FSETP.GEU.AND P1, PT, |R9|, 4.2275390625, PT ;  /* 0x408748000900780b */ /* 0x000fe20003f2e200 */
[C---:B------:R-:W-:Y:S02]  /*a610*/  DADD R32, -R26.reuse, +INF ;  /* 0x7ff000001a207429 */ /* 0x040fe40000000100 */
[----:B------:R-:W-:-:S08]  /*a620*/  DSETP.GT.AND P0, PT, R26, RZ, PT ;  /* 0x000000ff1a00722a */ /* 0x000fd00003f04000 */
[----:B------:R-:W-:Y:S02]  /*a630*/  FSEL R13, R33, RZ, !P0 ;  /* 0x000000ff210d7208 */ /* 0x000fe40004000000 */
[----:B------:R-:W-:Y:S01]  /*a640*/  @!P1 LEA.HI R12, R16, R16, RZ, 0x1 ;  /* 0x00000010100c9211 */ /* 0x000fe200078f08ff */
[----:B------:R-:W-:-:S03]  /*a650*/  @!P1 IMAD.MOV.U32 R28, RZ, RZ, R14 ;  /* 0x000000ffff1c9224 */ /* 0x000fc600078e000e */
[----:B------:R-:W-:Y:S02]  /*a660*/  @!P1 SHF.R.S32.HI R29, RZ, 0x1, R12 ;  /* 0x00000001ff1d9819 */ /* 0x000fe4000001140c */
[----:B------:R-:W-:-:S03]  /*a670*/  FSEL R12, R32, RZ, !P0 ;  /* 0x000000ff200c7208 */ /* 0x000fc60004000000 */
[----:B------:R-:W-:Y:S02]  /*a680*/  @!P1 IMAD.IADD R30, R16, 0x1, -R29 ;  /* 0x00000001101e9824 */ /* 0x000fe400078e0a1d */
[----:B------:R-:W-:-:S03]  /*a690*/  @!P1 IMAD R29, R29, 0x100000, R15 ;  /* 0x001000001d1d9824 */ /* 0x000fc600078e020f */
[----:B------:R-:W-:Y:S01]  /*a6a0*/  @!P1 LEA R31, R30, 0x3ff00000, 0x14 ;  /* 0x3ff000001e1f9811 */ /* 0x000fe200078ea0ff */
[----:B------:R-:W-:-:S06]  /*a6b0*/  @!P1 IMAD.MOV.U32 R30, RZ, RZ, RZ ;  /* 0x000000ffff1e9224 */ /* 0x000fcc00078e00ff */
[----:B------:R-:W-:-:S11]  /*a6c0*/  @!P1 DMUL R12, R28, R30 ;  /* 0x0000001e1c0c9228 */ /* 0x000fd60000000000 */
.L_x_947:
[----:B------:R-:W-:Y:S05]  /*a6d0*/  BSYNC.RECONVERGENT B1 ;  /* 0x0000000000017941 */ /* 0x000fea0003800200 */
.L_x_946:
[----:B------:R-:W-:Y:S01]  /*a6e0*/  DADD R12, RZ, R12 ;  /* 0x00000000ff0c7229 */ /* 0x000fe2000000000c */
[----:B------:R-:W-:Y:S01]  /*a6f0*/  BSSY.RECONVERGENT B1, `(.L_x_948) ;  /* 0x0000006000017945 */ /* 0x000fe20003800200 */
[----:B------:R-:W-:Y:S01]  /*a700*/  IMAD.MOV.U32 R66, RZ, RZ, R64 ;  /* 0x000000ffff427224 */ /* 0x000fe200078e0040 */
[----:B------:R-:W-:Y:S01]  /*a710*/  MOV R64, 0xa750 ;  /* 0x0000a75000407802 */ /* 0x000fe20000000f00 */
[----:B------:R-:W-:Y:S02]  /*a720*/  IMAD.MOV.U32 R52, RZ, RZ, RZ ;  /* 0x000000ffff347224 */ /* 0x000fe400078e00ff */
[----:B------:R-:W-:-:S07]  /*a730*/  IMAD.MOV.U32 R67, RZ, RZ, 0x40000000 ;  /* 0x40000000ff437424 */ /* 0x000fce00078e00ff */
[----:B------:R-:W-:Y:S05]  /*a740*/  CALL.REL.NOINC `($_Z22sogrand_columns_kernelPKdPdS1_PKhiiimdiPii$__internal_accurate_pow) ;  /* 0x0000012400447944 */ /* 0x000fea0003c00000 */
[----:B------:R-:W-:Y:S05]  /*a750*/  BSYNC.RECONVERGENT B1 ;  /* 0x0000000000017941 */ /* 0x000fea0003800200 */
.L_x_948:
        /* <DEDUP_REMOVED lines=27> */
[----:B------:R-:W-:Y:S05]  /*a910*/  CALL.REL.NOINC `($__internal_7_$__cuda_sm20_div_rn_f64_full) ;  /* 0x00000118009c7944 */ /* 0x000fea0003c00000 */
[----:B------:R-:W-:Y:S01]  /*a920*/  IMAD.MOV.U32 R18, RZ, RZ, R46 ;  /* 0x000000ffff127224 */ /* 0x000fe200078e002e */
[----:B------:R-:W-:-:S07]  /*a930*/  MOV R19, R47 ;  /* 0x0000002f00137202 */ /* 0x000fce0000000f00 */
.L_x_950:
[----:B------:R-:W-:Y:S05]  /*a940*/  BSYNC.RECONVERGENT B1 ;  /* 0x0000000000017941 */ /* 0x000fea0003800200 */
.L_x_949:
        /* <DEDUP_REMOVED lines=18> */
.L_x_953:
[----:B------:R-:W-:Y:S05]  /*aa70*/  BSYNC.RECONVERGENT B1 ;  /* 0x0000000000017941 */ /* 0x000fea0003800200 */
.L_x_952:
[----:B------:R-:W-:-:S11]  /*aa80*/  DADD R22, R22, -R20 ;  /* 0x0000000016167229 */ /* 0x000fd60000000814 */
.L_x_951:
[----:B------:R-:W1:Y:S01]  /*aa90*/  LDCU.64 UR4, c[0x0][0x3b8] ;  /* 0x00007700ff0477ac */ /* 0x000e620008000a00 */
[----:B------:R-:W2:Y:S01]  /*aaa0*/  LDC R9, c[0x0][0x3a8] ;  /* 0x0000ea00ff097b82 */ /* 0x000ea20000000800 */
[----:B------:R-:W-:Y:S02]  /*aab0*/  IMAD.MOV.U32 R26, RZ, RZ, 0x0 ;  /* 0x00000000ff1a7424 */ /* 0x000fe400078e00ff */
[----:B------:R-:W-:Y:S01]  /*aac0*/  IMAD.MOV.U32 R27, RZ, RZ, 0x3ff00000 ;  /* 0x3ff00000ff1b7424 */ /* 0x000fe200078e00ff */
[----:B-1----:R-:W-:Y:S01]  /*aad0*/  DSETP.GT.AND P0, PT, R12, UR4, PT ;  /* 0x000000040c007e2a */ /* 0x002fe2000bf04000 */
[----:B0-----:R-:W-:Y:S02]  /*aae0*/  IMAD.MOV.U32 R12, RZ, RZ, 0x0 ;  /* 0x00000000ff0c7424 */ /* 0x001fe400078e00ff */
[----:B------:R-:W-:-:S03]  /*aaf0*/  IMAD.MOV.U32 R13, RZ, RZ, 0x3ff00000 ;  /* 0x3ff00000ff0d7424 */ /* 0x000fc600078e00ff */
[----:B--2---:R-:W-:-:S13]  /*ab00*/  ISETP.EQ.OR P0, PT, R9, 0x1, P0 ;  /* 0x000000010900780c */ /* 0x004fda0000702670 */
[----:B------:R-:W-:Y:S05]  /*ab10*/  @P0 BRA `(.L_x_954) ;  /* 0x000000a800540947 */ /* 0x000fea0003800000 */
[----:B------:R-:W-:Y:S02]  /*ab20*/  IMAD.MOV.U32 R79, RZ, RZ, 0x1 ;  /* 0x00000001ff4f7424 */ /* 0x000fe400078e00ff */
[----:B------:R-:W-:-:S07]  /*ab30*/  IMAD.MOV.U32 R80, RZ, RZ, RZ ;  /* 0x000000ffff507224 */ /* 0x000fce00078e00ff */
.L_x_925:
        /* <DEDUP_REMOVED lines=15> */
[----:B------:R-:W-:Y:S01]  /*ac30*/  MOV R29, 0x3ff00000 ;  /* 0x3ff00000001d7802 */ /* 0x000fe20000000f00 */
[----:B------:R-:W-:Y:S01]  /*ac40*/  BSSY.RECONVERGENT B1, `(.L_x_956) ;  /* 0x0000009000017945 */ /* 0x000fe20003800200 */
[----:B------:R-:W-:Y:S01]  /*ac50*/  IMAD.MOV.U32 R66, RZ, RZ, RZ ;  /* 0x000000ffff427224 */ /* 0x000fe200078e00ff */
[----:B------:R-:W-:Y:S01]  /*ac60*/  MOV R64, 0xacd0 ;  /* 0x0000acd000407802 */ /* 0x000fe20000000f00 */
[----:B------:R-:W-:Y:S01]  /*ac70*/  IMAD.MOV.U32 R65, RZ, RZ, 0x40000000 ;  /* 0x40000000ff417424 */ /* 0x000fe200078e00ff */
[----:B--2---:R-:W-:-:S08]  /*ac80*/  DADD R12, R10, R12 ;  /* 0x000000000a0c7229 */ /* 0x004fd0000000000c */
[----:B------:R-:W-:-:S10]  /*ac90*/  DFMA R28, R12, 2, R28 ;  /* 0x400000000c1c782b */ /* 0x000fd4000000001c */
[----:B------:R-:W-:Y:S02]  /*aca0*/  IMAD.MOV.U32 R52, RZ, RZ, R28 ;  /* 0x000000ffff347224 */ /* 0x000fe400078e001c */
[----:B------:R-:W-:-:S07]  /*acb0*/  IMAD.MOV.U32 R67, RZ, RZ, R29 ;  /* 0x000000ffff437224 */ /* 0x000fce00078e001d */
[----:B01----:R-:W-:Y:S05]  /*acc0*/  CALL.REL.NOINC `($_Z22sogrand_columns_kernelPKdPdS1_PKhiiimdiPii$__internal_accurate_pow) ;  /* 0x0000011c00e47944 */ /* 0x003fea0003c00000 */
[----:B------:R-:W-:Y:S05]  /*acd0*/  BSYNC.RECONVERGENT B1 ;  /* 0x0000000000017941 */ /* 0x000fea0003800200 */
.L_x_956:
        /* <DEDUP_REMOVED lines=15> */
[----:B------:R-:W-:Y:S01]  /*add0*/  IMAD.MOV.U32 R9, RZ, RZ, R8 ;  /* 0x000000ffff097224 */ /* 0x000fe200078e0008 */
[----:B------:R-:W-:Y:S01]  /*ade0*/  IADD3 R12, P3, PT, R12, -0x1, RZ ;  /* 0xffffffff0c0c7810 */ /* 0x000fe20007f7e0ff */
[C---:B------:R-:W-:Y:S01]  /*adf0*/  VIADD R11, R1.reuse, 0x4f8 ;  /* 0x000004f8010b7836 */ /* 0x040fe20000000000 */
[----:B0-----:R-:W-:Y:S01]  /*ae00*/  ULOP3.LUT UR4, UR4, 0xff, URZ, 0xc0, !UPT ;  /* 0x000000ff04047892 */ /* 0x001fe2000f8ec0ff */
[----:B------:R-:W-:Y:S01]  /*ae10*/  ISETP.NE.AND P2, PT, R10, 0x7ff00000, PT ;  /* 0x7ff000000a00780c */ /* 0x000fe20003f45270 */
[----:B------:R-:W-:Y:S01]  /*ae20*/  VIADD R10, R1, 0x480 ;  /* 0x00000480010a7836 */ /* 0x000fe20000000000 */
[----:B------:R-:W-:Y:S01]  /*ae30*/  LOP3.LUT R13, R13, 0x7, RZ, 0xc0, !PT ;  /* 0x000000070d0d7812 */ /* 0x000fe200078ec0ff */
[----:B------:R-:W-:Y:S01]  /*ae40*/  UISETP.NE.AND UP2, UPT, UR4, 0x1, UPT ;  /* 0x000000010400788c */ /* 0x000fe2000bf45270 */
[----:B------:R-:W-:Y:S01]  /*ae50*/  @!P1 FSEL R36, R36, RZ, P2 ;  /* 0x000000ff24249208 */ /* 0x000fe20001000000 */
[----:B------:R-:W-:Y:S01]  /*ae60*/  IMAD.MOV.U32 R26, RZ, RZ, 0x0 ;  /* 0x00000000ff1a7424 */ /* 0x000fe200078e00ff */
[----:B-1----:R-:W-:Y:S01]  /*ae70*/  LOP3.LUT R17, R14, 0x7, RZ, 0xc0, !PT ;  /* 0x000000070e117812 */ /* 0x002fe200078ec0ff */
[----:B------:R-:W-:Y:S01]  /*ae80*/  USEL UR4, URZ, 0xffffffff, UP2 ;  /* 0xffffffffff047887 */ /* 0x000fe20009000000 */
[----:B------:R-:W-:Y:S01]  /*ae90*/  @!P1 FSEL R48, R48, +QNAN , P2 ;  /* 0x7ff0000030309808 */ /* 0x000fe20001000000 */
[----:B------:R-:W-:Y:S01]  /*aea0*/  IMAD.MOV.U32 R27, RZ, RZ, 0x3ff00000 ;  /* 0x3ff00000ff1b7424 */ /* 0x000fe200078e00ff */
[----:B------:R-:W-:-:S02]  /*aeb0*/  LOP3.LUT R14, R14, 0x7ffffff0, RZ, 0xc0, !PT ;  /* 0x7ffffff00e0e7812 */ /* 0x000fc400078ec0ff */
[----:B------:R-:W-:Y:S02]  /*aec0*/  FSEL R36, R36, RZ, P0 ;  /* 0x000000ff24247208 */ /* 0x000fe40000000000 */
[----:B------:R-:W-:Y:S02]  /*aed0*/  MOV R15, UR4 ;  /* 0x00000004000f7c02 */ /* 0x000fe40008000f00 */
[----:B------:R-:W-:Y:S02]  /*aee0*/  FSEL R37, R48, 1.875, P0 ;  /* 0x3ff0000030257808 */ /* 0x000fe40000000000 */
        /* <DEDUP_REMOVED lines=10> */
.L_x_1117:
        /* <DEDUP_REMOVED lines=25> */
[----:B01----:R-:W-:Y:S05]  /*b120*/  CALL.REL.NOINC `($__internal_8_$__cuda_sm20_dsqrt_rn_f64_mediumpath_v1) ;  /* 0x0000011800107944 */ /* 0x003fea0003c00000 */
.L_x_960:
[----:B------:R-:W-:Y:S05]  /*b130*/  BSYNC.RECONVERGENT B2 ;  /* 0x0000000000027941 */ /* 0x000fea0003800200 */
.L_x_959:
        /* <DEDUP_REMOVED lines=14> */
.L_x_1116:
[C---:B------:R-:W-:Y:S01]  /*b220*/  IADD3 R38, PT, PT, -R21.reuse, RZ, RZ ;  /* 0x000000ff15267210 */ /* 0x040fe20007ffe1ff */
[----:B------:R-:W-:-:S04]  /*b230*/  IMAD R39, R21, R21, R21 ;  /* 0x0000001515277224 */ /* 0x000fc800078e0215 */
[----:B------:R-:W-:Y:S01]  /*b240*/  IMAD R43, R8, R38, R9 ;  /* 0x00000026082b7224 */ /* 0x000fe200078e0209 */
        /* <DEDUP_REMOVED lines=16> */
.L_x_963:
        /* <DEDUP_REMOVED lines=14> */
.L_x_962:
[----:B------:R-:W-:Y:S05]  /*b430*/  BSYNC.RECONVERGENT B2 ;  /* 0x0000000000027941 */ /* 0x000fea0003800200 */
.L_x_961:
        /* <DEDUP_REMOVED lines=22> */
[C---:B--2---:R-:W-:Y:S01]  /*b5a0*/  @P0 IMAD.U32 R39, R40.reuse, 0x4, R1 ;  /* 0x0000000428270824 */ /* 0x044fe200078e0001 */
[----:B------:R-:W-:-:S04]  /*b5b0*/  @P0 IADD3 R40, PT, PT, R40, 0x4, RZ ;  /* 0x0000000428280810 */ /* 0x000fc80007ffe0ff */
        /* <DEDUP_REMOVED lines=10> */
.L_x_965:
[----:B------:R-:W-:Y:S05]  /*b660*/  BSYNC.RECONVERGENT B2 ;  /* 0x0000000000027941 */ /* 0x000fea0003800200 */
.L_x_964:
        /* <DEDUP_REMOVED lines=16> */
.L_x_970:
[C---:B0-----:R-:W-:Y:S01]  /*b770*/  IMAD.U32 R43, R38.reuse, 0x4, R1 ;  /* 0x00000004262b7824 */ /* 0x041fe200078e0001 */
[----:B------:R-:W-:-:S04]  /*b780*/  IADD3 R44, P1, PT, R38, 0xf, RZ ;  /* 0x0000000f262c7810 */ /* 0x000fc80007f3e0ff */
[----:B-----5:R0:W-:Y:S01]  /*b790*/  STL [R43+0x4f8], R42 ;  /* 0x0004f82a2b007387 */ /* 0x0201e20000100800 */
[--C-:B------:R-:W-:Y:S01]  /*b7a0*/  IMAD.X R45, RZ, RZ, R46.reuse, P1 ;  /* 0x000000ffff2d7224 */ /* 0x100fe200008e062e */
[----:B------:R-:W-:Y:S02]  /*b7b0*/  ISETP.NE.U32.AND P0, PT, R44, R47, PT ;  /* 0x0000002f2c00720c */ /* 0x000fe40003f05070 */
[----:B------:R0:W-:Y:S01]  /*b7c0*/  STL [R43+0x4fc], R42 ;  /* 0x0004fc2a2b007387 */ /* 0x0001e20000100800 */
[----:B------:R-:W-:Y:S02]  /*b7d0*/  IADD3 R38, P1, PT, R38, 0x10, RZ ;  /* 0x0000001026267810 */ /* 0x000fe40007f3e0ff */
[----:B------:R-:W-:Y:S01]  /*b7e0*/  ISETP.NE.AND.EX P0, PT, R45, R40, PT, P0 ;  /* 0x000000282d00720c */ /* 0x000fe20003f05300 */
[----:B------:R0:W-:Y:S02]  /*b7f0*/  STL [R43+0x500], R42 ;  /* 0x0005002a2b007387 */ /* 0x0001e40000100800 */
[----:B------:R-:W-:-:S02]  /*b800*/  IMAD.X R44, RZ, RZ, R46, P1 ;  /* 0x000000ffff2c7224 */ /* 0x000fc400008e062e */
        /* <DEDUP_REMOVED lines=16> */
.L_x_969:
[----:B------:R-:W-:Y:S05]  /*b910*/  BSYNC.RECONVERGENT B3 ;  /* 0x0000000000037941 */ /* 0x000fea0003800200 */
.L_x_968:
        /* <DEDUP_REMOVED lines=20> */
.L_x_972:
[----:B------:R-:W-:Y:S05]  /*ba60*/  BSYNC.RECONVERGENT B3 ;  /* 0x0000000000037941 */ /* 0x000fea0003800200 */
.L_x_971:
[----:B------:R-:W-:Y:S05]  /*ba70*/  @!P1 BRA `(.L_x_967) ;  /* 0x0000000000549947 */ /* 0x000fea0003800000 */
[----:B------:R-:W-:Y:S02]  /*ba80*/  ISETP.GE.U32.AND P0, PT, R40, 0x4, PT ;  /* 0x000000042800780c */ /* 0x000fe40003f06070 */
[----:B------:R-:W-:Y:S02]  /*ba90*/  LOP3.LUT R39, R39, 0x3, RZ, 0xc0, !PT ;  /* 0x0000000327277812 */ /* 0x000fe400078ec0ff */
[----:B------:R-:W-:Y:S02]  /*baa0*/  ISETP.GE.U32.AND.EX P0, PT, RZ, RZ, PT, P0 ;  /* 0x000000ffff00720c */ /* 0x000fe40003f06100 */
[----:B------:R-:W-:-:S04]  /*bab0*/  ISETP.NE.U32.AND P1, PT, R39, RZ, PT ;  /* 0x000000ff2700720c */ /* 0x000fc80003f25070 */
[----:B------:R-:W-:-:S07]  /*bac0*/  ISETP.NE.AND.EX P1, PT, RZ, RZ, PT, P1 ;  /* 0x000000ffff00720c */ /* 0x000fce0003f25310 */
[C---:B--2---:R-:W-:Y:S01]  /*bad0*/  @P0 LEA R41, R38.reuse, R1, 0x2 ;  /* 0x0000000126290211 */ /* 0x044fe200078e10ff */
[----:B------:R-:W-:-:S04]  /*bae0*/  @P0 VIADD R38, R38, 0x4 ;  /* 0x0000000426260836 */ /* 0x000fc80000000000 */
        /* <DEDUP_REMOVED lines=14> */
.L_x_967:
[----:B------:R-:W-:Y:S05]  /*bbd0*/  BSYNC.RECONVERGENT B2 ;  /* 0x0000000000027941 */ /* 0x000fea0003800200 */
.L_x_966:
        /* <DEDUP_REMOVED lines=9> */
[----:B------:R-:W-:Y:S02]  /*bc70*/  IMAD.MOV.U32 R60, RZ, RZ, RZ ;  /* 0x000000ffff3c7224 */ /* 0x000fe400078e00ff */
[----:B----4-:R-:W-:Y:S02]  /*bc80*/  IMAD.MOV.U32 R39, RZ, RZ, RZ ;  /* 0x000000ffff277224 */ /* 0x010fe400078e00ff */
[----:B------:R-:W-:Y:S02]  /*bc90*/  IMAD.MOV.U32 R59, RZ, RZ, RZ ;  /* 0x000000ffff3b7224 */ /* 0x000fe400078e00ff */
[----:B------:R-:W-:Y:S02]  /*bca0*/  IMAD.MOV.U32 R42, RZ, RZ, R76 ;  /* 0x000000ffff2a7224 */ /* 0x000fe400078e004c */
[----:B------:R-:W-:-:S07]  /*bcb0*/  IMAD.MOV.U32 R43, RZ, RZ, R77 ;  /* 0x000000ffff2b7224 */ /* 0x000fce00078e004d */
.L_x_975:
        /* <DEDUP_REMOVED lines=9> */
[----:B------:R-:W-:-:S04]  /*bd50*/  IADD3 R39, P4, PT, R39, 0x10, RZ ;  /* 0x0000001027277810 */ /* 0x000fc80007f9e0ff */
[----:B------:R-:W-:Y:S02]  /*bd60*/  IADD3.X R59, PT, PT, RZ, R59, RZ, P4, !PT ;  /* 0x0000003bff3b7210 */ /* 0x000fe400027fe4ff */
        /* <DEDUP_REMOVED lines=35> */
.L_x_974:
[----:B------:R-:W-:Y:S05]  /*bfa0*/  BSYNC.RECONVERGENT B2 ;  /* 0x0000000000027941 */ /* 0x000fea0003800200 */
.L_x_973:
        /* <DEDUP_REMOVED lines=31> */
.L_x_979:
[----:B------:R-:W-:Y:S05]  /*c1a0*/  BSYNC.RECONVERGENT B3 ;  /* 0x0000000000037941 */ /* 0x000fea0003800200 */
.L_x_978:
        /* <DEDUP_REMOVED lines=21> */
.L_x_981:
[----:B------:R-:W-:Y:S05]  /*c300*/  BSYNC.RECONVERGENT B3 ;  /* 0x0000000000037941 */ /* 0x000fea0003800200 */
.L_x_980:
        /* <DEDUP_REMOVED lines=17> */
.L_x_977:
[----:B------:R-:W-:Y:S05]  /*c420*/  BSYNC.RECONVERGENT B2 ;  /* 0x0000000000027941 */ /* 0x000fea0003800200 */
.L_x_976:
[----:B------:R-:W2:Y:S01]  /*c430*/  LDL R38, [R1+0x4f8] ;  /* 0x0004f80001267983 */ /* 0x000ea20000100800 */
[----:B------:R-:W-:Y:S01]  /*c440*/  IMAD.MOV.U32 R44, RZ, RZ, 0x1 ;  /* 0x00000001ff2c7424 */ /* 0x000fe200078e00ff */
[----:B------:R-:W-:Y:S01]  /*c450*/  BSSY.RECONVERGENT B3, `(.L_x_982) ;  /* 0x0000015000037945 */ /* 0x000fe20003800200 */
[----:B--2---:R-:W-:-:S04]  /*c460*/  IMAD.IADD R38, R75, 0x1, -R38 ;  /* 0x000000014b267824 */ /* 0x004fc800078e0a26 */
[----:B------:R-:W0:Y:S08]  /*c470*/  I2F.F64 R40, R38 ;  /* 0x0000002600287312 */ /* 0x000e300000201c00 */
[----:B0-----:R-:W0:Y:S02]  /*c480*/  MUFU.RCP64H R45, R41 ;  /* 0x00000029002d7308 */ /* 0x001e240000001800 */
[----:B0-----:R-:W-:-:S08]  /*c490*/  DFMA R46, -R40, R44, 1 ;  /* 0x3ff00000282e742b */ /* 0x001fd0000000012c */
[----:B------:R-:W-:-:S08]  /*c4a0*/  DFMA R46, R46, R46, R46 ;  /* 0x0000002e2e2e722b */ /* 0x000fd0000000002e */
[----:B------:R-:W-:Y:S01]  /*c4b0*/  DFMA R46, R44, R46, R44 ;  /* 0x0000002e2c2e722b */ /* 0x000fe2000000002c */
[----:B------:R-:W0:Y:S07]  /*c4c0*/  I2F.F64.U64 R44, R42 ;  /* 0x0000002a002c7312 */ /* 0x000e2e0000301800 */
[----:B------:R-:W-:-:S08]  /*c4d0*/  DFMA R48, -R40, R46, 1 ;  /* 0x3ff000002830742b */ /* 0x000fd0000000012e */
[----:B------:R-:W-:Y:S01]  /*c4e0*/  DFMA R46, R46, R48, R46 ;  /* 0x000000302e2e722b */ /* 0x000fe2000000002e */
[----:B0-----:R-:W-:-:S07]  /*c4f0*/  FSETP.GEU.AND P1, PT, |R45|, 6.5827683646048100446e-37, PT ;  /* 0x036000002d00780b */ /* 0x001fce0003f2e200 */
[----:B------:R-:W-:-:S08]  /*c500*/  DMUL R48, R44, R46 ;  /* 0x0000002e2c307228 */ /* 0x000fd00000000000 */
[----:B------:R-:W-:-:S08]  /*c510*/  DFMA R50, -R40, R48, R44 ;  /* 0x000000302832722b */ /* 0x000fd0000000012c */
[----:B------:R-:W-:-:S10]  /*c520*/  DFMA R46, R46, R50, R48 ;  /* 0x000000322e2e722b */ /* 0x000fd40000000030 */
[----:B----4-:R-:W-:-:S05]  /*c530*/  FFMA R39, RZ, R41, R47 ;  /* 0x00000029ff277223 */ /* 0x010fca000000002f */
[----:B------:R-:W-:-:S13]  /*c540*/  FSETP.GT.AND P0, PT, |R39|, 1.469367938527859385e-39, PT ;  /* 0x001000002700780b */ /* 0x000fda0003f04200 */
[----:B------:R-:W-:Y:S05]  /*c550*/  @P0 BRA P1, `(.L_x_983) ;  /* 0x0000000000100947 */ /* 0x000fea0000800000 */
[----:B------:R-:W-:Y:S01]  /*c560*/  MOV R46, R44 ;  /* 0x0000002c002e7202 */ /* 0x000fe20000000f00 */
[----:B------:R-:W-:Y:S01]  /*c570*/  IMAD.MOV.U32 R47, RZ, RZ, R45 ;  /* 0x000000ffff2f7224 */ /* 0x000fe200078e002d */
[----:B------:R-:W-:-:S07]  /*c580*/  MOV R56, 0xc5a0 ;  /* 0x0000c5a000387802 */ /* 0x000fce0000000f00 */
[----:B-1----:R-:W-:Y:S05]  /*c590*/  CALL.REL.NOINC `($__internal_7_$__cuda_sm20_div_rn_f64_full) ;  /* 0x000000fc007c7944 */ /* 0x002fea0003c00000 */
.L_x_983:
[----:B------:R-:W-:Y:S05]  /*c5a0*/  BSYNC.RECONVERGENT B3 ;  /* 0x0000000000037941 */ /* 0x000fea0003800200 */
.L_x_982:
        /* <DEDUP_REMOVED lines=16> */
[----:B------:R-:W-:-:S04]  /*c6b0*/  SEL R39, R38, R21, P0 ;  /* 0x0000001526277207 */ /* 0x000fc80000000000 */
[----:B------:R-:W-:Y:S02]  /*c6c0*/  IADD3 R38, P1, PT, R46, R39, RZ ;  /* 0x000000272e267210 */ /* 0x000fe40007f3e0ff */
[----:B------:R-:W-:Y:S02]  /*c6d0*/  SEL R39, R40, RZ, P0 ;  /* 0x000000ff28277207 */ /* 0x000fe40000000000 */
[CC--:B------:R-:W-:Y:S02]  /*c6e0*/  IADD3 R42, P3, PT, -R21.reuse, R38.reuse, RZ ;  /* 0x00000026152a7210 */ /* 0x0c0fe40007f7e1ff */
[----:B------:R-:W-:Y:S01]  /*c6f0*/  IADD3 R38, P4, PT, R21, -R38, RZ ;  /* 0x8000002615267210 */ /* 0x000fe20007f9e0ff */
[----:B------:R-:W-:Y:S01]  /*c700*/  IMAD.X R39, R47, 0x1, R39, P1 ;  /* 0x000000012f277824 */ /* 0x000fe200008e0627 */
[----:B------:R-:W-:Y:S02]  /*c710*/  LOP3.LUT R45, R42, 0xf, RZ, 0xc0, !PT ;  /* 0x0000000f2a2d7812 */ /* 0x000fe400078ec0ff */
[----:B------:R-:W-:Y:S01]  /*c720*/  ISETP.GT.U32.AND P0, PT, R38, -0x10, PT ;  /* 0xfffffff02600780c */ /* 0x000fe20003f04070 */
[----:B------:R-:W-:Y:S01]  /*c730*/  IMAD.X R38, RZ, RZ, ~R39, P4 ;  /* 0x000000ffff267224 */ /* 0x000fe200020e0e27 */
[----:B------:R-:W-:-:S04]  /*c740*/  ISETP.NE.U32.AND P1, PT, R45, RZ, PT ;  /* 0x000000ff2d00720c */ /* 0x000fc80003f25070 */
[----:B------:R-:W-:Y:S01]  /*c750*/  ISETP.GT.U32.AND.EX P0, PT, R38, -0x1, PT, P0 ;  /* 0xffffffff2600780c */ /* 0x000fe20003f04100 */
[----:B------:R-:W-:Y:S01]  /*c760*/  IMAD.MOV.U32 R38, RZ, RZ, R44 ;  /* 0x000000ffff267224 */ /* 0x000fe200078e002c */
[----:B------:R-:W-:Y:S02]  /*c770*/  ISETP.NE.AND.EX P1, PT, RZ, RZ, PT, P1 ;  /* 0x000000ffff00720c */ /* 0x000fe40003f25310 */
[----:B------:R-:W-:-:S09]  /*c780*/  IADD3.X R44, PT, PT, R39, -0x1, RZ, P3, !PT ;  /* 0xffffffff272c7810 */ /* 0x000fd20001ffe4ff */
[----:B------:R-:W-:Y:S05]  /*c790*/  @P0 BRA `(.L_x_987) ;  /* 0x0000000000680947 */ /* 0x000fea0003800000 */
[----:B------:R-:W-:Y:S01]  /*c7a0*/  LOP3.LUT R48, R42, 0xfffffff0, RZ, 0xc0, !PT ;  /* 0xfffffff02a307812 */ /* 0x000fe200078ec0ff */
[----:B------:R-:W-:Y:S02]  /*c7b0*/  IMAD.MOV.U32 R39, RZ, RZ, RZ ;  /* 0x000000ffff277224 */ /* 0x000fe400078e00ff */
[----:B------:R-:W-:-:S07]  /*c7c0*/  IMAD.MOV.U32 R41, RZ, RZ, RZ ;  /* 0x000000ffff297224 */ /* 0x000fce00078e00ff */
.L_x_988:
[C---:B0-----:R-:W-:Y:S01]  /*c7d0*/  IMAD.U32 R40, R38.reuse, 0x4, R1 ;  /* 0x0000000426287824 */ /* 0x041fe200078e0001 */
        /* <DEDUP_REMOVED lines=22> */
.L_x_987:
[----:B------:R-:W-:Y:S05]  /*c940*/  BSYNC.RECONVERGENT B3 ;  /* 0x0000000000037941 */ /* 0x000fea0003800200 */
.L_x_986:
        /* <DEDUP_REMOVED lines=8> */
[C---:B0-----:R-:W-:Y:S01]  /*c9d0*/  LEA R40, R38.reuse, R1, 0x2 ;  /* 0x0000000126287211 */ /* 0x041fe200078e10ff */
[----:B------:R-:W-:-:S04]  /*c9e0*/  VIADD R38, R38, 0x8 ;  /* 0x0000000826267836 */ /* 0x000fc80000000000 */
        /* <DEDUP_REMOVED lines=8> */
.L_x_990:
[----:B------:R-:W-:Y:S05]  /*ca70*/  BSYNC.RECONVERGENT B3 ;  /* 0x0000000000037941 */ /* 0x000fea0003800200 */
.L_x_989:
        /* <DEDUP_REMOVED lines=13> */
[----:B------:R-:W-:Y:S01]  /*cb50*/  IMAD.U32 R38, R38, 0x4, R1 ;  /* 0x0000000426267824 */ /* 0x000fe200078e0001 */
        /* <DEDUP_REMOVED lines=8> */
.L_x_985:
[----:B------:R-:W-:Y:S05]  /*cbe0*/  BSYNC.RECONVERGENT B2 ;  /* 0x0000000000027941 */ /* 0x000fea0003800200 */
.L_x_984:
[----:B------:R-:W-:-:S04]  /*cbf0*/  ISETP.GT.U32.AND P0, PT, R21, R46, PT ;  /* 0x0000002e1500720c */ /* 0x000fc80003f04070 */
[----:B------:R-:W-:-:S13]  /*cc00*/  ISETP.GT.U32.AND.EX P0, PT, RZ, R47, PT, P0 ;  /* 0x0000002fff00720c */ /* 0x000fda0003f04100 */
[----:B----4-:R-:W-:-:S05]  /*cc10*/  @P0 LOP3.LUT R38, RZ, R46, RZ, 0x33, !PT ;  /* 0x0000002eff260212 */ /* 0x010fca00078e33ff */
[----:B------:R-:W-:-:S04]  /*cc20*/  @P0 IMAD.IADD R38, R21, 0x1, R38 ;  /* 0x0000000115260824 */ /* 0x000fc800078e0226 */
[----:B------:R-:W-:-:S05]  /*cc30*/  @P0 IMAD.U32 R39, R38, 0x4, R1 ;  /* 0x0000000426270824 */ /* 0x000fca00078e0001 */
[----:B------:R-:W4:Y:S01]  /*cc40*/  @P0 LDL R38, [R39+0x4f8] ;  /* 0x0004f80027260983 */ /* 0x000f220000100800 */
[----:B------:R-:W-:Y:S01]  /*cc50*/  BSSY.RELIABLE B3, `(.L_x_991) ;  /* 0x0000867000037945 */ /* 0x000fe20003800100 */
[C---:B------:R-:W-:Y:S01]  /*cc60*/  VIADD R81, R21.reuse, 0xfffffffe ;  /* 0xfffffffe15517836 */ /* 0x040fe20000000000 */
[----:B------:R-:W-:Y:S01]  /*cc70*/  LOP3.LUT R82, R21, 0x3, RZ, 0xc0, !PT ;  /* 0x0000000315527812 */ /* 0x000fe200078ec0ff */
[----:B------:R-:W-:Y:S02]  /*cc80*/  IMAD.MOV.U32 R83, RZ, RZ, RZ ;  /* 0x000000ffff537224 */ /* 0x000fe400078e00ff */
[----:B----4-:R-:W-:-:S05]  /*cc90*/  @P0 IMAD.IADD R38, R38, 0x1, R43 ;  /* 0x0000000126260824 */ /* 0x010fca00078e022b */
[----:B------:R4:W-:Y:S01]  /*cca0*/  @P0 STL [R39+0x4f8], R38 ;  /* 0x0004f82627000387 */ /* 0x0009e20000100800 */
[----:B------:R-:W-:-:S05]  /*ccb0*/  IADD3 R78, P0, PT, R21, -0x1, RZ ;  /* 0xffffffff154e7810 */ /* 0x000fca0007f1e0ff */
[----:B------:R-:W-:-:S08]  /*ccc0*/  IMAD.X R84, RZ, RZ, -0x1, P0 ;  /* 0xffffffffff547424 */ /* 0x000fd000000e06ff */
.L_x_1115:
[----:B----4-:R-:W4:Y:S02]  /*ccd0*/  LDC R38, c[0x0][0x3a0] ;  /* 0x0000e800ff267b82 */ /* 0x010f240000000800 */
[----:B----4-:R-:W-:-:S04]  /*cce0*/  IADD3 R38, P1, PT, R38, -0x1, RZ ;  /* 0xffffffff26267810 */ /* 0x010fc80007f3e0ff */
[----:B------:R-:W-:Y:S01]  /*ccf0*/  ISETP.GE.U32.AND P0, PT, R38, 0xf, PT ;  /* 0x0000000f2600780c */ /* 0x000fe20003f06070 */
[----:B------:R-:W-:-:S05]  /*cd00*/  IMAD.X R38, RZ, RZ, -0x1, P1 ;  /* 0xffffffffff267424 */ /* 0x000fca00008e06ff */
[----:B------:R-:W-:Y:S01]  /*cd10*/  ISETP.GE.U32.AND.EX P0, PT, R38, RZ, PT, P0 ;  /* 0x000000ff2600720c */ /* 0x000fe20003f06100 */
[----:B------:R-:W-:-:S12]  /*cd20*/  IMAD.MOV.U32 R38, RZ, RZ, RZ ;  /* 0x000000ffff267224 */ /* 0x000fd800078e00ff */
[----:B------:R-:W-:Y:S05]  /*cd30*/  @!P0 BRA `(.L_x_992) ;  /* 0x00000000006c8947 */ /* 0x000fea0003800000 */
[----:B------:R-:W-:Y:S01]  /*cd40*/  BSSY.RECONVERGENT B2, `(.L_x_993) ;  /* 0x0000019000027945 */ /* 0x000fe20003800200 */
[----:B------:R-:W-:Y:S01]  /*cd50*/  MOV R38, RZ ;  /* 0x000000ff00267202 */ /* 0x000fe20000000f00 */
[----:B0-23--:R-:W-:-:S07]  /*cd60*/  IMAD.MOV.U32 R40, RZ, RZ, RZ ;  /* 0x000000ffff287224 */ /* 0x00dfce00078e00ff */
.L_x_994:
        /* <DEDUP_REMOVED lines=23> */
.L_x_993:
[----:B------:R-:W-:-:S07]  /*cee0*/  IMAD.MOV.U32 R38, RZ, RZ, R14 ;  /* 0x000000ffff267224 */ /* 0x000fce00078e000e */
.L_x_992:
        /* <DEDUP_REMOVED lines=18> */
.L_x_996:
[----:B------:R-:W-:Y:S05]  /*d010*/  @!P4 BRA `(.L_x_995) ;  /* 0x000000000050c947 */ /* 0x000fea0003800000 */
[----:B------:R-:W-:Y:S02]  /*d020*/  ISETP.GE.U32.AND P3, PT, R16, 0x3, PT ;  /* 0x000000031000780c */ /* 0x000fe40003f66070 */
[----:B------:R-:W-:Y:S02]  /*d030*/  ISETP.NE.U32.AND P4, PT, R17, RZ, PT ;  /* 0x000000ff1100720c */ /* 0x000fe40003f85070 */
[----:B------:R-:W-:Y:S02]  /*d040*/  ISETP.GE.U32.AND.EX P3, PT, R20, RZ, PT, P3 ;  /* 0x000000ff1400720c */ /* 0x000fe40003f66130 */
[----:B------:R-:W-:-:S11]  /*d050*/  ISETP.NE.AND.EX P4, PT, RZ, RZ, PT, P4 ;  /* 0x000000ffff00720c */ /* 0x000fd60003f85340 */
[----:B0---4-:R-:W-:Y:S02]  /*d060*/  @P3 IMAD.IADD R39, R1, 0x1, R38 ;  /* 0x0000000101273824 */ /* 0x011fe400078e0226 */
        /* <DEDUP_REMOVED lines=15> */
.L_x_995:
[----:B------:R-:W-:Y:S01]  /*d160*/  ISETP.GE.U32.AND P3, PT, R78, 0x3, PT ;  /* 0x000000034e00780c */ /* 0x000fe20003f66070 */
[----:B------:R-:W-:Y:S01]  /*d170*/  BSSY.RECONVERGENT B2, `(.L_x_997) ;  /* 0x000001d000027945 */ /* 0x000fe20003800200 */
[----:B0-23--:R-:W-:Y:S02]  /*d180*/  IMAD.MOV.U32 R40, RZ, RZ, RZ ;  /* 0x000000ffff287224 */ /* 0x00dfe400078e00ff */
[----:B------:R-:W-:-:S13]  /*d190*/  ISETP.GE.U32.AND.EX P3, PT, R84, RZ, PT, P3 ;  /* 0x000000ff5400720c */ /* 0x000fda0003f66130 */
[----:B------:R-:W-:Y:S05]  /*d1a0*/  @!P3 BRA `(.L_x_998) ;  /* 0x000000000064b947 */ /* 0x000fea0003800000 */
[----:B------:R-:W-:Y:S01]  /*d1b0*/  BSSY.RECONVERGENT B4, `(.L_x_999) ;  /* 0x0000017000047945 */ /* 0x000fe20003800200 */
[----:B------:R-:W-:Y:S02]  /*d1c0*/  IMAD.MOV.U32 R40, RZ, RZ, RZ ;  /* 0x000000ffff287224 */ /* 0x000fe400078e00ff */
[----:B------:R-:W-:-:S07]  /*d1d0*/  IMAD.MOV.U32 R44, RZ, RZ, RZ ;  /* 0x000000ffff2c7224 */ /* 0x000fce00078e00ff */
.L_x_1000:
[----:B------:R-:W-:-:S05]  /*d1e0*/  LEA R43, R40, R1, 0x2 ;  /* 0x00000001282b7211 */ /* 0x000fca00078e10ff */
[----:B----4-:R-:W2:Y:S01]  /*d1f0*/  LDL R38, [R43+0x4f8] ;  /* 0x0004f8002b267983 */ /* 0x010ea20000100800 */
[----:B------:R-:W-:Y:S01]  /*d200*/  IMAD.MOV.U32 R46, RZ, RZ, 0x1 ;  /* 0x00000001ff2e7424 */ /* 0x000fe200078e00ff */
[----:B--2---:R-:W-:-:S05]  /*d210*/  IADD3 R42, PT, PT, R1, R38, R40 ;  /* 0x00000026012a7210 */ /* 0x004fca0007ffe028 */
[----:B------:R0:W-:Y:S04]  /*d220*/  STL.U8 [R42+0x78], R46 ;  /* 0x0000782e2a007387 */ /* 0x0001e80000100000 */
[----:B------:R-:W2:Y:S02]  /*d230*/  LDL R38, [R43+0x4fc] ;  /* 0x0004fc002b267983 */ /* 0x000ea40000100800 */
[----:B--2---:R-:W-:-:S05]  /*d240*/  IADD3 R41, PT, PT, R1, R38, R40 ;  /* 0x0000002601297210 */ /* 0x004fca0007ffe028 */
[----:B------:R0:W-:Y:S04]  /*d250*/  STL.U8 [R41+0x79], R46 ;  /* 0x0000792e29007387 */ /* 0x0001e80000100000 */
[----:B------:R-:W2:Y:S02]  /*d260*/  LDL R38, [R43+0x500] ;  /* 0x000500002b267983 */ /* 0x000ea40000100800 */
[----:B--2---:R-:W-:-:S05]  /*d270*/  IADD3 R39, PT, PT, R1, R38, R40 ;  /* 0x0000002601277210 */ /* 0x004fca0007ffe028 */
        /* <DEDUP_REMOVED lines=9> */
[----:B0-----:R-:W-:Y:S05]  /*d310*/  @P3 BRA `(.L_x_1000) ;  /* 0xfffffffc00b03947 */ /* 0x001fea000383ffff */
[----:B------:R-:W-:Y:S05]  /*d320*/  BSYNC.RECONVERGENT B4 ;  /* 0x0000000000047941 */ /* 0x000fea0003800200 */
.L_x_999:
[----:B------:R-:W-:-:S07]  /*d330*/  IMAD.MOV.U32 R40, RZ, RZ, R45 ;  /* 0x000000ffff287224 */ /* 0x000fce00078e002d */
.L_x_998:
[----:B------:R-:W-:Y:S05]  /*d340*/  BSYNC.RECONVERGENT B2 ;  /* 0x0000000000027941 */ /* 0x000fea0003800200 */
.L_x_997:
[----:B------:R-:W-:Y:S01]  /*d350*/  ISETP.NE.AND P3, PT, R82, RZ, PT ;  /* 0x000000ff5200720c */ /* 0x000fe20003f65270 */
[----:B------:R-:W-:-:S12]  /*d360*/  BSSY.RECONVERGENT B2, `(.L_x_1001) ;  /* 0x0000011000027945 */ /* 0x000fd80003800200 */
[----:B------:R-:W-:Y:S05]  /*d370*/  @!P3 BRA `(.L_x_1002) ;  /* 0x00000000003cb947 */ /* 0x000fea0003800000 */
[----:B----4-:R-:W-:-:S05]  /*d380*/  IMAD.U32 R39, R40, 0x4, R1 ;  /* 0x0000000428277824 */ /* 0x010fca00078e0001 */
[----:B------:R-:W2:Y:S01]  /*d390*/  LDL R38, [R39+0x4f8] ;  /* 0x0004f80027267983 */ /* 0x000ea20000100800 */
        /* <DEDUP_REMOVED lines=10> */
[----:B--2---:R-:W2:Y:S02]  /*d440*/  LDL R38, [R39+0x500] ;  /* 0x0005000027267983 */ /* 0x004ea40000100800 */
[----:B--2---:R-:W-:-:S05]  /*d450*/  IADD3 R38, PT, PT, R1, R38, R40 ;  /* 0x0000002601267210 */ /* 0x004fca0007ffe028 */
[----:B------:R3:W-:Y:S02]  /*d460*/  STL.U8 [R38+0x7a], R41 ;  /* 0x00007a2926007387 */ /* 0x0007e40000100000 */
.L_x_1002:
[----:B------:R-:W-:Y:S05]  /*d470*/  BSYNC.RECONVERGENT B2 ;  /* 0x0000000000027941 */ /* 0x000fea0003800200 */
.L_x_1001:
[----:B0-234-:R-:W-:Y:S01]  /*d480*/  IMAD.MOV.U32 R38, RZ, RZ, RZ ;  /* 0x000000ffff267224 */ /* 0x01dfe200078e00ff */
[----:B------:R-:W-:Y:S06]  /*d490*/  @!P0 BRA `(.L_x_1003) ;  /* 0x0000000400ac8947 */ /* 0x000fec0003800000 */
[----:B------:R-:W-:Y:S01]  /*d4a0*/  BSSY.RECONVERGENT B2, `(.L_x_1004) ;  /* 0x0000069000027945 */ /* 0x000fe20003800200 */
[----:B------:R-:W-:-:S07]  /*d4b0*/  CS2R R38, SRZ ;  /* 0x0000000000267805 */ /* 0x000fce000001ff00 */
.L_x_1005:
[----:B------:R-:W-:-:S05]  /*d4c0*/  IMAD.U32 R42, R38, 0x8, R1 ;  /* 0x00000008262a7824 */ /* 0x000fca00078e0001 */
[----:B--2---:R-:W2:Y:S01]  /*d4d0*/  LDL R40, [R42] ;  /* 0x000000002a287983 */ /* 0x004ea20000100800 */
        /* <DEDUP_REMOVED lines=26> */
[----:B----4-:R-:W-:-:S05]  /*d680*/  IADD3 R46, PT, PT, R1, R40, RZ ;  /* 0x00000028012e7210 */ /* 0x010fca0007ffe0ff */
        /* <DEDUP_REMOVED lines=75> */
.L_x_1004:
[----:B------:R-:W-:-:S07]  /*db40*/  MOV R38, R14 ;  /* 0x0000000e00267202 */ /* 0x000fce0000000f00 */
.L_x_1003:
        /* <DEDUP_REMOVED lines=53> */
[----:B------:R-:W2:Y:S01]  /*dea0*/  LDL.U8 R40, [R45+0x96] ;  /* 0x000096002d287983 */ /* 0x000ea20000100000 */
[----:B------:R-:W-:Y:S01]  /*deb0*/  VIADD R38, R38, 0x8 ;  /* 0x0000000826267836 */ /* 0x000fe20000000000 */
[----:B--2---:R-:W-:-:S05]  /*dec0*/  LOP3.LUT R40, R41, R40, RZ, 0x3c, !PT ;  /* 0x0000002829287212 */ /* 0x004fca00078e3cff */
[----:B------:R3:W-:Y:S02]  /*ded0*/  STL.U8 [R45+0x87], R40 ;  /* 0x000087282d007387 */ /* 0x0007e40000100000 */
.L_x_1007:
[----:B------:R-:W-:Y:S05]  /*dee0*/  @!P3 BRA `(.L_x_1006) ;  /* 0x0000000000ecb947 */ /* 0x000fea0003800000 */
[----:B------:R-:W-:Y:S02]  /*def0*/  ISETP.GE.U32.AND P0, PT, R16, 0x3, PT ;  /* 0x000000031000780c */ /* 0x000fe40003f06070 */
[----:B------:R-:W-:Y:S02]  /*df00*/  ISETP.NE.U32.AND P3, PT, R17, RZ, PT ;  /* 0x000000ff1100720c */ /* 0x000fe40003f65070 */
[----:B------:R-:W-:Y:S02]  /*df10*/  ISETP.GE.U32.AND.EX P0, PT, R20, RZ, PT, P0 ;  /* 0x000000ff1400720c */ /* 0x000fe40003f06100 */
[----:B------:R-:W-:-:S11]  /*df20*/  ISETP.NE.AND.EX P3, PT, RZ, RZ, PT, P3 ;  /* 0x000000ffff00720c */ /* 0x000fd60003f65330 */
[----:B------:R-:W-:Y:S05]  /*df30*/  @!P0 BRA `(.L_x_1008) ;  /* 0x00000000006c8947 */ /* 0x000fea0003800000 */
[----:B--23--:R-:W-:-:S05]  /*df40*/  IMAD.U32 R45, R38, 0x8, R1 ;  /* 0x00000008262d7824 */ /* 0x00cfca00078e0001 */
[----:B------:R-:W2:Y:S01]  /*df50*/  LDL R40, [R45] ;  /* 0x000000002d287983 */ /* 0x000ea20000100800 */
[C---:B------:R-:W-:Y:S01]  /*df60*/  IADD3 R47, PT, PT, R1.reuse, R38, RZ ;  /* 0x00000026012f7210 */ /* 0x040fe20007ffe0ff */
[----:B--2---:R-:W-:-:S04]  /*df70*/  IMAD.IADD R42, R1, 0x1, R40 ;  /* 0x00000001012a7824 */ /* 0x004fc800078e0228 */
        /* <DEDUP_REMOVED lines=23> */
.L_x_1008:
[----:B------:R-:W-:Y:S05]  /*e0f0*/  @!P3 BRA `(.L_x_1006) ;  /* 0x000000000068b947 */ /* 0x000fea0003800000 */
[----:B---34-:R-:W-:-:S05]  /*e100*/  IMAD.U32 R42, R38, 0x8, R1 ;  /* 0x00000008262a7824 */ /* 0x018fca00078e0001 */
[----:B--2---:R-:W2:Y:S01]  /*e110*/  LDL R40, [R42] ;  /* 0x000000002a287983 */ /* 0x004ea20000100800 */
[----:B------:R-:W-:-:S05]  /*e120*/  IMAD.IADD R43, R1, 0x1, R38 ;  /* 0x00000001012b7824 */ /* 0x000fca00078e0226 */
        /* <DEDUP_REMOVED lines=23> */
.L_x_1006:
        /* <DEDUP_REMOVED lines=10> */
.L_x_1024:
[----:B0-----:R-:W-:-:S06]  /*e340*/  IADD3 R38, PT, PT, R1, R58, RZ ;  /* 0x0000003a01267210 */ /* 0x001fcc0007ffe0ff */
[----:B------:R-:W5:Y:S01]  /*e350*/  LDL.U8 R38, [R38+0x78] ;  /* 0x0000780026267983 */ /* 0x000f620000100000 */
[----:B------:R-:W-:Y:S01]  /*e360*/  BSSY.RECONVERGENT B5, `(.L_x_1012) ;  /* 0x0000133000057945 */ /* 0x000fe20003800200 */
[----:B-----5:R-:W-:-:S13]  /*e370*/  ISETP.NE.AND P0, PT, R38, 0x1, PT ;  /* 0x000000012600780c */ /* 0x020fda0003f05270 */
[----:B------:R-:W-:Y:S05]  /*e380*/  @P0 BRA `(.L_x_1013) ;  /* 0x0000001000c00947 */ /* 0x000fea0003800000 */
[----:B--23--:R-:W-:-:S06]  /*e390*/  IMAD.U32 R40, R58, 0x8, R5 ;  /* 0x000000083a287824 */ /* 0x00cfcc00078e0005 */
[----:B----4-:R-:W2:Y:S01]  /*e3a0*/  LDL.64 R40, [R40] ;  /* 0x0000000028287983 */ /* 0x010ea20000100a00 */
        /* <DEDUP_REMOVED lines=61> */
[----:B------:R-:W-:Y:S01]  /*e780*/  @!P3 IMAD.IADD R44, R44, 0x1, -R45 ;  /* 0x000000012c2cb824 */ /* 0x000fe200078e0a2d */
[----:B------:R-:W-:-:S04]  /*e790*/  @!P3 LEA R45, R45, R43, 0x14 ;  /* 0x0000002b2d2db211 */ /* 0x000fc800078ea0ff */
[----:B------:R-:W-:Y:S01]  /*e7a0*/  @!P3 LEA R43, R44, 0x3ff00000, 0x14 ;  /* 0x3ff000002c2bb811 */ /* 0x000fe200078ea0ff */
[----:B------:R-:W-:Y:S02]  /*e7b0*/  @!P3 IMAD.MOV.U32 R44, RZ, RZ, R42 ;  /* 0x000000ffff2cb224 */ /* 0x000fe400078e002a */
[----:B------:R-:W-:-:S06]  /*e7c0*/  @!P3 IMAD.MOV.U32 R42, RZ, RZ, RZ ;  /* 0x000000ffff2ab224 */ /* 0x000fcc00078e00ff */
[----:B------:R-:W-:-:S11]  /*e7d0*/  @!P3 DMUL R46, R44, R42 ;  /* 0x0000002a2c2eb228 */ /* 0x000fd60000000000 */
.L_x_1017:
[----:B------:R-:W-:Y:S05]  /*e7e0*/  BSYNC.RECONVERGENT B7 ;  /* 0x0000000000077941 */ /* 0x000fea0003800200 */
.L_x_1016:
        /* <DEDUP_REMOVED lines=22> */
[----:B------:R-:W-:-:S05]  /*e950*/  @P0 VIADD R43, R55, 0xfff00000 ;  /* 0xfff00000372b0836 */ /* 0x000fca0000000000 */
[----:B------:R-:W-:-:S06]  /*e960*/  @P0 MOV R55, R43 ;  /* 0x0000002b00370202 */ /* 0x000fcc0000000f00 */
        /* <DEDUP_REMOVED lines=52> */
.L_x_1018:
[----:B------:R-:W-:Y:S01]  /*ecb0*/  IMAD.MOV.U32 R38, RZ, RZ, 0x0 ;  /* 0x00000000ff267424 */ /* 0x000fe200078e00ff */
[----:B------:R-:W-:Y:S01]  /*ecc0*/  LOP3.LUT P0, RZ, R43, 0x7fffffff, RZ, 0xc0, !PT ;  /* 0x7fffffff2bff7812 */ /* 0x000fe2000780c0ff */
[----:B------:R-:W-:-:S06]  /*ecd0*/  IMAD.MOV.U32 R39, RZ, RZ, 0x7ff00000 ;  /* 0x7ff00000ff277424 */ /* 0x000fcc00078e00ff */
[----:B------:R-:W-:-:S10]  /*ece0*/  DFMA R38, R42, R38, +INF ;  /* 0x7ff000002a26742b */ /* 0x000fd40000000026 */
[----:B------:R-:W-:Y:S02]  /*ecf0*/  FSEL R54, R38, RZ, P0 ;  /* 0x000000ff26367208 */ /* 0x000fe40000000000 */
[----:B------:R-:W-:-:S07]  /*ed00*/  FSEL R55, R39, -QNAN , P0 ;  /* 0xfff0000027377808 */ /* 0x000fce0000000000 */
.L_x_1015:
[----:B------:R-:W-:Y:S05]  /*ed10*/  BSYNC.RECONVERGENT B6 ;  /* 0x0000000000067941 */ /* 0x000fea0003800200 */
.L_x_1014:
        /* <DEDUP_REMOVED lines=65> */
.L_x_1022:
[----:B------:R-:W-:Y:S05]  /*f130*/  BSYNC.RECONVERGENT B7 ;  /* 0x0000000000077941 */ /* 0x000fea0003800200 */
.L_x_1021:
        /* <DEDUP_REMOVED lines=76> */
.L_x_1023:
[----:B------:R-:W-:Y:S01]  /*f600*/  IMAD.MOV.U32 R38, RZ, RZ, 0x0 ;  /* 0x00000000ff267424 */ /* 0x000fe200078e00ff */
[----:B------:R-:W-:Y:S01]  /*f610*/  LOP3.LUT P0, RZ, R41, 0x7fffffff, RZ, 0xc0, !PT ;  /* 0x7fffffff29ff7812 */ /* 0x000fe2000780c0ff */
[----:B------:R-:W-:-:S06]  /*f620*/  IMAD.MOV.U32 R39, RZ, RZ, 0x7ff00000 ;  /* 0x7ff00000ff277424 */ /* 0x000fcc00078e00ff */
[----:B------:R-:W-:-:S10]  /*f630*/  DFMA R38, R40, R38, +INF ;  /* 0x7ff000002826742b */ /* 0x000fd40000000026 */
[----:B------:R-:W-:Y:S02]  /*f640*/  FSEL R38, R38, RZ, P0 ;  /* 0x000000ff26267208 */ /* 0x000fe40000000000 */
[----:B------:R-:W-:-:S07]  /*f650*/  FSEL R39, R39, -QNAN , P0 ;  /* 0xfff0000027277808 */ /* 0x000fce0000000000 */
.L_x_1020:
[----:B------:R-:W-:Y:S05]  /*f660*/  BSYNC.RECONVERGENT B6 ;  /* 0x0000000000067941 */ /* 0x000fea0003800200 */
.L_x_1019:
[----:B------:R-:W-:-:S08]  /*f670*/  DADD R38, -R38, R54 ;  /* 0x0000000026267229 */ /* 0x000fd00000000136 */
[----:B------:R-:W-:-:S11]  /*f680*/  DADD R56, R56, R38 ;  /* 0x0000000038387229 */ /* 0x000fd60000000026 */
.L_x_1013:
[----:B------:R-:W-:Y:S05]  /*f690*/  BSYNC.RECONVERGENT B5 ;  /* 0x0000000000057941 */ /* 0x000fea0003800200 */
.L_x_1012:
[----:B------:R-:W0:Y:S01]  /*f6a0*/  LDCU UR4, c[0x0][0x3a0] ;  /* 0x00007400ff0477ac */ /* 0x000e220008000800 */
[----:B------:R-:W-:-:S05]  /*f6b0*/  IADD3 R58, P0, PT, R58, 0x1, RZ ;  /* 0x000000013a3a7810 */ /* 0x000fca0007f1e0ff */
[----:B------:R-:W-:Y:S01]  /*f6c0*/  IMAD.X R59, RZ, RZ, R59, P0 ;  /* 0x000000ffff3b7224 */ /* 0x000fe200000e063b */
[----:B0-----:R-:W-:-:S04]  /*f6d0*/  ISETP.NE.U32.AND P0, PT, R58, UR4, PT ;  /* 0x000000043a007c0c */ /* 0x001fc8000bf05070 */
[----:B------:R-:W-:-:S13]  /*f6e0*/  ISETP.NE.AND.EX P0, PT, R59, RZ, PT, P0 ;  /* 0x000000ff3b00720c */ /* 0x000fda0003f05300 */
[----:B------:R-:W-:Y:S05]  /*f6f0*/  @P0 BRA `(.L_x_1024) ;  /* 0xffffffec00100947 */ /* 0x000fea000383ffff */
[----:B------:R-:W-:Y:S05]  /*f700*/  BSYNC.RECONVERGENT B4 ;  /* 0x0000000000047941 */ /* 0x000fea0003800200 */
.L_x_1011:
[----:B------:R-:W-:Y:S01]  /*f710*/  IMAD.MOV.U32 R38, RZ, RZ, 0x652b82fe ;  /* 0x652b82feff267424 */ /* 0x000fe200078e00ff */
[----:B---34-:R-:W-:Y:S01]  /*f720*/  MOV R39, 0x3ff71547 ;  /* 0x3ff7154700277802 */ /* 0x018fe20000000f00 */
[----:B------:R-:W-:Y:S01]  /*f730*/  UMOV UR4, 0xfefa39ef ;  /* 0xfefa39ef00047882 */ /* 0x000fe20000000000 */
[----:B------:R-:W-:Y:S01]  /*f740*/  UMOV UR5, 0x3fe62e42 ;  /* 0x3fe62e4200057882 */ /* 0x000fe20000000000 */
[----:B--2---:R-:W-:Y:S01]  /*f750*/  DADD R44, -RZ, -R56 ;  /* 0x00000000ff2c7229 */ /* 0x004fe20000000938 */
        /* <DEDUP_REMOVED lines=54> */
.L_x_1026:
[----:B------:R-:W-:Y:S05]  /*fac0*/  BSYNC.RECONVERGENT B4 ;  /* 0x0000000000047941 */ /* 0x000fea0003800200 */
.L_x_1025:
[----:B------:R-:W-:-:S11]  /*fad0*/  DADD R22, R22, -R40 ;  /* 0x0000000016167229 */ /* 0x000fd60000000828 */
.L_x_1010:
[----:B------:R-:W-:Y:S05]  /*fae0*/  BSYNC.RECONVERGENT B2 ;  /* 0x0000000000027941 */ /* 0x000fea0003800200 */
.L_x_1009:
[----:B------:R-:W-:Y:S01]  /*faf0*/  UISETP.NE.AND UP1, UPT, UR10, URZ, UPT ;  /* 0x000000ff0a00728c */ /* 0x000fe2000bf25270 */
[----:B------:R-:W-:Y:S08]  /*fb00*/  BSSY.RELIABLE B4, `(.L_x_1027) ;  /* 0x00003c4000047945 */ /* 0x000ff00003800100 */
[----:B------:R-:W-:Y:S05]  /*fb10*/  BRA.U !UP1, `(.L_x_1028) ;  /* 0x0000000909dc7547 */ /* 0x000fea000b800000 */
[----:B---34-:R-:W-:Y:S02]  /*fb20*/  IMAD.MOV.U32 R39, RZ, RZ, RZ ;  /* 0x000000ffff277224 */ /* 0x018fe400078e00ff */
[----:B--2---:R-:W-:-:S07]  /*fb30*/  IMAD.MOV.U32 R44, RZ, RZ, RZ ;  /* 0x000000ffff2c7224 */ /* 0x004fce00078e00ff */
.L_x_1036:
        /* <DEDUP_REMOVED lines=13> */
.L_x_1031:
        /* <DEDUP_REMOVED lines=67> */
.L_x_1030:
[----:B------:R-:W-:Y:S02]  /*10040*/  IMAD.MOV.U32 R38, RZ, RZ, R14 ;  /* 0x000000ffff267224 */ /* 0x000fe400078e000e */
[----:B------:R-:W-:-:S07]  /*10050*/  IMAD.MOV.U32 R47, RZ, RZ, RZ ;  /* 0x000000ffff2f7224 */ /* 0x000fce00078e00ff */
.L_x_1029:
        /* <DEDUP_REMOVED lines=40> */
.L_x_1033:
        /* <DEDUP_REMOVED lines=26> */
.L_x_1034:
        /* <DEDUP_REMOVED lines=25> */
.L_x_1032:
        /* <DEDUP_REMOVED lines=8> */
.L_x_1028:
[----:B------:R-:W-:Y:S01]  /*10690*/  BSSY.RECONVERGENT B2, `(.L_x_1037) ;  /* 0x0000140000027945 */ /* 0x000fe20003800200 */
[----:B------:R-:W-:Y:S01]  /*106a0*/  CS2R R58, SRZ ;  /* 0x00000000003a7805 */ /* 0x000fe2000001ff00 */
[----:B0-----:R-:W-:Y:S01]  /*106b0*/  IMAD.MOV.U32 R38, RZ, RZ, R24 ;  /* 0x000000ffff267224 */ /* 0x001fe200078e0018 */
[----:B---34-:R-:W-:-:S07]  /*106c0*/  MOV R39, R25 ;  /* 0x0000001900277202 */ /* 0x018fce0000000f00 */
.L_x_1050:
[----:B--2---:R-:W-:-:S06]  /*106d0*/  IMAD.IADD R40, R1, 0x1, R58 ;  /* 0x0000000101287824 */ /* 0x004fcc00078e023a */
        /* <DEDUP_REMOVED lines=73> */
.L_x_1043:
[----:B------:R-:W-:Y:S05]  /*10b70*/  BSYNC.RECONVERGENT B7 ;  /* 0x0000000000077941 */ /* 0x000fea0003800200 */
.L_x_1042:
        /* <DEDUP_REMOVED lines=22> */
[----:B------:R-:W-:-:S05]  /*10ce0*/  @P0 IADD3 R45, PT, PT, R57, -0x100000, RZ ;  /* 0xfff00000392d0810 */ /* 0x000fca0007ffe0ff */
        /* <DEDUP_REMOVED lines=53> */
.L_x_1044:
[----:B------:R-:W-:Y:S01]  /*11040*/  IMAD.MOV.U32 R40, RZ, RZ, 0x0 ;  /* 0x00000000ff287424 */ /* 0x000fe200078e00ff */
[----:B------:R-:W-:Y:S01]  /*11050*/  LOP3.LUT P0, RZ, R45, 0x7fffffff, RZ, 0xc0, !PT ;  /* 0x7fffffff2dff7812 */ /* 0x000fe2000780c0ff */
[----:B------:R-:W-:-:S06]  /*11060*/  IMAD.MOV.U32 R41, RZ, RZ, 0x7ff00000 ;  /* 0x7ff00000ff297424 */ /* 0x000fcc00078e00ff */
[----:B------:R-:W-:-:S10]  /*11070*/  DFMA R40, R44, R40, +INF ;  /* 0x7ff000002c28742b */ /* 0x000fd40000000028 */
[----:B------:R-:W-:Y:S02]  /*11080*/  FSEL R56, R40, RZ, P0 ;  /* 0x000000ff28387208 */ /* 0x000fe40000000000 */
[----:B------:R-:W-:-:S07]  /*11090*/  FSEL R57, R41, -QNAN , P0 ;  /* 0xfff0000029397808 */ /* 0x000fce0000000000 */
.L_x_1041:
[----:B------:R-:W-:Y:S05]  /*110a0*/  BSYNC.RECONVERGENT B6 ;  /* 0x0000000000067941 */ /* 0x000fea0003800200 */
.L_x_1040:
        /* <DEDUP_REMOVED lines=65> */
.L_x_1048:
[----:B------:R-:W-:Y:S05]  /*114c0*/  BSYNC.RECONVERGENT B7 ;  /* 0x0000000000077941 */ /* 0x000fea0003800200 */
.L_x_1047:
[----:B------:R-:W-:Y:S01]  /*114d0*/  DADD R50, R50, 1 ;  /* 0x3ff0000032327429 */ /* 0x000fe20000000000 */
[----:B------:R-:W-:-:S09]  /*114e0*/  IMAD.MOV.U32 R60, RZ, RZ, -0x3ff ;  /* 0xfffffc01ff3c7424 */ /* 0x000fd200078e00ff */
[----:B------:R-:W-:Y:S01]  /*114f0*/  ISETP.GT.AND P0, PT, R51, 0xfffff, PT ;  /* 0x000fffff3300780c */ /* 0x000fe20003f04270 */
[----:B------:R-:W-:Y:S01]  /*11500*/  IMAD.MOV.U32 R42, RZ, RZ, R50 ;  /* 0x000000ffff2a7224 */ /* 0x000fe200078e0032 */
[----:B------:R-:W-:Y:S01]  /*11510*/  MOV R46, R50 ;  /* 0x00000032002e7202 */ /* 0x000fe20000000f00 */
        /* <DEDUP_REMOVED lines=71> */
.L_x_1049:
[----:B------:R-:W-:Y:S01]  /*11990*/  IMAD.MOV.U32 R40, RZ, RZ, 0x0 ;  /* 0x00000000ff287424 */ /* 0x000fe200078e00ff */
[----:B------:R-:W-:Y:S01]  /*119a0*/  LOP3.LUT P0, RZ, R43, 0x7fffffff, RZ, 0xc0, !PT ;  /* 0x7fffffff2bff7812 */ /* 0x000fe2000780c0ff */
[----:B------:R-:W-:-:S06]  /*119b0*/  IMAD.MOV.U32 R41, RZ, RZ, 0x7ff00000 ;  /* 0x7ff00000ff297424 */ /* 0x000fcc00078e00ff */
[----:B------:R-:W-:-:S10]  /*119c0*/  DFMA R40, R42, R40, +INF ;  /* 0x7ff000002a28742b */ /* 0x000fd40000000028 */
[----:B------:R-:W-:Y:S02]  /*119d0*/  FSEL R46, R40, RZ, P0 ;  /* 0x000000ff282e7208 */ /* 0x000fe40000000000 */
[----:B------:R-:W-:-:S07]  /*119e0*/  FSEL R47, R41, -QNAN , P0 ;  /* 0xfff00000292f7808 */ /* 0x000fce0000000000 */
.L_x_1046:
[----:B------:R-:W-:Y:S05]  /*119f0*/  BSYNC.RECONVERGENT B6 ;  /* 0x0000000000067941 */ /* 0x000fea0003800200 */
.L_x_1045:
[----:B------:R-:W-:-:S08]  /*11a00*/  DADD R46, -R46, R56 ;  /* 0x000000002e2e7229 */ /* 0x000fd00000000138 */
[----:B------:R-:W-:-:S11]  /*11a10*/  DADD R38, R38, R46 ;  /* 0x0000000026267229 */ /* 0x000fd6000000002e */
.L_x_1039:
[----:B------:R-:W-:Y:S05]  /*11a20*/  BSYNC.RECONVERGENT B5 ;  /* 0x0000000000057941 */ /* 0x000fea0003800200 */
.L_x_1038:
[----:B------:R-:W0:Y:S01]  /*11a30*/  LDC R41, c[0x0][0x3a0] ;  /* 0x0000e800ff297b82 */ /* 0x000e220000000800 */
[----:B------:R-:W-:-:S05]  /*11a40*/  IADD3 R58, P0, PT, R58, 0x1, RZ ;  /* 0x000000013a3a7810 */ /* 0x000fca0007f1e0ff */
[----:B------:R-:W-:Y:S01]  /*11a50*/  IMAD.X R59, RZ, RZ, R59, P0 ;  /* 0x000000ffff3b7224 */ /* 0x000fe200000e063b */
[----:B0-----:R-:W-:-:S04]  /*11a60*/  ISETP.NE.U32.AND P0, PT, R58, R41, PT ;  /* 0x000000293a00720c */ /* 0x001fc80003f05070 */
[----:B------:R-:W-:-:S13]  /*11a70*/  ISETP.NE.AND.EX P0, PT, R59, RZ, PT, P0 ;  /* 0x000000ff3b00720c */ /* 0x000fda0003f05300 */
[----:B------:R-:W-:Y:S05]  /*11a80*/  @P0 BRA `(.L_x_1050) ;  /* 0xffffffec00100947 */ /* 0x000fea000383ffff */
[----:B------:R-:W-:Y:S05]  /*11a90*/  BSYNC.RECONVERGENT B2 ;  /* 0x0000000000027941 */ /* 0x000fea0003800200 */
.L_x_1037:
        /* <DEDUP_REMOVED lines=10> */
.L_x_1053:
        /* <DEDUP_REMOVED lines=57> */
.L_x_1052:
[----:B------:R-:W-:-:S07]  /*11ed0*/  IMAD.MOV.U32 R40, RZ, RZ, R14 ;  /* 0x000000ffff287224 */ /* 0x000fce00078e000e */
.L_x_1051:
        /* <DEDUP_REMOVED lines=36> */
.L_x_1055:
[----:B------:R-:W-:Y:S05]  /*12120*/  @!P1 BRA `(.L_x_1054) ;  /* 0x0000000000a09947 */ /* 0x000fea0003800000 */
[----:B------:R-:W-:Y:S02]  /*12130*/  ISETP.GE.U32.AND P0, PT, R16, 0x3, PT ;  /* 0x000000031000780c */ /* 0x000fe40003f06070 */
[----:B------:R-:W-:Y:S02]  /*12140*/  ISETP.NE.U32.AND P1, PT, R17, RZ, PT ;  /* 0x000000ff1100720c */ /* 0x000fe40003f25070 */
[----:B------:R-:W-:Y:S02]  /*12150*/  ISETP.GE.U32.AND.EX P0, PT, R20, RZ, PT, P0 ;  /* 0x000000ff1400720c */ /* 0x000fe40003f06100 */
[----:B------:R-:W-:-:S11]  /*12160*/  ISETP.NE.AND.EX P1, PT, RZ, RZ, PT, P1 ;  /* 0x000000ffff00720c */ /* 0x000fd60003f25310 */
[----:B------:R-:W-:Y:S05]  /*12170*/  @!P0 BRA `(.L_x_1056) ;  /* 0x0000000000408947 */ /* 0x000fea0003800000 */
[----:B------:R-:W-:-:S05]  /*12180*/  IADD3 R50, PT, PT, R1, R40, RZ ;  /* 0x0000002801327210 */ /* 0x000fca0007ffe0ff */
        /* <DEDUP_REMOVED lines=15> */
.L_x_1056:
        /* <DEDUP_REMOVED lines=19> */
.L_x_1054:
        /* <DEDUP_REMOVED lines=16> */
.L_x_1064:
[----:B------:R-:W-:-:S05]  /*124b0*/  IMAD.U32 R90, R87, 0x20, R6 ;  /* 0x00000020575a7824 */ /* 0x000fca00078e0006 */
[----:B------:R-:W2:Y:S01]  /*124c0*/  LDL.64 R72, [R90+0x8] ;  /* 0x000008005a487983 */ /* 0x000ea20000100a00 */
[----:B------:R-:W-:Y:S01]  /*124d0*/  IMAD.MOV.U32 R42, RZ, RZ, 0x652b82fe ;  /* 0x652b82feff2a7424 */ /* 0x000fe200078e00ff */
[----:B------:R-:W-:Y:S01]  /*124e0*/  MOV R44, 0xfefa39ef ;  /* 0xfefa39ef002c7802 */ /* 0x000fe20000000f00 */
[----:B------:R-:W-:Y:S01]  /*124f0*/  IMAD.MOV.U32 R43, RZ, RZ, 0x3ff71547 ;  /* 0x3ff71547ff2b7424 */ /* 0x000fe200078e00ff */
        /* <DEDUP_REMOVED lines=40> */
[----:B------:R-:W-:Y:S02]  /*12780*/  MOV R92, R70 ;  /* 0x00000046005c7202 */ /* 0x000fe40000000f00 */
        /* <DEDUP_REMOVED lines=12> */
[----:B------:R-:W-:Y:S02]  /*12850*/  @!P1 IMAD.IADD R69, R68, 0x1, -R69 ;  /* 0x0000000144459824 */ /* 0x000fe400078e0a45 */
[----:B------:R-:W-:-:S03]  /*12860*/  @!P1 IMAD.MOV.U32 R68, RZ, RZ, RZ ;  /* 0x000000ffff449224 */ /* 0x000fc600078e00ff */
[----:B------:R-:W-:-:S06]  /*12870*/  @!P1 LEA R69, R69, 0x3ff00000, 0x14 ;  /* 0x3ff0000045459811 */ /* 0x000fcc00078ea0ff */
[----:B------:R-:W-:-:S11]  /*12880*/  @!P1 DMUL R92, R70, R68 ;  /* 0x00000044465c9228 */ /* 0x000fd60000000000 */
.L_x_1061:
[----:B------:R-:W-:Y:S05]  /*12890*/  BSYNC.RECONVERGENT B6 ;  /* 0x0000000000067941 */ /* 0x000fea0003800200 */
.L_x_1060:
        /* <DEDUP_REMOVED lines=39> */
.L_x_1063:
[----:B------:R-:W-:Y:S05]  /*12b10*/  BSYNC.RECONVERGENT B6 ;  /* 0x0000000000067941 */ /* 0x000fea0003800200 */
.L_x_1062:
[----:B------:R-:W-:Y:S01]  /*12b20*/  DADD R40, R40, R44 ;  /* 0x0000000028287229 */ /* 0x000fe2000000002c */
[----:B------:R-:W-:Y:S10]  /*12b30*/  @P0 BRA `(.L_x_1064) ;  /* 0xfffffff8005c0947 */ /* 0x000ff4000383ffff */
[----:B------:R-:W-:Y:S05]  /*12b40*/  BSYNC.RECONVERGENT B5 ;  /* 0x0000000000057941 */ /* 0x000fea0003800200 */
.L_x_1059:
[----:B------:R-:W-:-:S05]  /*12b50*/  IMAD.SHL.U32 R88, R88, 0x4, RZ ;  /* 0x0000000458587824 */ /* 0x000fca00078e00ff */
[----:B------:R-:W-:-:S07]  /*12b60*/  LOP3.LUT R43, R88, 0x1, RZ, 0xfc, !PT ;  /* 0x00000001582b7812 */ /* 0x000fce00078efcff */
.L_x_1058:
[----:B------:R-:W-:Y:S05]  /*12b70*/  BSYNC.RECONVERGENT B2 ;  /* 0x0000000000027941 */ /* 0x000fea0003800200 */
.L_x_1057:
        /* <DEDUP_REMOVED lines=8> */
[----:B------:R-:W-:Y:S01]  /*12c00*/  MOV R45, 0x3ff71547 ;  /* 0x3ff71547002d7802 */ /* 0x000fe20000000f00 */
[----:B------:R-:W-:Y:S01]  /*12c10*/  UMOV UR4, 0xfefa39ef ;  /* 0xfefa39ef00047882 */ /* 0x000fe20000000000 */
[----:B------:R-:W-:Y:S01]  /*12c20*/  UMOV UR5, 0x3fe62e42 ;  /* 0x3fe62e4200057882 */ /* 0x000fe20000000000 */
[----:B------:R-:W-:Y:S03]  /*12c30*/  BSSY.RECONVERGENT B5, `(.L_x_1067) ;  /* 0x0000038000057945 */ /* 0x000fe60003800200 */
        /* <DEDUP_REMOVED lines=55> */
.L_x_1068:
[----:B------:R-:W-:Y:S05]  /*12fb0*/  BSYNC.RECONVERGENT B5 ;  /* 0x0000000000057941 */ /* 0x000fea0003800200 */
.L_x_1067:
[----:B------:R-:W-:-:S11]  /*12fc0*/  DADD R40, R40, R46 ;  /* 0x0000000028287229 */ /* 0x000fd6000000002e */
.L_x_1066:
[----:B------:R-:W-:Y:S05]  /*12fd0*/  BSYNC.RECONVERGENT B2 ;  /* 0x0000000000027941 */ /* 0x000fea0003800200 */
.L_x_1065:
        /* <DEDUP_REMOVED lines=10> */
[----:B0-----:R-:W-:Y:S05]  /*13080*/  CALL.REL.NOINC `($_Z22sogrand_columns_kernelPKdPdS1_PKhiiimdiPii$__internal_accurate_pow) ;  /* 0x0000009800f47944 */ /* 0x001fea0003c00000 */
[----:B------:R-:W-:Y:S05]  /*13090*/  BSYNC.RECONVERGENT B2 ;  /* 0x0000000000027941 */ /* 0x000fea0003800200 */
.L_x_1069:
        /* <DEDUP_REMOVED lines=24> */
[----:B------:R-:W-:Y:S01]  /*13220*/  MOV R56, 0x13260 ;  /* 0x0001326000387802 */ /* 0x000fe20000000f00 */
[----:B------:R-:W-:Y:S02]  /*13230*/  IMAD.MOV.U32 R40, RZ, RZ, R44 ;  /* 0x000000ffff287224 */ /* 0x000fe400078e002c */
[----:B------:R-:W-:-:S07]  /*13240*/  IMAD.MOV.U32 R41, RZ, RZ, R45 ;  /* 0x000000ffff297224 */ /* 0x000fce00078e002d */
[----:B------:R-:W-:Y:S05]  /*13250*/  CALL.REL.NOINC `($__internal_7_$__cuda_sm20_div_rn_f64_full) ;  /* 0x00000090004c7944 */ /* 0x000fea0003c00000 */
.L_x_1071:
[----:B------:R-:W-:Y:S05]  /*13260*/  BSYNC.RECONVERGENT B5 ;  /* 0x0000000000057941 */ /* 0x000fea0003800200 */
.L_x_1070:
[----:B------:R-:W-:Y:S02]  /*13270*/  FSEL R40, R46, RZ, P6 ;  /* 0x000000ff2e287208 */ /* 0x000fe40003000000 */
[----:B------:R-:W-:Y:S02]  /*13280*/  FSEL R41, R47, 1.875, P6 ;  /* 0x3ff000002f297808 */ /* 0x000fe40003000000 */
[----:B------:R-:W-:-:S03]  /*13290*/  IADD3 R79, P0, PT, R79, 0x1, RZ ;  /* 0x000000014f4f7810 */ /* 0x000fc60007f1e0ff */
[----:B------:R0:W-:Y:S02]  /*132a0*/  STL.64 [R85+0x18], R40 ;  /* 0x0000182855007387 */ /* 0x0001e40000100a00 */
[----:B------:R-:W-:Y:S01]  /*132b0*/  IMAD.X R80, RZ, RZ, R80, P0 ;  /* 0x000000ffff507224 */ /* 0x000fe200000e0650 */
[----:B------:R-:W-:Y:S07]  /*132c0*/  @P5 BRA `(.L_x_1072) ;  /* 0x0000000000f85947 */ /* 0x000fee0003800000 */
[----:B------:R-:W-:Y:S01]  /*132d0*/  IMAD.MOV.U32 R44, RZ, RZ, 0x652b82fe ;  /* 0x652b82feff2c7424 */ /* 0x000fe200078e00ff */
[----:B------:R-:W-:Y:S01]  /*132e0*/  UMOV UR4, 0xfefa39ef ;  /* 0xfefa39ef00047882 */ /* 0x000fe20000000000 */
[----:B------:R-:W-:Y:S01]  /*132f0*/  IMAD.MOV.U32 R45, RZ, RZ, 0x3ff71547 ;  /* 0x3ff71547ff2d7424 */ /* 0x000fe200078e00ff */
[----:B------:R-:W-:Y:S01]  /*13300*/  UMOV UR5, 0x3fe62e42 ;  /* 0x3fe62e4200057882 */ /* 0x000fe20000000000 */
[----:B------:R-:W-:Y:S01]  /*13310*/  DADD R48, -RZ, -R38 ;  /* 0x00000000ff307229 */ /* 0x000fe20000000926 */
        /* <DEDUP_REMOVED lines=55> */
.L_x_1074:
[----:B------:R-:W-:Y:S05]  /*13690*/  BSYNC.RECONVERGENT B2 ;  /* 0x0000000000027941 */ /* 0x000fea0003800200 */
.L_x_1073:
[----:B------:R-:W-:-:S11]  /*136a0*/  DADD R22, R22, -R48 ;  /* 0x0000000016167229 */ /* 0x000fd60000000830 */
.L_x_1072:
        /* <DEDUP_REMOVED lines=9> */
.L_x_1035:
[----:B------:R-:W-:Y:S05]  /*13740*/  BSYNC.RELIABLE B4 ;  /* 0x0000000000047941 */ /* 0x000fea0003800100 */
.L_x_1027:
        /* <DEDUP_REMOVED lines=8> */
[----:B0-----:R0:W5:Y:S01]  /*137d0*/  LDL R40, [R1+0x4f8] ;  /* 0x0004f80001287983 */ /* 0x0011620000100800 */
[----:B------:R-:W-:Y:S01]  /*137e0*/  BSSY.RECONVERGENT B5, `(.L_x_1080) ;  /* 0x0000015000057945 */ /* 0x000fe20003800200 */
[----:B------:R-:W-:-:S07]  /*137f0*/  CS2R R38, SRZ ;  /* 0x0000000000267805 */ /* 0x000fce000001ff00 */
.L_x_1081:
[----:B---3--:R-:W-:-:S05]  /*13800*/  IMAD.U32 R45, R38, 0x4, R1 ;  /* 0x00000004262d7824 */ /* 0x008fca00078e0001 */
[----:B------:R-:W2:Y:S04]  /*13810*/  LDL R41, [R45+0x4fc] ;  /* 0x0004fc002d297983 */ /* 0x000ea80000100800 */
[----:B------:R-:W3:Y:S04]  /*13820*/  LDL R44, [R45+0x500] ;  /* 0x000500002d2c7983 */ /* 0x000ee80000100800 */
[----:B------:R-:W4:Y:S01]  /*13830*/  LDL R43, [R45+0x504] ;  /* 0x000504002d2b7983 */ /* 0x000f220000100800 */
[----:B--2--5:R-:W-:-:S03]  /*13840*/  IMAD.IADD R42, R41, 0x1, -R40 ;  /* 0x00000001292a7824 */ /* 0x024fc600078e0a28 */
[----:B------:R-:W2:Y:S01]  /*13850*/  LDL R40, [R45+0x508] ;  /* 0x000508002d287983 */ /* 0x000ea20000100800 */
[----:B------:R-:W-:Y:S01]  /*13860*/  IADD3 R38, P0, PT, R38, 0x4, RZ ;  /* 0x0000000426267810 */ /* 0x000fe20007f1e0ff */
[----:B---3--:R-:W-:Y:S01]  /*13870*/  IMAD.IADD R41, R44, 0x1, -R41 ;  /* 0x000000012c297824 */ /* 0x008fe200078e0a29 */
[----:B------:R-:W-:Y:S01]  /*13880*/  LOP3.LUT R47, R78, 0xfffffffc, RZ, 0xc0, !PT ;  /* 0xfffffffc4e2f7812 */ /* 0x000fe200078ec0ff */
[----:B------:R3:W-:Y:S01]  /*13890*/  STL [R45+0x4bc], R42 ;  /* 0x0004bc2a2d007387 */ /* 0x0007e20000100800 */
[----:B----4-:R-:W-:-:S03]  /*138a0*/  IMAD.IADD R44, R43, 0x1, -R44 ;  /* 0x000000012b2c7824 */ /* 0x010fc600078e0a2c */
[----:B------:R3:W-:Y:S01]  /*138b0*/  STL [R45+0x4c0], R41 ;  /* 0x0004c0292d007387 */ /* 0x0007e20000100800 */
[----:B------:R-:W-:Y:S01]  /*138c0*/  IMAD.X R39, RZ, RZ, R39, P0 ;  /* 0x000000ffff277224 */ /* 0x000fe200000e0627 */
[----:B------:R-:W-:Y:S02]  /*138d0*/  ISETP.NE.U32.AND P0, PT, R38, R47, PT ;  /* 0x0000002f2600720c */ /* 0x000fe40003f05070 */
[----:B------:R3:W-:Y:S02]  /*138e0*/  STL [R45+0x4c4], R44 ;  /* 0x0004c42c2d007387 */ /* 0x0007e40000100800 */
[----:B------:R-:W-:Y:S01]  /*138f0*/  ISETP.NE.AND.EX P0, PT, R39, R84, PT, P0 ;  /* 0x000000542700720c */ /* 0x000fe20003f05300 */
[----:B--2---:R-:W-:-:S05]  /*13900*/  IMAD.IADD R43, R40, 0x1, -R43 ;  /* 0x00000001282b7824 */ /* 0x004fca00078e0a2b */
[----:B------:R3:W-:Y:S07]  /*13910*/  STL [R45+0x4c8], R43 ;  /* 0x0004c82b2d007387 */ /* 0x0007ee0000100800 */
[----:B------:R-:W-:Y:S05]  /*13920*/  @P0 BRA `(.L_x_1081) ;  /* 0xfffffffc00b40947 */ /* 0x000fea000383ffff */
[----:B------:R-:W-:Y:S05]  /*13930*/  BSYNC.RECONVERGENT B5 ;  /* 0x0000000000057941 */ /* 0x000fea0003800200 */
.L_x_1080:
[----:B------:R-:W-:-:S07]  /*13940*/  IMAD.MOV.U32 R38, RZ, RZ, R47 ;  /* 0x000000ffff267224 */ /* 0x000fce00078e002f */
.L_x_1079:
[----:B------:R-:W-:Y:S05]  /*13950*/  BSYNC.RECONVERGENT B4 ;  /* 0x0000000000047941 */ /* 0x000fea0003800200 */
.L_x_1078:
[----:B---3--:R-:W-:-:S04]  /*13960*/  LOP3.LUT R42, R78, 0x3, RZ, 0xc0, !PT ;  /* 0x000000034e2a7812 */ /* 0x008fc800078ec0ff */
        /* <DEDUP_REMOVED lines=17> */
[----:B--2---:R-:W-:-:S05]  /*13a80*/  IADD3 R38, PT, PT, -R40, R38, RZ ;  /* 0x0000002628267210 */ /* 0x004fca0007ffe1ff */
[----:B------:R4:W-:Y:S02]  /*13a90*/  STL [R39+0x4c4], R38 ;  /* 0x0004c42627007387 */ /* 0x0009e40000100800 */
.L_x_1077:
[----:B------:R-:W-:Y:S05]  /*13aa0*/  BSYNC.RECONVERGENT B2 ;  /* 0x0000000000027941 */ /* 0x000fea0003800200 */
.L_x_1076:
        /* <DEDUP_REMOVED lines=24> */
[----:B------:R-:W-:-:S05]  /*13c30*/  IMAD R40, R38, 0x4, R1 ;  /* 0x0000000426287824 */ /* 0x000fca00078e0201 */
[----:B------:R-:W3:Y:S02]  /*13c40*/  LDL R38, [R40+0x4bc] ;  /* 0x0004bc0028267983 */ /* 0x000ee40000100800 */
[----:B---3--:R-:W-:Y:S02]  /*13c50*/  IMAD.IADD R39, R41, 0x1, R38 ;  /* 0x0000000129277824 */ /* 0x008fe400078e0226 */
[----:B------:R-:W-:-:S03]  /*13c60*/  VIADD R38, R21, 0xfffffffb ;  /* 0xfffffffb15267836 */ /* 0x000fc60000000000 */
[----:B------:R4:W-:Y:S04]  /*13c70*/  STL [R40+0x480], R39 ;  /* 0x0004802728007387 */ /* 0x0009e80000100800 */
.L_x_1085:
[----:B------:R-:W-:Y:S05]  /*13c80*/  BSYNC.RECONVERGENT B4 ;  /* 0x0000000000047941 */ /* 0x000fea0003800200 */
.L_x_1084:
[----:B------:R-:W-:-:S13]  /*13c90*/  ISETP.GE.U32.AND P0, PT, R81, 0x3, PT ;  /* 0x000000035100780c */ /* 0x000fda0003f06070 */
[----:B------:R-:W-:Y:S05]  /*13ca0*/  @!P0 BRA `(.L_x_1083) ;  /* 0x00000000005c8947 */ /* 0x000fea0003800000 */
.L_x_1086:
[----:B0-----:R-:W-:-:S05]  /*13cb0*/  IMAD R44, R38, 0x4, R1 ;  /* 0x00000004262c7824 */ /* 0x001fca00078e0201 */
[----:B--234-:R-:W2:Y:S04]  /*13cc0*/  LDL R39, [R44+0x484] ;  /* 0x000484002c277983 */ /* 0x01cea80000100800 */
[----:B0-----:R-:W2:Y:S01]  /*13cd0*/  LDL R40, [R44+0x4bc] ;  /* 0x0004bc002c287983 */ /* 0x001ea20000100800 */
[----:B------:R-:W-:-:S05]  /*13ce0*/  IADD3 R42, PT, PT, R38, -0x1, RZ ;  /* 0xffffffff262a7810 */ /* 0x000fca0007ffe0ff */
        /* <DEDUP_REMOVED lines=19> */
.L_x_1083:
[----:B------:R-:W-:Y:S05]  /*13e20*/  BSYNC.RECONVERGENT B2 ;  /* 0x0000000000027941 */ /* 0x000fea0003800200 */
.L_x_1082:
[----:B--2---:R-:W2:Y:S02]  /*13e30*/  LDL R38, [R1+0x480] ;  /* 0x0004800001267983 */ /* 0x004ea40000100800 */
[----:B--2---:R-:W-:-:S13]  /*13e40*/  ISETP.GE.AND P0, PT, R38, 0x2, PT ;  /* 0x000000022600780c */ /* 0x004fda0003f06270 */
[----:B------:R-:W-:Y:S05]  /*13e50*/  @!P0 BRA `(.L_x_1087) ;  /* 0x0000001400188947 */ /* 0x000fea0003800000 */
[----:B------:R-:W-:Y:S01]  /*13e60*/  BSSY.RECONVERGENT B2, `(.L_x_1088) ;  /* 0x000000b000027945 */ /* 0x000fe20003800200 */
[----:B------:R-:W-:-:S07]  /*13e70*/  IMAD.MOV.U32 R38, RZ, RZ, R21 ;  /* 0x000000ffff267224 */ /* 0x000fce00078e0015 */
.L_x_1090:
[----:B------:R-:W-:Y:S01]  /*13e80*/  ISETP.GE.AND P0, PT, R38, 0x2, PT ;  /* 0x000000022600780c */ /* 0x000fe20003f06270 */
[----:B0---4-:R-:W-:-:S12]  /*13e90*/  IMAD.MOV.U32 R40, RZ, RZ, RZ ;  /* 0x000000ffff287224 */ /* 0x011fd800078e00ff */
[----:B------:R-:W-:Y:S05]  /*13ea0*/  @!P0 BRA `(.L_x_1089) ;  /* 0x0000000000188947 */ /* 0x000fea0003800000 */
[----:B------:R-:W-:-:S05]  /*13eb0*/  IADD3 R40, PT, PT, R38, -0x1, RZ ;  /* 0xffffffff26287810 */ /* 0x000fca0007ffe0ff */
[----:B---3--:R-:W-:-:S06]  /*13ec0*/  IMAD R39, R40, 0x4, R10 ;  /* 0x0000000428277824 */ /* 0x008fcc00078e020a */
[----:B------:R-:W2:Y:S01]  /*13ed0*/  LDL R39, [R39] ;  /* 0x0000000027277983 */ /* 0x000ea20000100800 */
[----:B------:R-:W-:Y:S01]  /*13ee0*/  IMAD.MOV.U32 R38, RZ, RZ, R40 ;  /* 0x000000ffff267224 */ /* 0x000fe200078e0028 */
[----:B--2---:R-:W-:-:S13]  /*13ef0*/  ISETP.GE.AND P0, PT, R39, 0x2, PT ;  /* 0x000000022700780c */ /* 0x004fda0003f06270 */
[----:B------:R-:W-:Y:S05]  /*13f00*/  @!P0 BRA `(.L_x_1090) ;  /* 0xfffffffc00dc8947 */ /* 0x000fea000383ffff */
.L_x_1089:
[----:B------:R-:W-:Y:S05]  /*13f10*/  BSYNC.RECONVERGENT B2 ;  /* 0x0000000000027941 */ /* 0x000fea0003800200 */
.L_x_1088:
[----:B---3--:R-:W-:-:S05]  /*13f20*/  IMAD R39, R40, 0x4, R11 ;  /* 0x0000000428277824 */ /* 0x008fca00078e020b */
        /* <DEDUP_REMOVED lines=33> */
.L_x_1094:
[----:B------:R-:W-:Y:S05]  /*14140*/  BSYNC.RECONVERGENT B4 ;  /* 0x0000000000047941 */ /* 0x000fea0003800200 */
.L_x_1093:
[----:B------:R-:W-:Y:S05]  /*14150*/  @!P0 BRA `(.L_x_1092) ;  /* 0x0000000000308947 */ /* 0x000fea0003800000 */
.L_x_1095:
        /* <DEDUP_REMOVED lines=12> */
.L_x_1092:
[----:B------:R-:W-:Y:S05]  /*14220*/  BSYNC.RECONVERGENT B2 ;  /* 0x0000000000027941 */ /* 0x000fea0003800200 */
.L_x_1091:
        /* <DEDUP_REMOVED lines=12> */
.L_x_1099:
[----:B------:R-:W-:-:S05]  /*142f0*/  IMAD.U32 R57, R54, 0x4, R1 ;  /* 0x0000000436397824 */ /* 0x000fca00078e0001 */
[----:B0-2---:R-:W2:Y:S04]  /*14300*/  LDL.64 R38, [R57+0x4f8] ;  /* 0x0004f80039267983 */ /* 0x005ea80000100a00 */
[----:B---3--:R-:W3:Y:S04]  /*14310*/  LDL.64 R40, [R57+0x500] ;  /* 0x0005000039287983 */ /* 0x008ee80000100a00 */
        /* <DEDUP_REMOVED lines=11> */
[----:B------:R-:W-:Y:S02]  /*143d0*/  SHF.R.S32.HI R40, RZ, 0x1f, R40 ;  /* 0x0000001fff287819 */ /* 0x000fe40000011428 */
[----:B------:R-:W-:Y:S02]  /*143e0*/  LOP3.LUT R39, R21, 0x7ffffff0, RZ, 0xc0, !PT ;  /* 0x7ffffff015277812 */ /* 0x000fe400078ec0ff */
[----:B------:R-:W-:-:S02]  /*143f0*/  IADD3.X R40, PT, PT, R40, R55, R38, P0, P1 ;  /* 0x0000003728287210 */ /* 0x000fc400007e2426 */
        /* <DEDUP_REMOVED lines=31> */
.L_x_1098:
[----:B------:R-:W-:-:S07]  /*145f0*/  IMAD.MOV.U32 R38, RZ, RZ, R39 ;  /* 0x000000ffff267224 */ /* 0x000fce00078e0027 */
.L_x_1097:
[----:B------:R-:W-:Y:S05]  /*14600*/  BSYNC.RECONVERGENT B2 ;  /* 0x0000000000027941 */ /* 0x000fea0003800200 */
.L_x_1096:
[----:B------:R-:W-:Y:S04]  /*14610*/  BSSY.RECONVERGENT B2, `(.L_x_1100) ;  /* 0x0000042000027945 */ /* 0x000fe80003800200 */
[----:B------:R-:W-:Y:S05]  /*14620*/  @!P2 BRA `(.L_x_1101) ;  /* 0x000000040000a947 */ /* 0x000fea0003800000 */
[----:B0-2---:R-:W-:Y:S01]  /*14630*/  VIADD R39, R74, 0xffffffff ;  /* 0xffffffff4a277836 */ /* 0x005fe20000000000 */
[----:B------:R-:W-:Y:S01]  /*14640*/  BSSY.RECONVERGENT B4, `(.L_x_1102) ;  /* 0x000001a000047945 */ /* 0x000fe20003800200 */
[----:B------:R-:W-:-:S03]  /*14650*/  LOP3.LUT P0, R50, R21, 0x7, RZ, 0xc0, !PT ;  /* 0x0000000715327812 */ /* 0x000fc6000780c0ff */
[----:B------:R-:W-:-:S13]  /*14660*/  ISETP.GE.U32.AND P1, PT, R39, 0x7, PT ;  /* 0x000000072700780c */ /* 0x000fda0003f26070 */
[----:B------:R-:W-:Y:S05]  /*14670*/  @!P1 BRA `(.L_x_1103) ;  /* 0x0000000000589947 */ /* 0x000fea0003800000 */
[----:B------:R-:W-:-:S05]  /*14680*/  IMAD.U32 R48, R38, 0x4, R1 ;  /* 0x0000000426307824 */ /* 0x000fca00078e0001 */
[----:B---3--:R-:W2:Y:S04]  /*14690*/  LDL.64 R40, [R48+0x4f8] ;  /* 0x0004f80030287983 */ /* 0x008ea80000100a00 */
        /* <DEDUP_REMOVED lines=20> */
.L_x_1103:
[----:B------:R-:W-:Y:S05]  /*147e0*/  BSYNC.RECONVERGENT B4 ;  /* 0x0000000000047941 */ /* 0x000fea0003800200 */
.L_x_1102:
[----:B------:R-:W-:Y:S05]  /*147f0*/  @!P0 BRA `(.L_x_1101) ;  /* 0x00000000008c8947 */ /* 0x000fea0003800000 */
[----:B------:R-:W-:Y:S01]  /*14800*/  VIADD R39, R50, 0xffffffff ;  /* 0xffffffff32277836 */ /* 0x000fe20000000000 */
[----:B------:R-:W-:Y:S01]  /*14810*/  BSSY.RECONVERGENT B4, `(.L_x_1104) ;  /* 0x0000010000047945 */ /* 0x000fe20003800200 */
[----:B------:R-:W-:-:S03]  /*14820*/  ISETP.NE.AND P5, PT, R82, RZ, PT ;  /* 0x000000ff5200720c */ /* 0x000fc60003fa5270 */
[----:B------:R-:W-:-:S13]  /*14830*/  ISETP.GE.U32.AND P0, PT, R39, 0x3, PT ;  /* 0x000000032700780c */ /* 0x000fda0003f06070 */
[----:B------:R-:W-:Y:S05]  /*14840*/  @!P0 BRA `(.L_x_1105) ;  /* 0x0000000000308947 */ /* 0x000fea0003800000 */
[----:B------:R-:W-:-:S05]  /*14850*/  IMAD.U32 R39, R38, 0x4, R1 ;  /* 0x0000000426277824 */ /* 0x000fca00078e0001 */
[----:B---3--:R-:W2:Y:S04]  /*14860*/  LDL.64 R40, [R39+0x4f8] ;  /* 0x0004f80027287983 */ /* 0x008ea80000100a00 */
        /* <DEDUP_REMOVED lines=10> */
.L_x_1105:
[----:B------:R-:W-:Y:S05]  /*14910*/  BSYNC.RECONVERGENT B4 ;  /* 0x0000000000047941 */ /* 0x000fea0003800200 */
.L_x_1104:
[----:B------:R-:W-:Y:S05]  /*14920*/  @!P5 BRA `(.L_x_1101) ;  /* 0x000000000040d947 */ /* 0x000fea0003800000 */
[----:B---3--:R-:W-:-:S05]  /*14930*/  IMAD.U32 R40, R38, 0x4, R1 ;  /* 0x0000000426287824 */ /* 0x008fca00078e0001 */
        /* <DEDUP_REMOVED lines=15> */
.L_x_1101:
[----:B------:R-:W-:Y:S05]  /*14a30*/  BSYNC.RECONVERGENT B2 ;  /* 0x0000000000027941 */ /* 0x000fea0003800200 */
.L_x_1100:
[----:B0-2---:R-:W-:Y:S01]  /*14a40*/  IMAD.IADD R39, R75, 0x1, -R56 ;  /* 0x000000014b277824 */ /* 0x005fe200078e0a38 */
[----:B------:R-:W-:Y:S01]  /*14a50*/  BSSY.RECONVERGENT B4, `(.L_x_1106) ;  /* 0x0000017000047945 */ /* 0x000fe20003800200 */
[----:B------:R-:W-:Y:S02]  /*14a60*/  IMAD.MOV.U32 R48, RZ, RZ, 0x1 ;  /* 0x00000001ff307424 */ /* 0x000fe400078e00ff */
[----:B---3--:R-:W0:Y:S08]  /*14a70*/  I2F.F64 R40, R39 ;  /* 0x0000002700287312 */ /* 0x008e300000201c00 */
        /* <DEDUP_REMOVED lines=17> */
[----:B-1----:R-:W-:Y:S05]  /*14b90*/  CALL.REL.NOINC `($__internal_7_$__cuda_sm20_div_rn_f64_full) ;  /* 0x0000007400fc7944 */ /* 0x002fea0003c00000 */
[----:B------:R-:W-:Y:S01]  /*14ba0*/  IMAD.MOV.U32 R44, RZ, RZ, R46 ;  /* 0x000000ffff2c7224 */ /* 0x000fe200078e002e */
[----:B------:R-:W-:-:S07]  /*14bb0*/  MOV R45, R47 ;  /* 0x0000002f002d7202 */ /* 0x000fce0000000f00 */
.L_x_1107:
[----:B------:R-:W-:Y:S05]  /*14bc0*/  BSYNC.RECONVERGENT B4 ;  /* 0x0000000000047941 */ /* 0x000fea0003800200 */
.L_x_1106:
        /* <DEDUP_REMOVED lines=18> */
[----:B------:R-:W-:Y:S02]  /*14cf0*/  SEL R38, R38, R21, P0 ;  /* 0x0000001526267207 */ /* 0x000fe40000000000 */
[----:B------:R-:W-:Y:S02]  /*14d00*/  SEL R39, R39, RZ, P0 ;  /* 0x000000ff27277207 */ /* 0x000fe40000000000 */
[----:B------:R-:W-:Y:S02]  /*14d10*/  IADD3 R46, P4, PT, R38, R47, RZ ;  /* 0x0000002f262e7210 */ /* 0x000fe40007f9e0ff */
[----:B------:R-:W-:Y:S02]  /*14d20*/  IADD3 R38, P5, P6, R21, -R44, -R38 ;  /* 0x8000002c15267210 */ /* 0x000fe40007ebe826 */
[----:B------:R-:W-:Y:S01]  /*14d30*/  LOP3.LUT R49, R46, 0xf, RZ, 0xc0, !PT ;  /* 0x0000000f2e317812 */ /* 0x000fe200078ec0ff */
[----:B------:R-:W-:Y:S01]  /*14d40*/  IMAD.X R48, R39, 0x1, R42, P4 ;  /* 0x0000000127307824 */ /* 0x000fe200020e062a */
[----:B------:R-:W-:-:S02]  /*14d50*/  ISETP.GT.U32.AND P1, PT, R38, -0x10, PT ;  /* 0xfffffff02600780c */ /* 0x000fc40003f24070 */
[----:B------:R-:W-:Y:S02]  /*14d60*/  IADD3.X R38, PT, PT, RZ, ~R45, ~R39, P5, P6 ;  /* 0x8000002dff267210 */ /* 0x000fe40002fecc27 */
[----:B------:R-:W-:Y:S02]  /*14d70*/  ISETP.NE.U32.AND P0, PT, R49, RZ, PT ;  /* 0x000000ff3100720c */ /* 0x000fe40003f05070 */
[----:B------:R-:W-:Y:S01]  /*14d80*/  ISETP.GT.U32.AND.EX P1, PT, R38, -0x1, PT, P1 ;  /* 0xffffffff2600780c */ /* 0x000fe20003f24110 */
[----:B------:R-:W-:Y:S01]  /*14d90*/  IMAD.MOV.U32 R38, RZ, RZ, R41 ;  /* 0x000000ffff267224 */ /* 0x000fe200078e0029 */
[----:B------:R-:W-:-:S11]  /*14da0*/  ISETP.NE.AND.EX P0, PT, RZ, RZ, PT, P0 ;  /* 0x000000ffff00720c */ /* 0x000fd60003f05300 */
[----:B------:R-:W-:Y:S05]  /*14db0*/  @P1 BRA `(.L_x_1111) ;  /* 0x0000000000681947 */ /* 0x000fea0003800000 */
[----:B------:R-:W-:Y:S01]  /*14dc0*/  IMAD.MOV.U32 R41, RZ, RZ, R40 ;  /* 0x000000ffff297224 */ /* 0x000fe200078e0028 */
[----:B------:R-:W-:-:S07]  /*14dd0*/  LOP3.LUT R50, R46, 0xfffffff0, RZ, 0xc0, !PT ;  /* 0xfffffff02e327812 */ /* 0x000fce00078ec0ff */
.L_x_1112:
        /* <DEDUP_REMOVED lines=24> */
.L_x_1111:
[----:B------:R-:W-:Y:S05]  /*14f60*/  BSYNC.RECONVERGENT B4 ;  /* 0x0000000000047941 */ /* 0x000fea0003800200 */
.L_x_1110:
        /* <DEDUP_REMOVED lines=18> */
.L_x_1114:
[----:B------:R-:W-:Y:S05]  /*15090*/  BSYNC.RECONVERGENT B4 ;  /* 0x0000000000047941 */ /* 0x000fea0003800200 */
.L_x_1113:
[----:B------:R-:W-:Y:S05]  /*150a0*/  @!P1 BRA `(.L_x_1109) ;  /* 0x0000000000549947 */ /* 0x000fea0003800000 */
[----:B------:R-:W-:Y:S02]  /*150b0*/  ISETP.GE.U32.AND P0, PT, R39, 0x4, PT ;  /* 0x000000042700780c */ /* 0x000fe40003f06070 */
[----:B------:R-:W-:Y:S02]  /*150c0*/  LOP3.LUT R46, R46, 0x3, RZ, 0xc0, !PT ;  /* 0x000000032e2e7812 */ /* 0x000fe400078ec0ff */
[----:B------:R-:W-:Y:S02]  /*150d0*/  ISETP.GE.U32.AND.EX P0, PT, RZ, RZ, PT, P0 ;  /* 0x000000ffff00720c */ /* 0x000fe40003f06100 */
[----:B------:R-:W-:-:S04]  /*150e0*/  ISETP.NE.U32.AND P1, PT, R46, RZ, PT ;  /* 0x000000ff2e00720c */ /* 0x000fc80003f25070 */
[----:B------:R-:W-:-:S07]  /*150f0*/  ISETP.NE.AND.EX P1, PT, RZ, RZ, PT, P1 ;  /* 0x000000ffff00720c */ /* 0x000fce0003f25310 */
[C---:B0-2---:R-:W-:Y:S01]  /*15100*/  @P0 IMAD.U32 R40, R38.reuse, 0x4, R1 ;  /* 0x0000000426280824 */ /* 0x045fe200078e0001 */
[----:B------:R-:W-:-:S04]  /*15110*/  @P0 IADD3 R38, PT, PT, R38, 0x4, RZ ;  /* 0x0000000426260810 */ /* 0x000fc80007ffe0ff */
        /* <DEDUP_REMOVED lines=14> */
.L_x_1109:
[----:B------:R-:W-:Y:S05]  /*15200*/  BSYNC.RECONVERGENT B2 ;  /* 0x0000000000027941 */ /* 0x000fea0003800200 */
.L_x_1108:
[----:B------:R-:W-:-:S04]  /*15210*/  ISETP.GE.U32.AND P0, PT, R44, R21, PT ;  /* 0x000000152c00720c */ /* 0x000fc80003f06070 */
[----:B------:R-:W-:-:S13]  /*15220*/  ISETP.GE.U32.AND.EX P0, PT, R45, RZ, PT, P0 ;  /* 0x000000ff2d00720c */ /* 0x000fda0003f06100 */
[----:B----4-:R-:W-:-:S05]  /*15230*/  @!P0 LOP3.LUT R38, RZ, R44, RZ, 0x33, !PT ;  /* 0x0000002cff268212 */ /* 0x010fca00078e33ff */
[----:B------:R-:W-:-:S04]  /*15240*/  @!P0 IMAD.IADD R38, R21, 0x1, R38 ;  /* 0x0000000115268824 */ /* 0x000fc800078e0226 */
[----:B------:R-:W-:-:S05]  /*15250*/  @!P0 IMAD.U32 R39, R38, 0x4, R1 ;  /* 0x0000000426278824 */ /* 0x000fca00078e0001 */
[----:B------:R-:W4:Y:S01]  /*15260*/  @!P0 LDL R38, [R39+0x4f8] ;  /* 0x0004f80027268983 */ /* 0x000f220000100800 */
[----:B------:R-:W-:Y:S02]  /*15270*/  VIADD R83, R83, 0x1 ;  /* 0x0000000153537836 */ /* 0x000fe40000000000 */
[----:B----4-:R-:W-:-:S05]  /*15280*/  @!P0 IMAD.IADD R38, R38, 0x1, R43 ;  /* 0x0000000126268824 */ /* 0x010fca00078e022b */
[----:B------:R4:W-:Y:S01]  /*15290*/  @!P0 STL [R39+0x4f8], R38 ;  /* 0x0004f82627008387 */ /* 0x0009e20000100800 */
[----:B------:R-:W-:-:S13]  /*152a0*/  ISETP.NE.AND P0, PT, R83, 0x186a0, PT ;  /* 0x000186a05300780c */ /* 0x000fda0003f05270 */
[----:B----4-:R-:W-:Y:S05]  /*152b0*/  @P0 BRA `(.L_x_1115) ;  /* 0xffffff7800840947 */ /* 0x010fea000383ffff */
.L_x_1087:
[----:B------:R-:W-:Y:S05]  /*152c0*/  BSYNC.RELIABLE B3 ;  /* 0x0000000000037941 */ /* 0x000fea0003800100 */
.L_x_991:
[----:B0--34-:R-:W0:Y:S01]  /*152d0*/  LDC R39, c[0x0][0x3c0] ;  /* 0x0000f000ff277b82 */ /* 0x019e220000000800 */
[----:B------:R-:W3:Y:S01]  /*152e0*/  LDCU UR4, c[0x0][0x3a0] ;  /* 0x00007400ff0477ac */ /* 0x000ee20008000800 */
[C---:B------:R-:W-:Y:S02]  /*152f0*/  VIADD R38, R21.reuse, 0x1 ;  /* 0x0000000115267836 */ /* 0x040fe40000000000 */
[----:B------:R-:W-:-:S03]  /*15300*/  VIADD R21, R21, 0x2 ;  /* 0x0000000215157836 */ /* 0x000fc60000000000 */
[----:B--2---:R-:W-:-:S04]  /*15310*/  LOP3.LUT R40, R38, 0x1, RZ, 0xc0, !PT ;  /* 0x0000000126287812 */ /* 0x004fc800078ec0ff */
[----:B------:R-:W-:Y:S02]  /*15320*/  ISETP.NE.AND P0, PT, R40, R7, PT ;  /* 0x000000072800720c */ /* 0x000fe40003f05270 */
[----:B0-----:R-:W-:-:S13]  /*15330*/  ISETP.NE.AND P1, PT, R39, 0x1, PT ;  /* 0x000000012700780c */ /* 0x001fda0003f25270 */
[----:B------:R-:W-:-:S04]  /*15340*/  @!P1 SEL R38, R21, R38, P0 ;  /* 0x0000002615269207 */ /* 0x000fc80000000000 */
[----:B---3--:R-:W-:Y:S01]  /*15350*/  ISETP.GT.AND P0, PT, R38, UR4, PT ;  /* 0x0000000426007c0c */ /* 0x008fe2000bf04270 */
[----:B------:R-:W-:-:S12]  /*15360*/  IMAD.MOV.U32 R21, RZ, RZ, R38 ;  /* 0x000000ffff157224 */ /* 0x000fd800078e0026 */
[----:B------:R-:W-:Y:S05]  /*15370*/  @!P0 BRA `(.L_x_1116) ;  /* 0xffffff5c00a88947 */ /* 0x000fea000383ffff */
.L_x_958:
[----:B------:R-:W-:Y:S05]  /*15380*/  BSYNC.RELIABLE B1 ;  /* 0x0000000000017941 */ /* 0x000fea0003800100 */
.L_x_957:
[----:B------:R-:W2:Y:S01]  /*15390*/  LDCU UR4, c[0x0][0x3a8] ;  /* 0x00007500ff0477ac */ /* 0x000ea20008000800 */
[----:B------:R-:W-:Y:S01]  /*153a0*/  DSETP.GEU.AND P1, PT, R26, R30, PT ;  /* 0x0000001e1a00722a */ /* 0x000fe20003f2e000 */
[----:B--2---:R-:W-:-:S04]  /*153b0*/  ISETP.LT.U32.AND P0, PT, R79, UR4, PT ;  /* 0x000000044f007c0c */ /* 0x004fc8000bf01070 */
[----:B------:R-:W-:-:S13]  /*153c0*/  ISETP.LT.U32.AND.EX P0, PT, R80, UR18, PT, P0 ;  /* 0x0000001250007c0c */ /* 0x000fda000bf01100 */
[----:B------:R-:W-:Y:S05]  /*153d0*/  @!P1 BRA P0, `(.L_x_1117) ;  /* 0xffffff5800ec9947 */ /* 0x000fea000003ffff */
.L_x_955:
[----:B------:R-:W-:Y:S02]  /*153e0*/  IMAD.MOV.U32 R12, RZ, RZ, R79 ;  /* 0x000000ffff0c7224 */ /* 0x000fe400078e004f */
[----:B------:R-:W-:Y:S02]  /*153f0*/  IMAD.MOV.U32 R13, RZ, RZ, R80 ;  /* 0x000000ffff0d7224 */ /* 0x000fe400078e0050 */
[----:B------:R-:W-:Y:S02]  /*15400*/  IMAD.MOV.U32 R42, RZ, RZ, R22 ;  /* 0x000000ffff2a7224 */ /* 0x000fe400078e0016 */
[----:B------:R-:W-:Y:S02]  /*15410*/  IMAD.MOV.U32 R43, RZ, RZ, R23 ;  /* 0x000000ffff2b7224 */ /* 0x000fe400078e0017 */
[----:B------:R-:W2:Y:S01]  /*15420*/  I2F.F64.U64 R12, R12 ;  /* 0x0000000c000c7312 */ /* 0x000ea20000301800 */
[----:B------:R-:W-:Y:S05]  /*15430*/  BRA `(.L_x_954) ;  /* 0x00000000000c7947 */ /* 0x000fea0003800000 */
.L_x_1075:
[----:B------:R-:W-:Y:S01]  /*15440*/  MOV R12, R79 ;  /* 0x0000004f000c7202 */ /* 0x000fe20000000f00 */
[----:B------:R-:W-:-:S06]  /*15450*/  IMAD.MOV.U32 R13, RZ, RZ, R80 ;  /* 0x000000ffff0d7224 */ /* 0x000fcc00078e0050 */
[----:B------:R-:W1:Y:S02]  /*15460*/  I2F.F64.U64 R12, R12 ;  /* 0x0000000c000c7312 */ /* 0x000e640000301800 */
.L_x_954:
[----:B01----:R-:W-:Y:S05]  /*15470*/  BSYNC.RECONVERGENT B0 ;  /* 0x0000000000007941 */ /* 0x003fea0003800200 */
.L_x_915:
[----:B------:R-:W-:Y:S05]  /*15480*/  WARPSYNC.ALL ;  /* 0x0000000000007948 */ /* 0x000fea0003800000 */
[----:B--2---:R-:W0:Y:S01]  /*15490*/  F2I.F64.TRUNC R10, R12 ;  /* 0x0000000c000a7311 */ /* 0x004e22000030d100 */
        /* <DEDUP_REMOVED lines=15> */
.L_x_1124:
        /* <DEDUP_REMOVED lines=14> */
.L_x_1123:
[----:B------:R-:W-:Y:S05]  /*15670*/  BSYNC.RECONVERGENT B2 ;  /* 0x0000000000027941 */ /* 0x000fea0003800200 */
.L_x_1122:
[----:B------:R-:W-:Y:S05]  /*15680*/  @!P1 BRA `(.L_x_1121) ;  /* 0x0000000000289947 */ /* 0x000fea0003800000 */
[----:B------:R-:W-:-:S07]  /*15690*/  IMAD.MOV.U32 R7, RZ, RZ, RZ ;  /* 0x000000ffff077224 */ /* 0x000fce00078e00ff */
.L_x_1125:
        /* <DEDUP_REMOVED lines=9> */
.L_x_1121:
[----:B------:R-:W-:Y:S05]  /*15730*/  BSYNC.RECONVERGENT B1 ;  /* 0x0000000000017941 */ /* 0x000fea0003800200 */
.L_x_1120:
[----:B0-----:R-:W0:Y:S01]  /*15740*/  LDC R12, c[0x0][0x3a0] ;  /* 0x0000e800ff0c7b82 */ /* 0x001e220000000800 */
[----:B------:R-:W-:Y:S01]  /*15750*/  UMOV UR4, 0xe826d695 ;  /* 0xe826d69500047882 */ /* 0x000fe20000000000 */
[----:B------:R-:W-:Y:S01]  /*15760*/  UMOV UR5, 0x3e112e0b ;  /* 0x3e112e0b00057882 */ /* 0x000fe20000000000 */
[----:B-1----:R-:W-:Y:S01]  /*15770*/  IMAD.MOV.U32 R8, RZ, RZ, R42 ;  /* 0x000000ffff087224 */ /* 0x002fe200078e002a */
        /* <DEDUP_REMOVED lines=14> */
.L_x_1136:
[----:B0-----:R-:W-:-:S05]  /*15860*/  IMAD R14, R12, 0x8, R2 ;  /* 0x000000080c0e7824 */ /* 0x001fca00078e0202 */
        /* <DEDUP_REMOVED lines=57> */
[----:B------:R-:W-:-:S06]  /*15c00*/  @!P1 IMAD.MOV.U32 R20, RZ, RZ, RZ ;  /* 0x000000ffff149224 */ /* 0x000fcc00078e00ff */
[----:B------:R-:W-:-:S11]  /*15c10*/  @!P1 DMUL R16, R18, R20 ;  /* 0x0000001412109228 */ /* 0x000fd60000000000 */
.L_x_1129:
[----:B------:R-:W-:Y:S05]  /*15c20*/  BSYNC.RECONVERGENT B1 ;  /* 0x0000000000017941 */ /* 0x000fea0003800200 */
.L_x_1128:
        /* <DEDUP_REMOVED lines=14> */
[----:B------:R-:W-:Y:S05]  /*15d10*/  CALL.REL.NOINC `($__internal_6_$__cuda_sm20_dblrcp_rn_slowpath_v3) ;  /* 0x0000006000f07944 */ /* 0x000fea0003c00000 */
.L_x_1131:
[----:B------:R-:W-:Y:S05]  /*15d20*/  BSYNC.RECONVERGENT B1 ;  /* 0x0000000000017941 */ /* 0x000fea0003800200 */
.L_x_1130:
        /* <DEDUP_REMOVED lines=9> */
[----:B------:R-:W-:Y:S01]  /*15dc0*/  IMAD.U32 R21, RZ, RZ, UR10 ;  /* 0x0000000aff157e24 */ /* 0x000fe2000f8e00ff */
[----:B------:R-:W-:Y:S01]  /*15dd0*/  FSEL R13, R13, UR9, P0 ;  /* 0x000000090d0d7c08 */ /* 0x000fe20008000000 */
[----:B------:R-:W-:Y:S01]  /*15de0*/  IMAD.MOV.U32 R15, RZ, RZ, R17 ;  /* 0x000000ffff0f7224 */ /* 0x000fe200078e0011 */
[----:B------:R-:W-:Y:S01]  /*15df0*/  UMOV UR9, UR4 ;  /* 0x0000000400097c82 */ /* 0x000fe20008000000 */
[----:B------:R-:W-:Y:S01]  /*15e00*/  IMAD.MOV.U32 R19, RZ, RZ, R16 ;  /* 0x000000ffff137224 */ /* 0x000fe200078e0010 */
[----:B------:R-:W-:Y:S01]  /*15e10*/  SEL R16, R18, UR9, P0 ;  /* 0x0000000912107c07 */ /* 0x000fe20008000000 */
[----:B------:R-:W-:Y:S01]  /*15e20*/  UMOV UR5, 0x3fefffff ;  /* 0x3fefffff00057882 */ /* 0x000fe20000000000 */
[----:B------:R-:W-:Y:S01]  /*15e30*/  FSEL R15, R15, UR10, P2 ;  /* 0x0000000a0f0f7c08 */ /* 0x000fe20009000000 */
[----:B------:R-:W-:Y:S01]  /*15e40*/  UMOV UR9, UR5 ;  /* 0x0000000500097c82 */ /* 0x000fe20008000000 */
[----:B------:R-:W-:Y:S01]  /*15e50*/  @P1 LOP3.LUT R13, R20, 0x80000, RZ, 0xfc, !PT ;  /* 0x00080000140d1812 */ /* 0x000fe200078efcff */
[----:B------:R-:W-:Y:S01]  /*15e60*/  UMOV UR10, UR5 ;  /* 0x00000005000a7c82 */ /* 0x000fe20008000000 */
[----:B------:R-:W-:Y:S01]  /*15e70*/  SEL R18, R19, UR4, P2 ;  /* 0x0000000413127c07 */ /* 0x000fe20009000000 */
[----:B------:R-:W-:Y:S01]  /*15e80*/  UMOV UR4, 0xff768fa1 ;  /* 0xff768fa100047882 */ /* 0x000fe20000000000 */
[----:B------:R-:W-:Y:S01]  /*15e90*/  @P3 LOP3.LUT R15, R21, 0x80000, RZ, 0xfc, !PT ;  /* 0x00080000150f3812 */ /* 0x000fe200078efcff */
[----:B------:R-:W-:Y:S01]  /*15ea0*/  IMAD.MOV.U32 R17, RZ, RZ, R13 ;  /* 0x000000ffff117224 */ /* 0x000fe200078e000d */
[----:B------:R-:W-:Y:S01]  /*15eb0*/  MOV R23, UR10 ;  /* 0x0000000a00177c02 */ /* 0x000fe20008000f00 */
[----:B------:R-:W-:-:S02]  /*15ec0*/  IMAD.U32 R22, RZ, RZ, UR9 ;  /* 0x00000009ff167e24 */ /* 0x000fc4000f8e00ff */
[----:B------:R-:W-:Y:S02]  /*15ed0*/  IMAD.MOV.U32 R19, RZ, RZ, R15 ;  /* 0x000000ffff137224 */ /* 0x000fe400078e000f */
[----:B------:R-:W-:Y:S01]  /*15ee0*/  DSETP.MIN.AND P0, P1, R16, UR4, PT ;  /* 0x0000000410007e2a */ /* 0x000fe2000b900000 */
[----:B------:R-:W-:Y:S02]  /*15ef0*/  IMAD.MOV.U32 R13, RZ, RZ, R17 ;  /* 0x000000ffff0d7224 */ /* 0x000fe400078e0011 */
[----:B------:R-:W-:Y:S01]  /*15f00*/  IMAD.MOV.U32 R20, RZ, RZ, R19 ;  /* 0x000000ffff147224 */ /* 0x000fe200078e0013 */
[----:B------:R-:W-:Y:S02]  /*15f10*/  DSETP.MIN.AND P2, P3, R18, UR4, PT ;  /* 0x0000000412007e2a */ /* 0x000fe4000bb40000 */
[----:B------:R-:W-:Y:S01]  /*15f20*/  FSEL R15, R13, UR9, P0 ;  /* 0x000000090d0f7c08 */ /* 0x000fe20008000000 */
[----:B------:R-:W-:Y:S01]  /*15f30*/  UMOV UR9, UR4 ;  /* 0x0000000400097c82 */ /* 0x000fe20008000000 */
[----:B------:R-:W-:Y:S01]  /*15f40*/  IMAD R13, R12, 0x8, R1 ;  /* 0x000000080c0d7824 */ /* 0x000fe200078e0201 */
[----:B------:R-:W-:-:S02]  /*15f50*/  SEL R16, R16, UR9, P0 ;  /* 0x0000000910107c07 */ /* 0x000fc40008000000 */
[----:B------:R-:W-:Y:S02]  /*15f60*/  FSEL R21, R20, UR10, P2 ;  /* 0x0000000a14157c08 */ /* 0x000fe40009000000 */
[----:B------:R-:W-:Y:S02]  /*15f70*/  SEL R18, R18, UR4, P2 ;  /* 0x0000000412127c07 */ /* 0x000fe40009000000 */
[----:B------:R-:W-:-:S03]  /*15f80*/  @P1 LOP3.LUT R15, R22, 0x80000, RZ, 0xfc, !PT ;  /* 0x00080000160f1812 */ /* 0x000fc600078efcff */
[----:B------:R-:W-:Y:S02]  /*15f90*/  @P3 LOP3.LUT R21, R23, 0x80000, RZ, 0xfc, !PT ;  /* 0x0008000017153812 */ /* 0x000fe400078efcff */
[----:B------:R-:W-:-:S03]  /*15fa0*/  IMAD.MOV.U32 R17, RZ, RZ, R15 ;  /* 0x000000ffff117224 */ /* 0x000fc600078e000f */
[----:B------:R-:W-:Y:S02]  /*15fb0*/  IMAD.MOV.U32 R19, RZ, RZ, R21 ;  /* 0x000000ffff137224 */ /* 0x000fe400078e0015 */
        /* <DEDUP_REMOVED lines=48> */
[----:B-1----:R-:W-:Y:S06]  /*162c0*/  @!P0 BRA `(.L_x_1133) ;  /* 0x0000000000308947 */ /* 0x002fec0003800000 */
[----:B------:R-:W-:Y:S01]  /*162d0*/  FSETP.GEU.AND P1, PT, |R25|, 4.2275390625, PT ;  /* 0x408748001900780b */ /* 0x000fe20003f2e200 */
[C---:B------:R-:W-:Y:S02]  /*162e0*/  DADD R20, R24.reuse, +INF ;  /* 0x7ff0000018147429 */ /* 0x040fe40000000000 */
[----:B------:R-:W-:-:S08]  /*162f0*/  DSETP.GEU.AND P0, PT, R24, RZ, PT ;  /* 0x000000ff1800722a */ /* 0x000fd00003f0e000 */
[----:B------:R-:W-:Y:S02]  /*16300*/  FSEL R15, R21, RZ, P0 ;  /* 0x000000ff150f7208 */ /* 0x000fe40000000000 */
[----:B------:R-:W-:-:S04]  /*16310*/  @!P1 LEA.HI R14, R28, R28, RZ, 0x1 ;  /* 0x0000001c1c0e9211 */ /* 0x000fc800078f08ff */
[----:B------:R-:W-:Y:S02]  /*16320*/  @!P1 SHF.R.S32.HI R19, RZ, 0x1, R14 ;  /* 0x00000001ff139819 */ /* 0x000fe4000001140e */
[----:B------:R-:W-:Y:S02]  /*16330*/  FSEL R14, R20, RZ, P0 ;  /* 0x000000ff140e7208 */ /* 0x000fe40000000000 */
[----:B------:R-:W-:Y:S01]  /*16340*/  @!P1 LEA R17, R19, R17, 0x14 ;  /* 0x0000001113119211 */ /* 0x000fe200078ea0ff */
[----:B------:R-:W-:-:S05]  /*16350*/  @!P1 IMAD.IADD R18, R28, 0x1, -R19 ;  /* 0x000000011c129824 */ /* 0x000fca00078e0a13 */
[----:B------:R-:W-:Y:S01]  /*16360*/  @!P1 LEA R19, R18, 0x3ff00000, 0x14 ;  /* 0x3ff0000012139811 */ /* 0x000fe200078ea0ff */
[----:B------:R-:W-:-:S06]  /*16370*/  @!P1 IMAD.MOV.U32 R18, RZ, RZ, RZ ;  /* 0x000000ffff129224 */ /* 0x000fcc00078e00ff */
[----:B------:R-:W-:-:S11]  /*16380*/  @!P1 DMUL R14, R16, R18 ;  /* 0x00000012100e9228 */ /* 0x000fd60000000000 */
.L_x_1133:
[----:B------:R-:W-:Y:S05]  /*16390*/  BSYNC.RECONVERGENT B1 ;  /* 0x0000000000017941 */ /* 0x000fea0003800200 */
.L_x_1132:
        /* <DEDUP_REMOVED lines=13> */
[----:B------:R-:W-:Y:S01]  /*16470*/  MOV R24, 0x164b0 ;  /* 0x000164b000187802 */ /* 0x000fe20000000f00 */
[----:B------:R-:W-:Y:S02]  /*16480*/  IMAD.MOV.U32 R23, RZ, RZ, R21 ;  /* 0x000000ffff177224 */ /* 0x000fe400078e0015 */
[----:B------:R-:W-:-:S07]  /*16490*/  VIADD R15, R14, 0xfff00000 ;  /* 0xfff000000e0f7836 */ /* 0x000fce0000000000 */
[----:B------:R-:W-:Y:S05]  /*164a0*/  CALL.REL.NOINC `($__internal_6_$__cuda_sm20_dblrcp_rn_slowpath_v3) ;  /* 0x0000005c000c7944 */ /* 0x000fea0003c00000 */
[----:B------:R-:W-:Y:S02]  /*164b0*/  IMAD.MOV.U32 R16, RZ, RZ, R18 ;  /* 0x000000ffff107224 */ /* 0x000fe400078e0012 */
[----:B------:R-:W-:-:S07]  /*164c0*/  IMAD.MOV.U32 R17, RZ, RZ, R19 ;  /* 0x000000ffff117224 */ /* 0x000fce00078e0013 */
.L_x_1135:
[----:B------:R-:W-:Y:S05]  /*164d0*/  BSYNC.RECONVERGENT B1 ;  /* 0x0000000000017941 */ /* 0x000fea0003800200 */
.L_x_1134:
[C---:B------:R-:W-:Y:S01]  /*164e0*/  DADD R14, -R16.reuse, 1 ;  /* 0x3ff00000100e7429 */ /* 0x040fe20000000100 */
[----:B------:R-:W-:Y:S01]  /*164f0*/  UMOV UR4, 0xe826d695 ;  /* 0xe826d69500047882 */ /* 0x000fe20000000000 */
[----:B------:R-:W-:Y:S01]  /*16500*/  UMOV UR5, 0x3e112e0b ;  /* 0x3e112e0b00057882 */ /* 0x000fe20000000000 */
[----:B------:R-:W-:Y:S01]  /*16510*/  IMAD.MOV.U32 R18, RZ, RZ, R17 ;  /* 0x000000ffff127224 */ /* 0x000fe200078e0011 */
[----:B------:R-:W-:Y:S01]  /*16520*/  DSETP.MAX.AND P0, P1, R16, UR4, PT ;  /* 0x0000000410007e2a */ /* 0x000fe2000b90f000 */
[----:B------:R-:W-:Y:S01]  /*16530*/  UMOV UR10, UR5 ;  /* 0x00000005000a7c82 */ /* 0x000fe20008000000 */
[----:B------:R-:W-:Y:S01]  /*16540*/  UMOV UR9, UR5 ;  /* 0x0000000500097c82 */ /* 0x000fe20008000000 */
[----:B------:R-:W-:Y:S01]  /*16550*/  VIADD R12, R12, 0x2 ;  /* 0x000000020c0c7836 */ /* 0x000fe20000000000 */
[----:B------:R-:W-:Y:S01]  /*16560*/  DSETP.MAX.AND P2, P3, R14, UR4, PT ;  /* 0x000000040e007e2a */ /* 0x000fe2000bb4f000 */
[----:B------:R-:W-:Y:S01]  /*16570*/  UMOV UR5, 0x3fefffff ;  /* 0x3fefffff00057882 */ /* 0x000fe20000000000 */
[----:B------:R-:W-:Y:S01]  /*16580*/  IMAD.MOV.U32 R20, RZ, RZ, R15 ;  /* 0x000000ffff147224 */ /* 0x000fe200078e000f */
[----:B------:R-:W-:Y:S01]  /*16590*/  FSEL R19, R18, UR9, P0 ;  /* 0x0000000912137c08 */ /* 0x000fe20008000000 */
[----:B------:R-:W-:Y:S01]  /*165a0*/  IMAD.U32 R18, RZ, RZ, UR9 ;  /* 0x00000009ff127e24 */ /* 0x000fe2000f8e00ff */
[----:B------:R-:W-:Y:S01]  /*165b0*/  UMOV UR9, UR4 ;  /* 0x0000000400097c82 */ /* 0x000fe20008000000 */
[----:B------:R-:W-:Y:S01]  /*165c0*/  IMAD.MOV.U32 R17, RZ, RZ, R14 ;  /* 0x000000ffff117224 */ /* 0x000fe200078e000e */
[----:B------:R-:W-:Y:S01]  /*165d0*/  FSEL R21, R20, UR10, P2 ;  /* 0x0000000a14157c08 */ /* 0x000fe20009000000 */
[----:B------:R-:W-:Y:S01]  /*165e0*/  IMAD.U32 R20, RZ, RZ, UR10 ;  /* 0x0000000aff147e24 */ /* 0x000fe2000f8e00ff */
[----:B------:R-:W-:Y:S01]  /*165f0*/  SEL R14, R16, UR9, P0 ;  /* 0x00000009100e7c07 */ /* 0x000fe20008000000 */
[----:B------:R-:W-:Y:S01]  /*16600*/  UMOV UR9, UR5 ;  /* 0x0000000500097c82 */ /* 0x000fe20008000000 */
[----:B------:R-:W-:Y:S01]  /*16610*/  @P1 LOP3.LUT R19, R18, 0x80000, RZ, 0xfc, !PT ;  /* 0x0008000012131812 */ /* 0x000fe200078efcff */
[----:B------:R-:W-:Y:S01]  /*16620*/  UMOV UR10, UR5 ;  /* 0x00000005000a7c82 */ /* 0x000fe20008000000 */
[----:B------:R-:W-:Y:S01]  /*16630*/  SEL R16, R17, UR4, P2 ;  /* 0x0000000411107c07 */ /* 0x000fe20009000000 */
[----:B------:R-:W-:Y:S01]  /*16640*/  UMOV UR4, 0xff768fa1 ;  /* 0xff768fa100047882 */ /* 0x000fe20000000000 */
[----:B------:R-:W-:Y:S01]  /*16650*/  @P3 LOP3.LUT R21, R20, 0x80000, RZ, 0xfc, !PT ;  /* 0x0008000014153812 */ /* 0x000fe200078efcff */
[----:B------:R-:W-:Y:S01]  /*16660*/  IMAD.U32 R22, RZ, RZ, UR9 ;  /* 0x00000009ff167e24 */ /* 0x000fe2000f8e00ff */
[----:B------:R-:W-:Y:S01]  /*16670*/  MOV R15, R19 ;  /* 0x00000013000f7202 */ /* 0x000fe20000000f00 */
[----:B------:R-:W-:-:S02]  /*16680*/  IMAD.U32 R23, RZ, RZ, UR10 ;  /* 0x0000000aff177e24 */ /* 0x000fc4000f8e00ff */
[----:B------:R-:W-:Y:S02]  /*16690*/  IMAD.MOV.U32 R17, RZ, RZ, R21 ;  /* 0x000000ffff117224 */ /* 0x000fe400078e0015 */
[----:B------:R-:W-:Y:S01]  /*166a0*/  IMAD.MOV.U32 R18, RZ, RZ, R15 ;  /* 0x000000ffff127224 */ /* 0x000fe200078e000f */
[----:B------:R-:W-:Y:S01]  /*166b0*/  DSETP.MIN.AND P0, P1, R14, UR4, PT ;  /* 0x000000040e007e2a */ /* 0x000fe2000b900000 */
[----:B------:R-:W-:Y:S02]  /*166c0*/  IMAD.MOV.U32 R20, RZ, RZ, R17 ;  /* 0x000000ffff147224 */ /* 0x000fe400078e0011 */
[----:B------:R-:W-:-:S03]  /*166d0*/  DSETP.MIN.AND P2, P3, R16, UR4, PT ;  /* 0x0000000410007e2a */ /* 0x000fc6000bb40000 */
[----:B------:R-:W-:Y:S01]  /*166e0*/  FSEL R19, R18, UR9, P0 ;  /* 0x0000000912137c08 */ /* 0x000fe20008000000 */
[----:B------:R-:W-:Y:S02]  /*166f0*/  UMOV UR9, UR4 ;  /* 0x0000000400097c82 */ /* 0x000fe40008000000 */
        /* <DEDUP_REMOVED lines=11> */
.L_x_1127:
        /* <DEDUP_REMOVED lines=65> */
.L_x_1138:
[----:B------:R-:W-:Y:S05]  /*16bc0*/  BSYNC.RECONVERGENT B1 ;  /* 0x0000000000017941 */ /* 0x000fea0003800200 */
.L_x_1137:
        /* <DEDUP_REMOVED lines=19> */
.L_x_1140:
[----:B------:R-:W-:Y:S05]  /*16d00*/  BSYNC.RECONVERGENT B1 ;  /* 0x0000000000017941 */ /* 0x000fea0003800200 */
.L_x_1139:
[C---:B------:R-:W-:Y:S01]  /*16d10*/  DADD R12, -R14.reuse, 1 ;  /* 0x3ff000000e0c7429 */ /* 0x040fe20000000100 */
[----:B------:R-:W-:Y:S01]  /*16d20*/  UMOV UR4, 0xe826d695 ;  /* 0xe826d69500047882 */ /* 0x000fe20000000000 */
[----:B------:R-:W-:Y:S01]  /*16d30*/  UMOV UR5, 0x3e112e0b ;  /* 0x3e112e0b00057882 */ /* 0x000fe20000000000 */
[----:B------:R-:W-:Y:S01]  /*16d40*/  MOV R16, R15 ;  /* 0x0000000f00107202 */ /* 0x000fe20000000f00 */
[----:B------:R-:W-:Y:S01]  /*16d50*/  DSETP.MAX.AND P0, P1, R14, UR4, PT ;  /* 0x000000040e007e2a */ /* 0x000fe2000b90f000 */
[----:B------:R-:W-:Y:S01]  /*16d60*/  UMOV UR9, UR5 ;  /* 0x0000000500097c82 */ /* 0x000fe20008000000 */
[----:B------:R-:W-:Y:S01]  /*16d70*/  UMOV UR10, UR5 ;  /* 0x00000005000a7c82 */ /* 0x000fe20008000000 */
[----:B------:R-:W-:Y:S01]  /*16d80*/  IMAD.IADD R7, R1, 0x1, R7 ;  /* 0x0000000101077824 */ /* 0x000fe200078e0207 */
        /* <DEDUP_REMOVED lines=16> */
[----:B------:R-:W-:-:S02]  /*16e90*/  IMAD.MOV.U32 R13, RZ, RZ, R17 ;  /* 0x000000ffff0d7224 */ /* 0x000fc400078e0011 */
[----:B------:R-:W-:Y:S02]  /*16ea0*/  IMAD.U32 R20, RZ, RZ, UR9 ;  /* 0x00000009ff147e24 */ /* 0x000fe4000f8e00ff */
[----:B------:R-:W-:Y:S02]  /*16eb0*/  IMAD.MOV.U32 R15, RZ, RZ, R19 ;  /* 0x000000ffff0f7224 */ /* 0x000fe400078e0013 */
[----:B------:R-:W-:Y:S01]  /*16ec0*/  DSETP.MIN.AND P0, P1, R12, UR4, PT ;  /* 0x000000040c007e2a */ /* 0x000fe2000b900000 */
[----:B------:R-:W-:Y:S02]  /*16ed0*/  IMAD.MOV.U32 R16, RZ, RZ, R13 ;  /* 0x000000ffff107224 */ /* 0x000fe400078e000d */
[----:B------:R-:W-:Y:S01]  /*16ee0*/  IMAD.MOV.U32 R18, RZ, RZ, R15 ;  /* 0x000000ffff127224 */ /* 0x000fe200078e000f */
[----:B------:R-:W-:Y:S01]  /*16ef0*/  DSETP.MIN.AND P2, P3, R14, UR4, PT ;  /* 0x000000040e007e2a */ /* 0x000fe2000bb40000 */
[----:B------:R-:W-:Y:S01]  /*16f00*/  IMAD.U32 R21, RZ, RZ, UR10 ;  /* 0x0000000aff157e24 */ /* 0x000fe2000f8e00ff */
[----:B------:R-:W-:Y:S01]  /*16f10*/  FSEL R17, R16, UR9, P0 ;  /* 0x0000000910117c08 */ /* 0x000fe20008000000 */
[----:B------:R-:W-:-:S02]  /*16f20*/  UMOV UR9, UR4 ;  /* 0x0000000400097c82 */ /* 0x000fc40008000000 */
[----:B------:R-:W-:Y:S02]  /*16f30*/  SEL R12, R12, UR9, P0 ;  /* 0x000000090c0c7c07 */ /* 0x000fe40008000000 */
[----:B------:R-:W-:Y:S02]  /*16f40*/  FSEL R19, R18, UR10, P2 ;  /* 0x0000000a12137c08 */ /* 0x000fe40009000000 */
[----:B------:R-:W-:Y:S02]  /*16f50*/  SEL R14, R14, UR4, P2 ;  /* 0x000000040e0e7c07 */ /* 0x000fe40009000000 */
[----:B------:R-:W-:-:S03]  /*16f60*/  @P1 LOP3.LUT R17, R20, 0x80000, RZ, 0xfc, !PT ;  /* 0x0008000014111812 */ /* 0x000fc600078efcff */
[----:B------:R-:W-:Y:S02]  /*16f70*/  @P3 LOP3.LUT R19, R21, 0x80000, RZ, 0xfc, !PT ;  /* 0x0008000015133812 */ /* 0x000fe400078efcff */
[----:B------:R-:W-:Y:S02]  /*16f80*/  IMAD.MOV.U32 R13, RZ, RZ, R17 ;  /* 0x000000ffff0d7224 */ /* 0x000fe400078e0011 */
[----:B------:R-:W-:-:S03]  /*16f90*/  MOV R15, R19 ;  /* 0x00000013000f7202 */ /* 0x000fc60000000f00 */
[----:B------:R1:W-:Y:S04]  /*16fa0*/  STL.64 [R7+0x378], R12 ;  /* 0x0003780c07007387 */ /* 0x0003e80000100a00 */
[----:B------:R1:W-:Y:S02]  /*16fb0*/  STL.64 [R7+0x300], R14 ;  /* 0x0003000e07007387 */ /* 0x0003e40000100a00 */
.L_x_1126:
[----:B------:R-:W-:Y:S01]  /*16fc0*/  ISETP.GE.AND P0, PT, R10, 0x1, PT ;  /* 0x000000010a00780c */ /* 0x000fe20003f06270 */
[----:B------:R-:W-:Y:S01]  /*16fd0*/  BSSY.RECONVERGENT B1, `(.L_x_1141) ;  /* 0x0000107000017945 */ /* 0x000fe20003800200 */
[----:B-1----:R-:W-:-:S11]  /*16fe0*/  VIADD R7, R1, 0x468 ;  /* 0x0000046801077836 */ /* 0x002fd60000000000 */
[----:B------:R-:W-:Y:S05]  /*16ff0*/  @!P0 BRA `(.L_x_1142) ;  /* 0x0000001000108947 */ /* 0x000fea0003800000 */
[C---:B------:R-:W-:Y:S01]  /*17000*/  ISETP.GE.U32.AND P0, PT, R10.reuse, 0x4, PT ;  /* 0x000000040a00780c */ /* 0x040fe20003f06070 */
[----:B------:R-:W-:Y:S01]  /*17010*/  BSSY.RECONVERGENT B2, `(.L_x_1143) ;  /* 0x00000ba000027945 */ /* 0x000fe20003800200 */
[----:B------:R-:W-:Y:S01]  /*17020*/  LOP3.LUT R34, R10, 0x3, RZ, 0xc0, !PT ;  /* 0x000000030a227812 */ /* 0x000fe200078ec0ff */
[----:B------:R-:W-:-:S10]  /*17030*/  IMAD.MOV.U32 R36, RZ, RZ, RZ ;  /* 0x000000ffff247224 */ /* 0x000fd400078e00ff */
[----:B------:R-:W-:Y:S05]  /*17040*/  @!P0 BRA `(.L_x_1144) ;  /* 0x0000000800d88947 */ /* 0x000fea0003800000 */
[----:B------:R-:W-:Y:S01]  /*17050*/  LOP3.LUT R36, R10, 0x7ffffffc, RZ, 0xc0, !PT ;  /* 0x7ffffffc0a247812 */ /* 0x000fe200078ec0ff */
[----:B------:R-:W-:-:S07]  /*17060*/  IMAD.MOV.U32 R35, RZ, RZ, RZ ;  /* 0x000000ffff237224 */ /* 0x000fce00078e00ff */
.L_x_1153:
[----:B------:R-:W-:-:S05]  /*17070*/  IMAD R37, R35, 0x8, R5 ;  /* 0x0000000823257824 */ /* 0x000fca00078e0205 */
[----:B------:R-:W2:Y:S01]  /*17080*/  LDL.64 R48, [R37] ;  /* 0x0000000025307983 */ /* 0x000ea20000100a00 */
[----:B0-----:R-:W-:Y:S01]  /*17090*/  IMAD.MOV.U32 R16, RZ, RZ, 0x652b82fe ;  /* 0x652b82feff107424 */ /* 0x001fe200078e00ff */
[----:B------:R-:W-:Y:S01]  /*170a0*/  BSSY.RECONVERGENT B3, `(.L_x_1145) ;  /* 0x000003c000037945 */ /* 0x000fe20003800200 */
[----:B------:R-:W-:Y:S02]  /*170b0*/  IMAD.MOV.U32 R17, RZ, RZ, 0x3ff71547 ;  /* 0x3ff71547ff117424 */ /* 0x000fe400078e00ff */
[----:B-1----:R-:W-:Y:S02]  /*170c0*/  IMAD.MOV.U32 R12, RZ, RZ, -0x105c611 ;  /* 0xfefa39efff0c7424 */ /* 0x002fe400078e00ff */
[----:B------:R-:W-:Y:S02]  /*170d0*/  IMAD.MOV.U32 R13, RZ, RZ, 0x3fe62e42 ;  /* 0x3fe62e42ff0d7424 */ /* 0x000fe400078e00ff */
[----:B------:R-:W-:Y:S02]  /*170e0*/  IMAD.MOV.U32 R14, RZ, RZ, 0x3b39803f ;  /* 0x3b39803fff0e7424 */ /* 0x000fe400078e00ff */
[----:B------:R-:W-:-:S02]  /*170f0*/  IMAD.MOV.U32 R15, RZ, RZ, 0x3c7abc9e ;  /* 0x3c7abc9eff0f7424 */ /* 0x000fc400078e00ff */
[----:B------:R-:W-:Y:S02]  /*17100*/  IMAD.MOV.U32 R22, RZ, RZ, 0x62401315 ;  /* 0x62401315ff167424 */ /* 0x000fe400078e00ff */
[----:B------:R-:W-:Y:S01]  /*17110*/  IMAD.MOV.U32 R23, RZ, RZ, 0x3ec71dee ;  /* 0x3ec71deeff177424 */ /* 0x000fe200078e00ff */
        /* <DEDUP_REMOVED lines=24> */
[----:B------:R-:W-:Y:S01]  /*172a0*/  IMAD.MOV.U32 R38, RZ, RZ, 0x555502a1 ;  /* 0x555502a1ff267424 */ /* 0x000fe200078e00ff */
[----:B------:R-:W-:-:S06]  /*172b0*/  MOV R39, 0x3fa55555 ;  /* 0x3fa5555500277802 */ /* 0x000fcc0000000f00 */
        /* <DEDUP_REMOVED lines=8> */
[----:B------:R-:W-:Y:S01]  /*17340*/  DFMA R52, R44, R50, 1 ;  /* 0x3ff000002c34742b */ /* 0x000fe20000000032 */
[----:B------:R-:W-:-:S09]  /*17350*/  IMAD R44, R35, 0x8, R1 ;  /* 0x00000008232c7824 */ /* 0x000fd200078e0201 */
        /* <DEDUP_REMOVED lines=16> */
.L_x_1146:
[----:B------:R-:W-:Y:S05]  /*17460*/  BSYNC.RECONVERGENT B3 ;  /* 0x0000000000037941 */ /* 0x000fea0003800200 */
.L_x_1145:
[----:B------:R0:W-:Y:S04]  /*17470*/  STL.64 [R44+0x468], R50 ;  /* 0x000468322c007387 */ /* 0x0001e80000100a00 */
[----:B------:R-:W2:Y:S01]  /*17480*/  LDL.64 R46, [R37+0x8] ;  /* 0x00000800252e7983 */ /* 0x000ea20000100a00 */
[----:B------:R-:W-:Y:S01]  /*17490*/  BSSY.RECONVERGENT B3, `(.L_x_1147) ;  /* 0x0000023000037945 */ /* 0x000fe20003800200 */
[----:B--2---:R-:W-:Y:S02]  /*174a0*/  DFMA R48, R46, -R16, 6.75539944105574400000e+15 ;  /* 0x433800002e30742b */ /* 0x004fe40000000810 */
[----:B0-----:R-:W-:-:S06]  /*174b0*/  DADD R50, -RZ, -R46 ;  /* 0x00000000ff327229 */ /* 0x001fcc000000092e */
[----:B------:R-:W-:-:S04]  /*174c0*/  DADD R52, R48, -6.75539944105574400000e+15 ;  /* 0xc338000030347429 */ /* 0x000fc80000000000 */
[----:B------:R-:W-:-:S04]  /*174d0*/  IMAD.MOV.U32 R45, RZ, RZ, R51 ;  /* 0x000000ffff2d7224 */ /* 0x000fc800078e0033 */
[----:B------:R-:W-:Y:S01]  /*174e0*/  DFMA R54, R52, -R12, -R46 ;  /* 0x8000000c3436722b */ /* 0x000fe2000000082e */
[----:B------:R-:W-:-:S07]  /*174f0*/  FSETP.GEU.AND P0, PT, |R45|, 4.1917929649353027344, PT ;  /* 0x4086232b2d00780b */ /* 0x000fce0003f0e200 */
        /* <DEDUP_REMOVED lines=28> */
.L_x_1148:
[----:B------:R-:W-:Y:S05]  /*176c0*/  BSYNC.RECONVERGENT B3 ;  /* 0x0000000000037941 */ /* 0x000fea0003800200 */
.L_x_1147:
        /* <DEDUP_REMOVED lines=37> */
.L_x_1150:
[----:B------:R-:W-:Y:S05]  /*17920*/  BSYNC.RECONVERGENT B3 ;  /* 0x0000000000037941 */ /* 0x000fea0003800200 */
.L_x_1149:
[----:B------:R0:W-:Y:S04]  /*17930*/  STL.64 [R44+0x478], R50 ;  /* 0x000478322c007387 */ /* 0x0001e80000100a00 */
[----:B------:R-:W2:Y:S01]  /*17940*/  LDL.64 R46, [R37+0x18] ;  /* 0x00001800252e7983 */ /* 0x000ea20000100a00 */
[----:B------:R-:W-:Y:S01]  /*17950*/  IADD3 R35, PT, PT, R35, 0x4, RZ ;  /* 0x0000000423237810 */ /* 0x000fe20007ffe0ff */
[----:B------:R-:W-:Y:S03]  /*17960*/  BSSY.RECONVERGENT B3, `(.L_x_1151) ;  /* 0x0000022000037945 */ /* 0x000fe60003800200 */
        /* <DEDUP_REMOVED lines=33> */
.L_x_1152:
[----:B------:R-:W-:Y:S05]  /*17b80*/  BSYNC.RECONVERGENT B3 ;  /* 0x0000000000037941 */ /* 0x000fea0003800200 */
.L_x_1151:
[----:B------:R1:W-:Y:S01]  /*17b90*/  STL.64 [R44+0x480], R12 ;  /* 0x0004800c2c007387 */ /* 0x0003e20000100a00 */
[----:B------:R-:W-:Y:S05]  /*17ba0*/  @P2 BRA `(.L_x_1153) ;  /* 0xfffffff400302947 */ /* 0x000fea000383ffff */
.L_x_1144:
[----:B------:R-:W-:Y:S05]  /*17bb0*/  BSYNC.RECONVERGENT B2 ;  /* 0x0000000000027941 */ /* 0x000fea0003800200 */
.L_x_1143:
[----:B------:R-:W-:-:S13]  /*17bc0*/  ISETP.NE.AND P0, PT, R34, RZ, PT ;  /* 0x000000ff2200720c */ /* 0x000fda0003f05270 */
[----:B------:R-:W-:Y:S05]  /*17bd0*/  @!P0 BRA `(.L_x_1142) ;  /* 0x0000000400188947 */ /* 0x000fea0003800000 */
[----:B------:R-:W-:-:S07]  /*17be0*/  IMAD.MOV.U32 R23, RZ, RZ, RZ ;  /* 0x000000ffff177224 */ /* 0x000fce00078e00ff */
.L_x_1156:
[----:B0-----:R-:W-:-:S06]  /*17bf0*/  IMAD R16, R36, 0x8, R5 ;  /* 0x0000000824107824 */ /* 0x001fcc00078e0205 */
        /* <DEDUP_REMOVED lines=8> */
[----:B-1----:R-:W-:-:S04]  /*17c80*/  DADD R12, R18, -6.75539944105574400000e+15 ;  /* 0xc3380000120c7429 */ /* 0x002fc80000000000 */
        /* <DEDUP_REMOVED lines=53> */
.L_x_1155:
[----:B------:R-:W-:Y:S05]  /*17fe0*/  BSYNC.RECONVERGENT B2 ;  /* 0x0000000000027941 */ /* 0x000fea0003800200 */
.L_x_1154:
[----:B------:R2:W-:Y:S01]  /*17ff0*/  STL.64 [R21+0x468], R12 ;  /* 0x0004680c15007387 */ /* 0x0005e20000100a00 */
[----:B------:R-:W-:Y:S02]  /*18000*/  VIADD R23, R23, 0x1 ;  /* 0x0000000117177836 */ /* 0x000fe40000000000 */
[----:B------:R-:W-:-:S03]  /*18010*/  VIADD R36, R36, 0x1 ;  /* 0x0000000124247836 */ /* 0x000fc60000000000 */
[----:B------:R-:W-:-:S13]  /*18020*/  ISETP.NE.AND P0, PT, R23, R34, PT ;  /* 0x000000221700720c */ /* 0x000fda0003f05270 */
[----:B--2---:R-:W-:Y:S05]  /*18030*/  @P0 BRA `(.L_x_1156) ;  /* 0xfffffff800ec0947 */ /* 0x004fea000383ffff */
.L_x_1142:
[----:B------:R-:W-:Y:S05]  /*18040*/  BSYNC.RECONVERGENT B1 ;  /* 0x0000000000017941 */ /* 0x000fea0003800200 */
.L_x_1141:
        /* <DEDUP_REMOVED lines=38> */
[----:B-1----:R-:W-:Y:S01]  /*182b0*/  VIADD R12, R66, 0xffffffff ;  /* 0xffffffff420c7836 */ /* 0x002fe20000000000 */
[----:B------:R-:W-:Y:S01]  /*182c0*/  MOV R59, RZ ;  /* 0x000000ff003b7202 */ /* 0x000fe20000000f00 */
[----:B------:R-:W-:Y:S02]  /*182d0*/  VIADD R55, R5, 0x40 ;  /* 0x0000004005377836 */ /* 0x000fe40000000000 */
[----:B------:R-:W-:Y:S01]  /*182e0*/  VIADD R58, R1, 0x488 ;  /* 0x00000488013a7836 */ /* 0x000fe20000000000 */
[----:B------:R-:W-:Y:S01]  /*182f0*/  ISETP.GE.U32.AND P0, PT, R12, 0x3, PT ;  /* 0x000000030c00780c */ /* 0x000fe20003f06070 */
[----:B------:R-:W-:-:S12]  /*18300*/  IMAD.MOV R60, RZ, RZ, -R57 ;  /* 0x000000ffff3c7224 */ /* 0x000fd800078e0a39 */
.L_x_1168:
[----:B------:R-:W-:Y:S01]  /*18310*/  ISETP.GE.AND P1, PT, R10, 0x1, PT ;  /* 0x000000010a00780c */ /* 0x000fe20003f26270 */
[----:B------:R-:W-:-:S12]  /*18320*/  BSSY.RECONVERGENT B1, `(.L_x_1158) ;  /* 0x000009c000017945 */ /* 0x000fd80003800200 */
[----:B-1----:R-:W-:Y:S05]  /*18330*/  @!P1 BRA `(.L_x_1159) ;  /* 0x0000000800689947 */ /* 0x002fea0003800000 */
[C---:B------:R-:W-:Y:S02]  /*18340*/  IMAD R61, R59.reuse, 0x8, R6 ;  /* 0x000000083b3d7824 */ /* 0x040fe400078e0206 */
[----:B------:R-:W-:-:S03]  /*18350*/  IMAD R63, R59, 0x8, R5 ;  /* 0x000000083b3f7824 */ /* 0x000fc600078e0205 */
[----:B------:R1:W5:Y:S04]  /*18360*/  LDL.64 R50, [R61] ;  /* 0x000000003d327983 */ /* 0x0003680000100a00 */
[----:B------:R1:W5:Y:S01]  /*18370*/  LDL.64 R44, [R63] ;  /* 0x000000003f2c7983 */ /* 0x0003620000100a00 */
[----:B------:R-:W-:Y:S01]  /*18380*/  ISETP.GE.U32.AND P1, PT, R10, 0x8, PT ;  /* 0x000000080a00780c */ /* 0x000fe20003f26070 */
[----:B------:R-:W-:Y:S01]  /*18390*/  BSSY.RECONVERGENT B2, `(.L_x_1160) ;  /* 0x000004e000027945 */ /* 0x000fe20003800200 */
[----:B------:R-:W-:-:S11]  /*183a0*/  IMAD.MOV.U32 R32, RZ, RZ, RZ ;  /* 0x000000ffff207224 */ /* 0x000fd600078e00ff */
[----:B-1----:R-:W-:Y:S05]  /*183b0*/  @!P1 BRA `(.L_x_1161) ;  /* 0x00000004002c9947 */ /* 0x002fea0003800000 */
[----:B0-----:R-:W0:Y:S01]  /*183c0*/  LDC R14, c[0x0][0x3a0] ;  /* 0x0000e800ff0e7b82 */ /* 0x001e220000000800 */
        /* <DEDUP_REMOVED lines=12> */
.L_x_1163:
[----:B------:R-:W-:Y:S01]  /*18490*/  IMAD.MOV.U32 R18, RZ, RZ, R12 ;  /* 0x000000ffff127224 */ /* 0x000fe200078e000c */
[----:B------:R-:W-:Y:S01]  /*184a0*/  LEA R42, R77, UR6, 0x3 ;  /* 0x000000064d2a7c11 */ /* 0x000fe2000f8e18ff */
[----:B------:R-:W2:Y:S04]  /*184b0*/  LDL.64 R46, [R64+-0x20] ;  /* 0xffffe000402e7983 */ /* 0x000ea80000100a00 */
[----:B------:R-:W4:Y:S01]  /*184c0*/  LDL.64 R52, [R18] ;  /* 0x0000000012347983 */ /* 0x000f220000100a00 */
[----:B------:R-:W-:-:S03]  /*184d0*/  LEA R38, R75, UR6, 0x3 ;  /* 0x000000064b267c11 */ /* 0x000fc6000f8e18ff */
[----:B------:R-:W3:Y:S04]  /*184e0*/  LDL.64 R42, [R42] ;  /* 0x000000002a2a7983 */ /* 0x000ee80000100a00 */
[----:B------:R-:W3:Y:S01]  /*184f0*/  LDL.64 R40, [R64+-0x18] ;  /* 0xffffe80040287983 */ /* 0x000ee20000100a00 */
[----:B------:R-:W-:-:S03]  /*18500*/  LEA R16, R73, UR6, 0x3 ;  /* 0x0000000649107c11 */ /* 0x000fc6000f8e18ff */
[----:B------:R-:W3:Y:S01]  /*18510*/  LDL.64 R38, [R38] ;  /* 0x0000000026267983 */ /* 0x000ee20000100a00 */
[----:B------:R-:W-:-:S03]  /*18520*/  LEA R20, R71, UR6, 0x3 ;  /* 0x0000000647147c11 */ /* 0x000fc6000f8e18ff */
[----:B------:R-:W3:Y:S04]  /*18530*/  LDL.64 R14, [R64+-0x10] ;  /* 0xfffff000400e7983 */ /* 0x000ee80000100a00 */
[----:B------:R-:W3:Y:S04]  /*18540*/  LDL.64 R16, [R16] ;  /* 0x0000000010107983 */ /* 0x000ee80000100a00 */
[----:B------:R-:W3:Y:S01]  /*18550*/  LDL.64 R18, [R64+-0x8] ;  /* 0xfffff80040127983 */ /* 0x000ee20000100a00 */
[----:B------:R-:W-:-:S03]  /*18560*/  LEA R24, R69, UR6, 0x3 ;  /* 0x0000000645187c11 */ /* 0x000fc6000f8e18ff */
[----:B------:R-:W3:Y:S04]  /*18570*/  LDL.64 R20, [R20] ;  /* 0x0000000014147983 */ /* 0x000ee80000100a00 */
[----:B------:R-:W3:Y:S01]  /*18580*/  LDL.64 R22, [R64] ;  /* 0x0000000040167983 */ /* 0x000ee20000100a00 */
[----:B------:R-:W-:-:S03]  /*18590*/  LEA R30, R67, UR6, 0x3 ;  /* 0x00000006431e7c11 */ /* 0x000fc6000f8e18ff */
[----:B------:R-:W3:Y:S01]  /*185a0*/  LDL.64 R24, [R24] ;  /* 0x0000000018187983 */ /* 0x000ee20000100a00 */
[----:B------:R-:W-:-:S03]  /*185b0*/  LEA R34, R65, UR6, 0x3 ;  /* 0x0000000641227c11 */ /* 0x000fc6000f8e18ff */
[----:B------:R-:W3:Y:S04]  /*185c0*/  LDL.64 R28, [R64+0x8] ;  /* 0x00000800401c7983 */ /* 0x000ee80000100a00 */
[----:B------:R-:W3:Y:S04]  /*185d0*/  LDL.64 R30, [R30] ;  /* 0x000000001e1e7983 */ /* 0x000ee80000100a00 */
[----:B------:R-:W3:Y:S04]  /*185e0*/  LDL.64 R32, [R64+0x10] ;  /* 0x0000100040207983 */ /* 0x000ee80000100a00 */
[----:B------:R-:W3:Y:S04]  /*185f0*/  LDL.64 R34, [R34] ;  /* 0x0000000022227983 */ /* 0x000ee80000100a00 */
[----:B------:R0:W3:Y:S01]  /*18600*/  LDL.64 R36, [R64+0x18] ;  /* 0x0000180040247983 */ /* 0x0000e20000100a00 */
        /* <DEDUP_REMOVED lines=11> */
[C---:B----4-:R-:W-:Y:S02]  /*186c0*/  DADD R48, -R52.reuse, 1 ;  /* 0x3ff0000034307429 */ /* 0x050fe40000000100 */
[----:B--2--5:R-:W-:-:S06]  /*186d0*/  DFMA R50, R52, R46, R50 ;  /* 0x0000002e3432722b */ /* 0x024fcc0000000032 */
[----:B------:R-:W-:Y:S02]  /*186e0*/  DFMA R48, R46, R48, R44 ;  /* 0x000000302e30722b */ /* 0x000fe4000000002c */
[C---:B---3--:R-:W-:Y:S02]  /*186f0*/  DADD R44, -R42.reuse, 1 ;  /* 0x3ff000002a2c7429 */ /* 0x048fe40000000100 */
        /* <DEDUP_REMOVED lines=22> */
.L_x_1162:
[----:B------:R-:W-:-:S07]  /*18860*/  IMAD.MOV.U32 R32, RZ, RZ, R57 ;  /* 0x000000ffff207224 */ /* 0x000fce00078e0039 */
.L_x_1161:
[----:B------:R-:W-:Y:S05]  /*18870*/  BSYNC.RECONVERGENT B2 ;  /* 0x0000000000027941 */ /* 0x000fea0003800200 */
.L_x_1160:
[----:B------:R-:W-:Y:S01]  /*18880*/  ISETP.NE.AND P1, PT, R66, RZ, PT ;  /* 0x000000ff4200720c */ /* 0x000fe20003f25270 */
[----:B------:R-:W-:-:S12]  /*18890*/  BSSY.RECONVERGENT B2, `(.L_x_1164) ;  /* 0x0000042000027945 */ /* 0x000fd80003800200 */
[----:B------:R-:W-:Y:S05]  /*188a0*/  @!P1 BRA `(.L_x_1165) ;  /* 0x0000000400009947 */ /* 0x000fea0003800000 */
[----:B------:R-:W-:Y:S01]  /*188b0*/  BSSY.RECONVERGENT B3, `(.L_x_1166) ;  /* 0x0000022000037945 */ /* 0x000fe20003800200 */
[----:B------:R-:W-:-:S03]  /*188c0*/  ISETP.NE.AND P1, PT, R68, RZ, PT ;  /* 0x000000ff4400720c */ /* 0x000fc60003f25270 */
[----:B------:R-:W-:Y:S10]  /*188d0*/  @!P0 BRA `(.L_x_1167) ;  /* 0x00000000007c8947 */ /* 0x000ff40003800000 */
[----:B------:R-:W1:Y:S01]  /*188e0*/  LDCU UR4, c[0x0][0x3a0] ;  /* 0x00007400ff0477ac */ /* 0x000e620008000800 */
[----:B------:R-:W-:-:S05]  /*188f0*/  IMAD R33, R32, 0x8, R7 ;  /* 0x0000000820217824 */ /* 0x000fca00078e0207 */
[----:B0-----:R-:W2:Y:S04]  /*18900*/  LDL.64 R14, [R33] ;  /* 0x00000000210e7983 */ /* 0x001ea80000100a00 */
[----:B------:R-:W4:Y:S04]  /*18910*/  LDL.64 R20, [R33+0x8] ;  /* 0x0000080021147983 */ /* 0x000f280000100a00 */
[----:B------:R-:W3:Y:S01]  /*18920*/  LDL.64 R24, [R33+0x10] ;  /* 0x0000100021187983 */ /* 0x000ee20000100a00 */
[----:B-1----:R-:W-:-:S03]  /*18930*/  IMAD R12, R32, UR4, R59 ;  /* 0x00000004200c7c24 */ /* 0x002fc6000f8e023b */
[----:B------:R-:W3:Y:S01]  /*18940*/  LDL.64 R30, [R33+0x18] ;  /* 0x00001800211e7983 */ /* 0x000ee20000100a00 */
[C---:B------:R-:W-:Y:S01]  /*18950*/  VIADD R16, R12.reuse, UR4 ;  /* 0x000000040c107c36 */ /* 0x040fe20008000000 */
[----:B------:R-:W-:-:S06]  /*18960*/  LEA R13, R12, UR6, 0x3 ;  /* 0x000000060c0d7c11 */ /* 0x000fcc000f8e18ff */
[----:B------:R-:W2:Y:S01]  /*18970*/  LDL.64 R12, [R13] ;  /* 0x000000000d0c7983 */ /* 0x000ea20000100a00 */
[C---:B------:R-:W-:Y:S01]  /*18980*/  LEA R18, R16.reuse, UR6, 0x3 ;  /* 0x0000000610127c11 */ /* 0x040fe2000f8e18ff */
[----:B------:R-:W-:-:S05]  /*18990*/  VIADD R16, R16, UR4 ;  /* 0x0000000410107c36 */ /* 0x000fca0008000000 */
[----:B------:R-:W4:Y:S01]  /*189a0*/  LDL.64 R18, [R18] ;  /* 0x0000000012127983 */ /* 0x000f220000100a00 */
[C---:B------:R-:W-:Y:S01]  /*189b0*/  LEA R22, R16.reuse, UR6, 0x3 ;  /* 0x0000000610167c11 */ /* 0x040fe2000f8e18ff */
[----:B------:R-:W-:-:S05]  /*189c0*/  VIADD R16, R16, UR4 ;  /* 0x0000000410107c36 */ /* 0x000fca0008000000 */
[----:B------:R-:W3:Y:S01]  /*189d0*/  LDL.64 R22, [R22] ;  /* 0x0000000016167983 */ /* 0x000ee20000100a00 */
[----:B------:R-:W-:-:S06]  /*189e0*/  LEA R28, R16, UR6, 0x3 ;  /* 0x00000006101c7c11 */ /* 0x000fcc000f8e18ff */
[----:B------:R-:W3:Y:S01]  /*189f0*/  LDL.64 R28, [R28] ;  /* 0x000000001c1c7983 */ /* 0x000ee20000100a00 */
[----:B------:R-:W-:Y:S01]  /*18a00*/  IADD3 R32, PT, PT, R32, 0x4, RZ ;  /* 0x0000000420207810 */ /* 0x000fe20007ffe0ff */
[C---:B--2---:R-:W-:Y:S02]  /*18a10*/  DADD R16, -R12.reuse, 1 ;  /* 0x3ff000000c107429 */ /* 0x044fe40000000100 */
[----:B-----5:R-:W-:-:S06]  /*18a20*/  DFMA R12, R12, R14, R50 ;  /* 0x0000000e0c0c722b */ /* 0x020fcc0000000032 */
[----:B------:R-:W-:Y:S02]  /*18a30*/  DFMA R16, R14, R16, R44 ;  /* 0x000000100e10722b */ /* 0x000fe4000000002c */
[C---:B----4-:R-:W-:Y:S02]  /*18a40*/  DADD R14, -R18.reuse, 1 ;  /* 0x3ff00000120e7429 */ /* 0x050fe40000000100 */
[----:B------:R-:W-:-:S06]  /*18a50*/  DFMA R12, R18, R20, R12 ;  /* 0x00000014120c722b */ /* 0x000fcc000000000c */
[----:B------:R-:W-:Y:S02]  /*18a60*/  DFMA R14, R20, R14, R16 ;  /* 0x0000000e140e722b */ /* 0x000fe40000000010 */
[C---:B---3--:R-:W-:Y:S02]  /*18a70*/  DADD R16, -R22.reuse, 1 ;  /* 0x3ff0000016107429 */ /* 0x048fe40000000100 */
[----:B------:R-:W-:Y:S02]  /*18a80*/  DFMA R12, R22, R24, R12 ;  /* 0x00000018160c722b */ /* 0x000fe4000000000c */
[----:B------:R-:W-:-:S04]  /*18a90*/  DADD R44, -R28, 1 ;  /* 0x3ff000001c2c7429 */ /* 0x000fc80000000100 */
[----:B------:R-:W-:Y:S02]  /*18aa0*/  DFMA R14, R24, R16, R14 ;  /* 0x00000010180e722b */ /* 0x000fe4000000000e */
[----:B------:R-:W-:-:S06]  /*18ab0*/  DFMA R50, R28, R30, R12 ;  /* 0x0000001e1c32722b */ /* 0x000fcc000000000c */
[----:B------:R-:W-:-:S11]  /*18ac0*/  DFMA R44, R30, R44, R14 ;  /* 0x0000002c1e2c722b */ /* 0x000fd6000000000e */
.L_x_1167:
[----:B------:R-:W-:Y:S05]  /*18ad0*/  BSYNC.RECONVERGENT B3 ;  /* 0x0000000000037941 */ /* 0x000fea0003800200 */
.L_x_1166:
[----:B------:R-:W-:Y:S05]  /*18ae0*/  @!P1 BRA `(.L_x_1165) ;  /* 0x0000000000709947 */ /* 0x000fea0003800000 */
[----:B------:R-:W-:Y:S02]  /*18af0*/  ISETP.NE.AND P1, PT, R68, 0x1, PT ;  /* 0x000000014400780c */ /* 0x000fe40003f25270 */
[----:B------:R-:W-:-:S11]  /*18b00*/  LOP3.LUT P2, RZ, R10, 0x1, RZ, 0xc0, !PT ;  /* 0x000000010aff7812 */ /* 0x000fd6000784c0ff */
[----:B------:R-:W1:Y:S08]  /*18b10*/  @P1 LDC R12, c[0x0][0x3a0] ;  /* 0x0000e800ff0c1b82 */ /* 0x000e700000000800 */
[----:B0-----:R-:W0:Y:S01]  /*18b20*/  @P2 LDC R14, c[0x0][0x3a0] ;  /* 0x0000e800ff0e2b82 */ /* 0x001e220000000800 */
[----:B------:R-:W-:-:S05]  /*18b30*/  @P1 IMAD R28, R32, 0x8, R7 ;  /* 0x00000008201c1824 */ /* 0x000fca00078e0207 */
[----:B------:R-:W2:Y:S04]  /*18b40*/  @P1 LDL.64 R18, [R28] ;  /* 0x000000001c121983 */ /* 0x000ea80000100a00 */
[----:B------:R-:W4:Y:S01]  /*18b50*/  @P1 LDL.64 R24, [R28+0x8] ;  /* 0x000008001c181983 */ /* 0x000f220000100a00 */
[----:B-1----:R-:W-:-:S04]  /*18b60*/  @P1 IMAD R13, R32, R12, R59 ;  /* 0x0000000c200d1224 */ /* 0x002fc800078e023b */
[C---:B------:R-:W-:Y:S01]  /*18b70*/  @P1 IMAD.IADD R12, R13.reuse, 0x1, R12 ;  /* 0x000000010d0c1824 */ /* 0x040fe200078e020c */
[----:B------:R-:W-:Y:S01]  /*18b80*/  @P1 LEA R16, R13, UR6, 0x3 ;  /* 0x000000060d101c11 */ /* 0x000fe2000f8e18ff */
[----:B------:R-:W-:-:S05]  /*18b90*/  @P1 VIADD R32, R32, 0x2 ;  /* 0x0000000220201836 */ /* 0x000fca0000000000 */
[----:B------:R-:W3:Y:S01]  /*18ba0*/  @P1 LDL.64 R16, [R16] ;  /* 0x0000000010101983 */ /* 0x000ee20000100a00 */
[----:B------:R-:W-:Y:S01]  /*18bb0*/  @P1 LEA R22, R12, UR6, 0x3 ;  /* 0x000000060c161c11 */ /* 0x000fe2000f8e18ff */
[----:B0-----:R-:W-:-:S05]  /*18bc0*/  @P2 IMAD R12, R32, R14, R59 ;  /* 0x0000000e200c2224 */ /* 0x001fca00078e023b */
[----:B------:R-:W4:Y:S01]  /*18bd0*/  @P1 LDL.64 R22, [R22] ;  /* 0x0000000016161983 */ /* 0x000f220000100a00 */
[----:B------:R-:W-:Y:S01]  /*18be0*/  @P2 LEA R12, R12, UR6, 0x3 ;  /* 0x000000060c0c2c11 */ /* 0x000fe2000f8e18ff */
[----:B------:R-:W-:-:S05]  /*18bf0*/  @P2 IMAD R14, R32, 0x8, R7 ;  /* 0x00000008200e2824 */ /* 0x000fca00078e0207 */
[----:B------:R-:W4:Y:S04]  /*18c00*/  @P2 LDL.64 R12, [R12] ;  /* 0x000000000c0c2983 */ /* 0x000f280000100a00 */
[----:B------:R-:W4:Y:S01]  /*18c10*/  @P2 LDL.64 R14, [R14] ;  /* 0x000000000e0e2983 */ /* 0x000f220000100a00 */
[C---:B---3--:R-:W-:Y:S02]  /*18c20*/  @P1 DADD R20, -R16.reuse, 1 ;  /* 0x3ff0000010141429 */ /* 0x048fe40000000100 */
[----:B--2--5:R-:W-:-:S06]  /*18c30*/  @P1 DFMA R16, R16, R18, R50 ;  /* 0x000000121010122b */ /* 0x024fcc0000000032 */
[----:B------:R-:W-:Y:S02]  /*18c40*/  @P1 DFMA R20, R18, R20, R44 ;  /* 0x000000141214122b */ /* 0x000fe4000000002c */
[C---:B----4-:R-:W-:Y:S02]  /*18c50*/  @P1 DADD R18, -R22.reuse, 1 ;  /* 0x3ff0000016121429 */ /* 0x050fe40000000100 */
[----:B------:R-:W-:Y:S02]  /*18c60*/  @P1 DFMA R50, R22, R24, R16 ;  /* 0x000000181632122b */ /* 0x000fe40000000010 */
[----:B------:R-:W-:-:S04]  /*18c70*/  @P2 DADD R16, -R12, 1 ;  /* 0x3ff000000c102429 */ /* 0x000fc80000000100 */
[----:B------:R-:W-:Y:S02]  /*18c80*/  @P1 DFMA R44, R24, R18, R20 ;  /* 0x00000012182c122b */ /* 0x000fe40000000014 */
[----:B------:R-:W-:-:S06]  /*18c90*/  @P2 DFMA R50, R12, R14, R50 ;  /* 0x0000000e0c32222b */ /* 0x000fcc0000000032 */
[----:B------:R-:W-:-:S11]  /*18ca0*/  @P2 DFMA R44, R14, R16, R44 ;  /* 0x000000100e2c222b */ /* 0x000fd6000000002c */
.L_x_1165:
[----:B------:R-:W-:Y:S05]  /*18cb0*/  BSYNC.RECONVERGENT B2 ;  /* 0x0000000000027941 */ /* 0x000fea0003800200 */
.L_x_1164:
[----:B-----5:R1:W-:Y:S04]  /*18cc0*/  STL.64 [R61], R50 ;  /* 0x000000323d007387 */ /* 0x0203e80000100a00 */
[----:B------:R1:W-:Y:S02]  /*18cd0*/  STL.64 [R63], R44 ;  /* 0x0000002c3f007387 */ /* 0x0003e40000100a00 */
.L_x_1159:
[----:B------:R-:W-:Y:S05]  /*18ce0*/  BSYNC.RECONVERGENT B1 ;  /* 0x0000000000017941 */ /* 0x000fea0003800200 */
.L_x_1158:
[----:B------:R-:W2:Y:S01]  /*18cf0*/  LDCU UR5, c[0x0][0x3a0] ;  /* 0x00007400ff0577ac */ /* 0x000ea20008000800 */
[----:B------:R-:W-:-:S05]  /*18d00*/  VIADD R59, R59, 0x1 ;  /* 0x000000013b3b7836 */ /* 0x000fca0000000000 */
[----:B--2---:R-:W-:-:S13]  /*18d10*/  ISETP.NE.AND P1, PT, R59, UR5, PT ;  /* 0x000000053b007c0c */ /* 0x004fda000bf25270 */
        /* <DEDUP_REMOVED lines=9> */
.L_x_1170:
[----:B0-----:R-:W2:Y:S04]  /*18db0*/  LDL.64 R12, [R10+-0x40] ;  /* 0xffffc0000a0c7983 */ /* 0x001ea80000100a00 */
[----:B------:R-:W2:Y:S02]  /*18dc0*/  LDL.64 R14, [R55+-0x40] ;  /* 0xffffc000370e7983 */ /* 0x000ea40000100a00 */
[----:B--2---:R-:W-:-:S07]  /*18dd0*/  DFMA R12, R8, R12, R14 ;  /* 0x0000000c080c722b */ /* 0x004fce000000000e */
[----:B------:R0:W-:Y:S04]  /*18de0*/  STL.64 [R55+-0x40], R12 ;  /* 0xffffc00c37007387 */ /* 0x0001e80000100a00 */
[----:B------:R-:W2:Y:S04]  /*18df0*/  LDL.64 R14, [R7+-0x40] ;  /* 0xffffc000070e7983 */ /* 0x000ea80000100a00 */
[----:B------:R-:W2:Y:S02]  /*18e00*/  LDL.64 R16, [R54+-0x40] ;  /* 0xffffc00036107983 */ /* 0x000ea40000100a00 */
[----:B--2---:R-:W-:-:S07]  /*18e10*/  DFMA R14, R8, R14, R16 ;  /* 0x0000000e080e722b */ /* 0x004fce0000000010 */
[----:B------:R2:W-:Y:S04]  /*18e20*/  STL.64 [R54+-0x40], R14 ;  /* 0xffffc00e36007387 */ /* 0x0005e80000100a00 */
[----:B------:R-:W4:Y:S04]  /*18e30*/  LDL.64 R16, [R10+-0x38] ;  /* 0xffffc8000a107983 */ /* 0x000f280000100a00 */
[----:B------:R-:W4:Y:S02]  /*18e40*/  LDL.64 R18, [R55+-0x38] ;  /* 0xffffc80037127983 */ /* 0x000f240000100a00 */
[----:B----4-:R-:W-:-:S07]  /*18e50*/  DFMA R16, R8, R16, R18 ;  /* 0x000000100810722b */ /* 0x010fce0000000012 */
[----:B------:R4:W-:Y:S04]  /*18e60*/  STL.64 [R55+-0x38], R16 ;  /* 0xffffc81037007387 */ /* 0x0009e80000100a00 */
[----:B------:R-:W5:Y:S04]  /*18e70*/  LDL.64 R18, [R7+-0x38] ;  /* 0xffffc80007127983 */ /* 0x000f680000100a00 */
[----:B------:R-:W5:Y:S02]  /*18e80*/  LDL.64 R20, [R54+-0x38] ;  /* 0xffffc80036147983 */ /* 0x000f640000100a00 */
[----:B-----5:R-:W-:-:S07]  /*18e90*/  DFMA R18, R8, R18, R20 ;  /* 0x000000120812722b */ /* 0x020fce0000000014 */
[----:B------:R5:W-:Y:S04]  /*18ea0*/  STL.64 [R54+-0x38], R18 ;  /* 0xffffc81236007387 */ /* 0x000be80000100a00 */
[----:B0-----:R-:W3:Y:S04]  /*18eb0*/  LDL.64 R12, [R10+-0x30] ;  /* 0xffffd0000a0c7983 */ /* 0x001ee80000100a00 */
[----:B------:R-:W3:Y:S02]  /*18ec0*/  LDL.64 R20, [R55+-0x30] ;  /* 0xffffd00037147983 */ /* 0x000ee40000100a00 */
[----:B---3--:R-:W-:-:S07]  /*18ed0*/  DFMA R12, R8, R12, R20 ;  /* 0x0000000c080c722b */ /* 0x008fce0000000014 */
[----:B------:R0:W-:Y:S04]  /*18ee0*/  STL.64 [R55+-0x30], R12 ;  /* 0xffffd00c37007387 */ /* 0x0001e80000100a00 */
[----:B--2---:R-:W2:Y:S04]  /*18ef0*/  LDL.64 R14, [R7+-0x30] ;  /* 0xffffd000070e7983 */ /* 0x004ea80000100a00 */
[----:B------:R-:W2:Y:S02]  /*18f00*/  LDL.64 R20, [R54+-0x30] ;  /* 0xffffd00036147983 */ /* 0x000ea40000100a00 */
[----:B--2---:R-:W-:-:S07]  /*18f10*/  DFMA R14, R8, R14, R20 ;  /* 0x0000000e080e722b */ /* 0x004fce0000000014 */
[----:B------:R2:W-:Y:S04]  /*18f20*/  STL.64 [R54+-0x30], R14 ;  /* 0xffffd00e36007387 */ /* 0x0005e80000100a00 */
[----:B----4-:R-:W3:Y:S04]  /*18f30*/  LDL.64 R16, [R10+-0x28] ;  /* 0xffffd8000a107983 */ /* 0x010ee80000100a00 */
[----:B------:R-:W3:Y:S02]  /*18f40*/  LDL.64 R20, [R55+-0x28] ;  /* 0xffffd80037147983 */ /* 0x000ee40000100a00 */
[----:B---3--:R-:W-:-:S07]  /*18f50*/  DFMA R16, R8, R16, R20 ;  /* 0x000000100810722b */ /* 0x008fce0000000014 */
[----:B------:R3:W-:Y:S04]  /*18f60*/  STL.64 [R55+-0x28], R16 ;  /* 0xffffd81037007387 */ /* 0x0007e80000100a00 */
[----:B-----5:R-:W4:Y:S04]  /*18f70*/  LDL.64 R18, [R7+-0x28] ;  /* 0xffffd80007127983 */ /* 0x020f280000100a00 */
[----:B------:R-:W4:Y:S02]  /*18f80*/  LDL.64 R20, [R54+-0x28] ;  /* 0xffffd80036147983 */ /* 0x000f240000100a00 */
[----:B----4-:R-:W-:-:S07]  /*18f90*/  DFMA R18, R8, R18, R20 ;  /* 0x000000120812722b */ /* 0x010fce0000000014 */
[----:B------:R4:W-:Y:S04]  /*18fa0*/  STL.64 [R54+-0x28], R18 ;  /* 0xffffd81236007387 */ /* 0x0009e80000100a00 */
[----:B0-----:R-:W5:Y:S04]  /*18fb0*/  LDL.64 R12, [R10+-0x20] ;  /* 0xffffe0000a0c7983 */ /* 0x001f680000100a00 */
[----:B------:R-:W5:Y:S02]  /*18fc0*/  LDL.64 R20, [R55+-0x20] ;  /* 0xffffe00037147983 */ /* 0x000f640000100a00 */
[----:B-----5:R-:W-:-:S07]  /*18fd0*/  DFMA R12, R8, R12, R20 ;  /* 0x0000000c080c722b */ /* 0x020fce0000000014 */
[----:B------:R0:W-:Y:S04]  /*18fe0*/  STL.64 [R55+-0x20], R12 ;  /* 0xffffe00c37007387 */ /* 0x0001e80000100a00 */
[----:B--2---:R-:W2:Y:S04]  /*18ff0*/  LDL.64 R14, [R7+-0x20] ;  /* 0xffffe000070e7983 */ /* 0x004ea80000100a00 */
[----:B------:R-:W2:Y:S02]  /*19000*/  LDL.64 R20, [R54+-0x20] ;  /* 0xffffe00036147983 */ /* 0x000ea40000100a00 */
[----:B--2---:R-:W-:-:S07]  /*19010*/  DFMA R14, R8, R14, R20 ;  /* 0x0000000e080e722b */ /* 0x004fce0000000014 */
[----:B------:R2:W-:Y:S04]  /*19020*/  STL.64 [R54+-0x20], R14 ;  /* 0xffffe00e36007387 */ /* 0x0005e80000100a00 */
[----:B---3--:R-:W3:Y:S04]  /*19030*/  LDL.64 R16, [R10+-0x18] ;  /* 0xffffe8000a107983 */ /* 0x008ee80000100a00 */
[----:B------:R-:W3:Y:S02]  /*19040*/  LDL.64 R20, [R55+-0x18] ;  /* 0xffffe80037147983 */ /* 0x000ee40000100a00 */
[----:B---3--:R-:W-:-:S07]  /*19050*/  DFMA R16, R8, R16, R20 ;  /* 0x000000100810722b */ /* 0x008fce0000000014 */
[----:B------:R3:W-:Y:S04]  /*19060*/  STL.64 [R55+-0x18], R16 ;  /* 0xffffe81037007387 */ /* 0x0007e80000100a00 */
[----:B----4-:R-:W4:Y:S04]  /*19070*/  LDL.64 R18, [R7+-0x18] ;  /* 0xffffe80007127983 */ /* 0x010f280000100a00 */
        /* <DEDUP_REMOVED lines=19> */
[----:B0-----:R-:W5:Y:S04]  /*191b0*/  LDL.64 R12, [R10] ;  /* 0x000000000a0c7983 */ /* 0x001f680000100a00 */
[----:B------:R-:W5:Y:S02]  /*191c0*/  LDL.64 R20, [R55] ;  /* 0x0000000037147983 */ /* 0x000f640000100a00 */
[----:B-----5:R-:W-:-:S07]  /*191d0*/  DFMA R12, R8, R12, R20 ;  /* 0x0000000c080c722b */ /* 0x020fce0000000014 */
[----:B------:R0:W-:Y:S04]  /*191e0*/  STL.64 [R55], R12 ;  /* 0x0000000c37007387 */ /* 0x0001e80000100a00 */
[----:B--2---:R-:W2:Y:S04]  /*191f0*/  LDL.64 R14, [R7] ;  /* 0x00000000070e7983 */ /* 0x004ea80000100a00 */
[----:B------:R-:W2:Y:S02]  /*19200*/  LDL.64 R20, [R54] ;  /* 0x0000000036147983 */ /* 0x000ea40000100a00 */
[----:B--2---:R-:W-:-:S07]  /*19210*/  DFMA R14, R8, R14, R20 ;  /* 0x0000000e080e722b */ /* 0x004fce0000000014 */
[----:B------:R2:W-:Y:S04]  /*19220*/  STL.64 [R54], R14 ;  /* 0x0000000e36007387 */ /* 0x0005e80000100a00 */
[----:B---3--:R-:W3:Y:S04]  /*19230*/  LDL.64 R16, [R10+0x8] ;  /* 0x000008000a107983 */ /* 0x008ee80000100a00 */
[----:B------:R-:W3:Y:S02]  /*19240*/  LDL.64 R20, [R55+0x8] ;  /* 0x0000080037147983 */ /* 0x000ee40000100a00 */
[----:B---3--:R-:W-:-:S07]  /*19250*/  DFMA R16, R8, R16, R20 ;  /* 0x000000100810722b */ /* 0x008fce0000000014 */
[----:B------:R3:W-:Y:S04]  /*19260*/  STL.64 [R55+0x8], R16 ;  /* 0x0000081037007387 */ /* 0x0007e80000100a00 */
[----:B----4-:R-:W4:Y:S04]  /*19270*/  LDL.64 R18, [R7+0x8] ;  /* 0x0000080007127983 */ /* 0x010f280000100a00 */
[----:B------:R-:W4:Y:S02]  /*19280*/  LDL.64 R20, [R54+0x8] ;  /* 0x0000080036147983 */ /* 0x000f240000100a00 */
[----:B----4-:R-:W-:-:S07]  /*19290*/  DFMA R18, R8, R18, R20 ;  /* 0x000000120812722b */ /* 0x010fce0000000014 */
[----:B------:R4:W-:Y:S04]  /*192a0*/  STL.64 [R54+0x8], R18 ;  /* 0x0000081236007387 */ /* 0x0009e80000100a00 */
[----:B0-----:R-:W5:Y:S04]  /*192b0*/  LDL.64 R12, [R10+0x10] ;  /* 0x000010000a0c7983 */ /* 0x001f680000100a00 */
[----:B------:R-:W5:Y:S02]  /*192c0*/  LDL.64 R20, [R55+0x10] ;  /* 0x0000100037147983 */ /* 0x000f640000100a00 */
[----:B-----5:R-:W-:-:S07]  /*192d0*/  DFMA R12, R8, R12, R20 ;  /* 0x0000000c080c722b */ /* 0x020fce0000000014 */
[----:B------:R0:W-:Y:S04]  /*192e0*/  STL.64 [R55+0x10], R12 ;  /* 0x0000100c37007387 */ /* 0x0001e80000100a00 */
[----:B--2---:R-:W2:Y:S04]  /*192f0*/  LDL.64 R14, [R7+0x10] ;  /* 0x00001000070e7983 */ /* 0x004ea80000100a00 */
[----:B------:R-:W2:Y:S02]  /*19300*/  LDL.64 R20, [R54+0x10] ;  /* 0x0000100036147983 */ /* 0x000ea40000100a00 */
[----:B--2---:R-:W-:-:S07]  /*19310*/  DFMA R14, R8, R14, R20 ;  /* 0x0000000e080e722b */ /* 0x004fce0000000014 */
[----:B------:R2:W-:Y:S04]  /*19320*/  STL.64 [R54+0x10], R14 ;  /* 0x0000100e36007387 */ /* 0x0005e80000100a00 */
        /* <DEDUP_REMOVED lines=27> */
[----:B------:R-:W-:Y:S04]  /*194e0*/  STL.64 [R55+0x30], R12 ;  /* 0x0000300c37007387 */ /* 0x000fe80000100a00 */
[----:B--2---:R-:W2:Y:S04]  /*194f0*/  LDL.64 R14, [R7+0x30] ;  /* 0x00003000070e7983 */ /* 0x004ea80000100a00 */
[----:B------:R-:W2:Y:S02]  /*19500*/  LDL.64 R20, [R54+0x30] ;  /* 0x0000300036147983 */ /* 0x000ea40000100a00 */
[----:B--2---:R-:W-:-:S07]  /*19510*/  DFMA R14, R8, R14, R20 ;  /* 0x0000000e080e722b */ /* 0x004fce0000000014 */
[----:B------:R-:W-:Y:S04]  /*19520*/  STL.64 [R54+0x30], R14 ;  /* 0x0000300e36007387 */ /* 0x000fe80000100a00 */
[----:B---3--:R-:W2:Y:S04]  /*19530*/  LDL.64 R16, [R10+0x38] ;  /* 0x000038000a107983 */ /* 0x008ea80000100a00 */
[----:B------:R-:W2:Y:S02]  /*19540*/  LDL.64 R20, [R55+0x38] ;  /* 0x0000380037147983 */ /* 0x000ea40000100a00 */
[----:B--2---:R-:W-:-:S07]  /*19550*/  DFMA R16, R8, R16, R20 ;  /* 0x000000100810722b */ /* 0x004fce0000000014 */
[----:B------:R0:W-:Y:S04]  /*19560*/  STL.64 [R55+0x38], R16 ;  /* 0x0000381037007387 */ /* 0x0001e80000100a00 */
[----:B----4-:R2:W3:Y:S04]  /*19570*/  LDL.64 R18, [R7+0x38] ;  /* 0x0000380007127983 */ /* 0x0104e80000100a00 */
[----:B------:R-:W3:Y:S01]  /*19580*/  LDL.64 R20, [R54+0x38] ;  /* 0x0000380036147983 */ /* 0x000ee20000100a00 */
[----:B------:R-:W-:Y:S01]  /*19590*/  UIADD3 UR9, UPT, UPT, UR9, 0x10, URZ ;  /* 0x0000001009097890 */ /* 0x000fe2000fffe0ff */
[----:B------:R-:W-:-:S02]  /*195a0*/  VIADD R10, R10, 0x80 ;  /* 0x000000800a0a7836 */ /* 0x000fc40000000000 */
[----:B0-----:R-:W-:Y:S01]  /*195b0*/  VIADD R55, R55, 0x80 ;  /* 0x0000008037377836 */ /* 0x001fe20000000000 */
[----:B------:R-:W-:Y:S01]  /*195c0*/  UISETP.NE.AND UP0, UPT, UR9, URZ, UPT ;  /* 0x000000ff0900728c */ /* 0x000fe2000bf05270 */
[----:B--2---:R-:W-:Y:S01]  /*195d0*/  VIADD R7, R7, 0x80 ;  /* 0x0000008007077836 */ /* 0x004fe20000000000 */
[----:B---3--:R-:W-:-:S07]  /*195e0*/  DFMA R18, R8, R18, R20 ;  /* 0x000000120812722b */ /* 0x008fce0000000014 */
[----:B------:R0:W-:Y:S02]  /*195f0*/  STL.64 [R54+0x38], R18 ;  /* 0x0000381236007387 */ /* 0x0001e40000100a00 */
[----:B0-----:R-:W-:Y:S01]  /*19600*/  VIADD R54, R54, 0x80 ;  /* 0x0000008036367836 */ /* 0x001fe20000000000 */
[----:B------:R-:W-:Y:S06]  /*19610*/  BRA.U UP0, `(.L_x_1170) ;  /* 0xfffffff500e47547 */ /* 0x000fec000b83ffff */
.L_x_1169:
[----:B------:R-:W-:Y:S05]  /*19620*/  BRA.U !UP1, `(.L_x_1171) ;  /* 0x0000000909247547 */ /* 0x000fea000b800000 */
[----:B------:R-:W-:Y:S02]  /*19630*/  UISETP.GE.U32.AND UP0, UPT, UR17, 0x8, UPT ;  /* 0x000000081100788c */ /* 0x000fe4000bf06070 */
[----:B------:R-:W-:-:S04]  /*19640*/  ULOP3.LUT UR10, UR5, 0x7, URZ, 0xc0, !UPT ;  /* 0x00000007050a7892 */ /* 0x000fc8000f8ec0ff */
[----:B------:R-:W-:-:S03]  /*19650*/  UISETP.NE.AND UP1, UPT, UR10, URZ, UPT ;  /* 0x000000ff0a00728c */ /* 0x000fc6000bf25270 */
[----:B------:R-:W-:Y:S08]  /*19660*/  BRA.U !UP0, `(.L_x_1172) ;  /* 0x0000000508147547 */ /* 0x000ff0000b800000 */
[----:B------:R-:W-:Y:S01]  /*19670*/  IMAD.U32 R10, RZ, RZ, UR4 ;  /* 0x00000004ff0a7e24 */ /* 0x000fe2000f8e00ff */
[----:B------:R-:W-:-:S04]  /*19680*/  ULEA UR9, UR4, UR16, 0x3 ;  /* 0x0000001004097291 */ /* 0x000fc8000f8e18ff */
[----:B------:R-:W-:-:S05]  /*19690*/  LEA R7, R10, R5, 0x3 ;  /* 0x000000050a077211 */ /* 0x000fca00078e18ff */
[----:B0-----:R-:W2:Y:S04]  /*196a0*/  LDL.64 R12, [UR9+0x300] ;  /* 0x00030009ff0c7983 */ /* 0x001ea80008100a00 */
        /* <DEDUP_REMOVED lines=8> */
[----:B------:R-:W4:Y:S04]  /*19730*/  LDL.64 R16, [UR9+0x308] ;  /* 0x00030809ff107983 */ /* 0x000f280008100a00 */
[----:B------:R-:W4:Y:S02]  /*19740*/  LDL.64 R18, [R7+0x8] ;  /* 0x0000080007127983 */ /* 0x000f240000100a00 */
[----:B----4-:R-:W-:-:S07]  /*19750*/  DFMA R16, R8, R16, R18 ;  /* 0x000000100810722b */ /* 0x010fce0000000012 */
[----:B------:R4:W-:Y:S04]  /*19760*/  STL.64 [R7+0x8], R16 ;  /* 0x0000081007007387 */ /* 0x0009e80000100a00 */
[----:B------:R-:W5:Y:S04]  /*19770*/  LDL.64 R18, [UR9+0x380] ;  /* 0x00038009ff127983 */ /* 0x000f680008100a00 */
[----:B------:R-:W5:Y:S02]  /*19780*/  LDL.64 R20, [R10+0x8] ;  /* 0x000008000a147983 */ /* 0x000f640000100a00 */
[----:B-----5:R-:W-:-:S07]  /*19790*/  DFMA R18, R8, R18, R20 ;  /* 0x000000120812722b */ /* 0x020fce0000000014 */
[----:B------:R5:W-:Y:S04]  /*197a0*/  STL.64 [R10+0x8], R18 ;  /* 0x000008120a007387 */ /* 0x000be80000100a00 */
[----:B0-----:R-:W3:Y:S04]  /*197b0*/  LDL.64 R12, [UR9+0x310] ;  /* 0x00031009ff0c7983 */ /* 0x001ee80008100a00 */
[----:B------:R-:W3:Y:S02]  /*197c0*/  LDL.64 R20, [R7+0x10] ;  /* 0x0000100007147983 */ /* 0x000ee40000100a00 */
[----:B---3--:R-:W-:-:S07]  /*197d0*/  DFMA R12, R8, R12, R20 ;  /* 0x0000000c080c722b */ /* 0x008fce0000000014 */
[----:B------:R0:W-:Y:S04]  /*197e0*/  STL.64 [R7+0x10], R12 ;  /* 0x0000100c07007387 */ /* 0x0001e80000100a00 */
[----:B--2---:R-:W2:Y:S04]  /*197f0*/  LDL.64 R14, [UR9+0x388] ;  /* 0x00038809ff0e7983 */ /* 0x004ea80008100a00 */
[----:B------:R-:W2:Y:S02]  /*19800*/  LDL.64 R20, [R10+0x10] ;  /* 0x000010000a147983 */ /* 0x000ea40000100a00 */
[----:B--2---:R-:W-:-:S07]  /*19810*/  DFMA R14, R8, R14, R20 ;  /* 0x0000000e080e722b */ /* 0x004fce0000000014 */
[----:B------:R2:W-:Y:S04]  /*19820*/  STL.64 [R10+0x10], R14 ;  /* 0x0000100e0a007387 */ /* 0x0005e80000100a00 */
[----:B----4-:R-:W3:Y:S04]  /*19830*/  LDL.64 R16, [UR9+0x318] ;  /* 0x00031809ff107983 */ /* 0x010ee80008100a00 */
[----:B------:R-:W3:Y:S02]  /*19840*/  LDL.64 R20, [R7+0x18] ;  /* 0x0000180007147983 */ /* 0x000ee40000100a00 */
[----:B---3--:R-:W-:-:S07]  /*19850*/  DFMA R16, R8, R16, R20 ;  /* 0x000000100810722b */ /* 0x008fce0000000014 */
[----:B------:R3:W-:Y:S04]  /*19860*/  STL.64 [R7+0x18], R16 ;  /* 0x0000181007007387 */ /* 0x0007e80000100a00 */
[----:B-----5:R-:W4:Y:S04]  /*19870*/  LDL.64 R18, [UR9+0x390] ;  /* 0x00039009ff127983 */ /* 0x020f280008100a00 */
[----:B------:R-:W4:Y:S02]  /*19880*/  LDL.64 R20, [R10+0x18] ;  /* 0x000018000a147983 */ /* 0x000f240000100a00 */
[----:B----4-:R-:W-:-:S07]  /*19890*/  DFMA R18, R8, R18, R20 ;  /* 0x000000120812722b */ /* 0x010fce0000000014 */
[----:B------:R4:W-:Y:S04]  /*198a0*/  STL.64 [R10+0x18], R18 ;  /* 0x000018120a007387 */ /* 0x0009e80000100a00 */
[----:B0-----:R-:W5:Y:S04]  /*198b0*/  LDL.64 R12, [UR9+0x320] ;  /* 0x00032009ff0c7983 */ /* 0x001f680008100a00 */
[----:B------:R-:W5:Y:S02]  /*198c0*/  LDL.64 R20, [R7+0x20] ;  /* 0x0000200007147983 */ /* 0x000f640000100a00 */
[----:B-----5:R-:W-:-:S07]  /*198d0*/  DFMA R12, R8, R12, R20 ;  /* 0x0000000c080c722b */ /* 0x020fce0000000014 */
[----:B------:R0:W-:Y:S04]  /*198e0*/  STL.64 [R7+0x20], R12 ;  /* 0x0000200c07007387 */ /* 0x0001e80000100a00 */
[----:B--2---:R-:W2:Y:S04]  /*198f0*/  LDL.64 R14, [UR9+0x398] ;  /* 0x00039809ff0e7983 */ /* 0x004ea80008100a00 */
[----:B------:R-:W2:Y:S02]  /*19900*/  LDL.64 R20, [R10+0x20] ;  /* 0x000020000a147983 */ /* 0x000ea40000100a00 */
[----:B--2---:R-:W-:-:S07]  /*19910*/  DFMA R14, R8, R14, R20 ;  /* 0x0000000e080e722b */ /* 0x004fce0000000014 */
[----:B------:R2:W-:Y:S04]  /*19920*/  STL.64 [R10+0x20], R14 ;  /* 0x0000200e0a007387 */ /* 0x0005e80000100a00 */
[----:B---3--:R-:W3:Y:S04]  /*19930*/  LDL.64 R16, [UR9+0x328] ;  /* 0x00032809ff107983 */ /* 0x008ee80008100a00 */
[----:B------:R-:W3:Y:S02]  /*19940*/  LDL.64 R20, [R7+0x28] ;  /* 0x0000280007147983 */ /* 0x000ee40000100a00 */
[----:B---3--:R-:W-:-:S07]  /*19950*/  DFMA R16, R8, R16, R20 ;  /* 0x000000100810722b */ /* 0x008fce0000000014 */
[----:B------:R3:W-:Y:S04]  /*19960*/  STL.64 [R7+0x28], R16 ;  /* 0x0000281007007387 */ /* 0x0007e80000100a00 */
[----:B----4-:R-:W4:Y:S04]  /*19970*/  LDL.64 R18, [UR9+0x3a0] ;  /* 0x0003a009ff127983 */ /* 0x010f280008100a00 */
        /* <DEDUP_REMOVED lines=11> */
[----:B---3--:R-:W2:Y:S04]  /*19a30*/  LDL.64 R16, [UR9+0x338] ;  /* 0x00033809ff107983 */ /* 0x008ea80008100a00 */
[----:B------:R-:W2:Y:S02]  /*19a40*/  LDL.64 R20, [R7+0x38] ;  /* 0x0000380007147983 */ /* 0x000ea40000100a00 */
[----:B--2---:R-:W-:-:S07]  /*19a50*/  DFMA R16, R8, R16, R20 ;  /* 0x000000100810722b */ /* 0x004fce0000000014 */
[----:B------:R0:W-:Y:S04]  /*19a60*/  STL.64 [R7+0x38], R16 ;  /* 0x0000381007007387 */ /* 0x0001e80000100a00 */
[----:B----4-:R-:W2:Y:S04]  /*19a70*/  LDL.64 R18, [UR9+0x3b0] ;  /* 0x0003b009ff127983 */ /* 0x010ea80008100a00 */
[----:B------:R-:W2:Y:S01]  /*19a80*/  LDL.64 R20, [R10+0x38] ;  /* 0x000038000a147983 */ /* 0x000ea20000100a00 */
[----:B------:R-:W-:Y:S01]  /*19a90*/  UIADD3 UR4, UPT, UPT, UR4, 0x8, URZ ;  /* 0x0000000804047890 */ /* 0x000fe2000fffe0ff */
[----:B--2---:R-:W-:-:S07]  /*19aa0*/  DFMA R18, R8, R18, R20 ;  /* 0x000000120812722b */ /* 0x004fce0000000014 */
[----:B------:R0:W-:Y:S04]  /*19ab0*/  STL.64 [R10+0x38], R18 ;  /* 0x000038120a007387 */ /* 0x0001e80000100a00 */
.L_x_1172:
[----:B------:R-:W-:Y:S05]  /*19ac0*/  BRA.U !UP1, `(.L_x_1171) ;  /* 0x0000000109fc7547 */ /* 0x000fea000b800000 */
[----:B------:R-:W-:Y:S02]  /*19ad0*/  UISETP.GE.U32.AND UP0, UPT, UR10, 0x4, UPT ;  /* 0x000000040a00788c */ /* 0x000fe4000bf06070 */
[----:B------:R-:W-:-:S04]  /*19ae0*/  ULOP3.LUT UR9, UR5, 0x3, URZ, 0xc0, !UPT ;  /* 0x0000000305097892 */ /* 0x000fc8000f8ec0ff */
[----:B------:R-:W-:-:S03]  /*19af0*/  UISETP.NE.AND UP1, UPT, UR9, URZ, UPT ;  /* 0x000000ff0900728c */ /* 0x000fc6000bf25270 */
[----:B------:R-:W-:Y:S08]  /*19b00*/  BRA.U !UP0, `(.L_x_1173) ;  /* 0x0000000108947547 */ /* 0x000ff0000b800000 */
[----:B------:R-:W-:Y:S02]  /*19b10*/  ULEA UR10, UR4, UR16, 0x3 ;  /* 0x00000010040a7291 */ /* 0x000fe4000f8e18ff */
[----:B------:R-:W-:-:S04]  /*19b20*/  IMAD.U32 R23, RZ, RZ, UR4 ;  /* 0x00000004ff177e24 */ /* 0x000fc8000f8e00ff */
[----:B0-----:R-:W-:-:S03]  /*19b30*/  IMAD R7, R23, 0x8, R5 ;  /* 0x0000000817077824 */ /* 0x001fc600078e0205 */
        /* <DEDUP_REMOVED lines=29> */
[----:B-----5:R-:W2:Y:S04]  /*19d10*/  LDL.64 R18, [UR10+0x390] ;  /* 0x0003900aff127983 */ /* 0x020ea80008100a00 */
[----:B------:R-:W2:Y:S01]  /*19d20*/  LDL.64 R20, [R23+0x18] ;  /* 0x0000180017147983 */ /* 0x000ea20000100a00 */
[----:B------:R-:W-:Y:S01]  /*19d30*/  UIADD3 UR4, UPT, UPT, UR4, 0x4, URZ ;  /* 0x0000000404047890 */ /* 0x000fe2000fffe0ff */
[----:B--2---:R-:W-:-:S07]  /*19d40*/  DFMA R18, R8, R18, R20 ;  /* 0x000000120812722b */ /* 0x004fce0000000014 */
[----:B------:R0:W-:Y:S04]  /*19d50*/  STL.64 [R23+0x18], R18 ;  /* 0x0000181217007387 */ /* 0x0001e80000100a00 */
.L_x_1173:
[----:B------:R-:W-:Y:S05]  /*19d60*/  BRA.U !UP1, `(.L_x_1171) ;  /* 0x0000000109547547 */ /* 0x000fea000b800000 */
[----:B0-----:R-:W-:Y:S01]  /*19d70*/  IMAD.U32 R10, RZ, RZ, UR4 ;  /* 0x00000004ff0a7e24 */ /* 0x001fe2000f8e00ff */
[----:B------:R-:W-:Y:S02]  /*19d80*/  UIMAD UR10, UR4, 0x8, UR8 ;  /* 0x00000008040a78a4 */ /* 0x000fe4000f8e0208 */
[----:B------:R-:W-:Y:S01]  /*19d90*/  UIADD3 UR4, UPT, UPT, -UR9, URZ, URZ ;  /* 0x000000ff09047290 */ /* 0x000fe2000fffe1ff */
[C---:B------:R-:W-:Y:S02]  /*19da0*/  IMAD R16, R10.reuse, 0x8, R11 ;  /* 0x000000080a107824 */ /* 0x040fe400078e020b */
[C---:B------:R-:W-:Y:S02]  /*19db0*/  IMAD R17, R10.reuse, 0x8, R6 ;  /* 0x000000080a117824 */ /* 0x040fe400078e0206 */
[----:B------:R-:W-:-:S07]  /*19dc0*/  IMAD R7, R10, 0x8, R5 ;  /* 0x000000080a077824 */ /* 0x000fce00078e0205 */
.L_x_1174:
[----:B------:R-:W2:Y:S04]  /*19dd0*/  LDL.64 R10, [UR10] ;  /* 0x0000000aff0a7983 */ /* 0x000ea80008100a00 */
[----:B------:R-:W2:Y:S02]  /*19de0*/  LDL.64 R12, [R7] ;  /* 0x00000000070c7983 */ /* 0x000ea40000100a00 */
[----:B--2---:R-:W-:-:S07]  /*19df0*/  DFMA R10, R8, R10, R12 ;  /* 0x0000000a080a722b */ /* 0x004fce000000000c */
[----:B------:R0:W-:Y:S04]  /*19e00*/  STL.64 [R7], R10 ;  /* 0x0000000a07007387 */ /* 0x0001e80000100a00 */
[----:B------:R2:W4:Y:S04]  /*19e10*/  LDL.64 R12, [R16] ;  /* 0x00000000100c7983 */ /* 0x0005280000100a00 */
[----:B------:R-:W4:Y:S01]  /*19e20*/  LDL.64 R14, [R17] ;  /* 0x00000000110e7983 */ /* 0x000f220000100a00 */
[----:B------:R-:W-:Y:S02]  /*19e30*/  UIADD3 UR4, UPT, UPT, UR4, 0x1, URZ ;  /* 0x0000000104047890 */ /* 0x000fe4000fffe0ff */
[----:B------:R-:W-:Y:S01]  /*19e40*/  UIADD3 UR10, UPT, UPT, UR10, 0x8, URZ ;  /* 0x000000080a0a7890 */ /* 0x000fe2000fffe0ff */
[----:B0-----:R-:W-:Y:S01]  /*19e50*/  VIADD R7, R7, 0x8 ;  /* 0x0000000807077836 */ /* 0x001fe20000000000 */
[----:B------:R-:W-:Y:S01]  /*19e60*/  UISETP.NE.AND UP0, UPT, UR4, URZ, UPT ;  /* 0x000000ff0400728c */ /* 0x000fe2000bf05270 */
[----:B--2---:R-:W-:Y:S01]  /*19e70*/  VIADD R16, R16, 0x8 ;  /* 0x0000000810107836 */ /* 0x004fe20000000000 */
[----:B----4-:R-:W-:-:S07]  /*19e80*/  DFMA R12, R8, R12, R14 ;  /* 0x0000000c080c722b */ /* 0x010fce000000000e */
[----:B------:R0:W-:Y:S02]  /*19e90*/  STL.64 [R17], R12 ;  /* 0x0000000c11007387 */ /* 0x0001e40000100a00 */
[----:B0-----:R-:W-:Y:S01]  /*19ea0*/  VIADD R17, R17, 0x8 ;  /* 0x0000000811117836 */ /* 0x001fe20000000000 */
[----:B------:R-:W-:Y:S06]  /*19eb0*/  BRA.U UP0, `(.L_x_1174) ;  /* 0xfffffffd00c47547 */ /* 0x000fec000b83ffff */
.L_x_1171:
[----:B------:R-:W-:Y:S01]  /*19ec0*/  UIADD3 UR4, UPT, UPT, -UR5, URZ, URZ ;  /* 0x000000ff05047290 */ /* 0x000fe2000fffe1ff */
[----:B0-----:R-:W-:Y:S02]  /*19ed0*/  IMAD.U32 R7, RZ, RZ, UR6 ;  /* 0x00000006ff077e24 */ /* 0x001fe4000f8e00ff */
[----:B------:R-:W-:-:S03]  /*19ee0*/  IMAD.U32 R10, RZ, RZ, UR8 ;  /* 0x00000008ff0a7e24 */ /* 0x000fc6000f8e00ff */
[----:B------:R-:W-:-:S07]  /*19ef0*/  IMAD.U32 R11, RZ, RZ, UR4 ;  /* 0x00000004ff0b7e24 */ /* 0x000fce000f8e00ff */
.L_x_1181:
[----:B------:R-:W2:Y:S01]  /*19f00*/  LDL.64 R12, [R5] ;  /* 0x00000000050c7983 */ /* 0x000ea20000100a00 */
[----:B------:R-:W-:Y:S01]  /*19f10*/  IMAD.MOV.U32 R8, RZ, RZ, -0x1143d60 ;  /* 0xfeebc2a0ff087424 */ /* 0x000fe200078e00ff */
[----:B------:R-:W-:Y:S01]  /*19f20*/  MOV R9, 0x39b4484b ;  /* 0x39b4484b00097802 */ /* 0x000fe20000000f00 */
[----:B------:R-:W-:Y:S01]  /*19f30*/  BSSY.RECONVERGENT B1, `(.L_x_1175) ;  /* 0x000005b000017945 */ /* 0x000fe20003800200 */
[----:B------:R-:W-:-:S03]  /*19f40*/  IMAD.MOV.U32 R25, RZ, RZ, -0x3ff ;  /* 0xfffffc01ff197424 */ /* 0x000fc600078e00ff */
[----:B------:R-:W-:Y:S01]  /*19f50*/  IMAD.MOV.U32 R15, RZ, RZ, R9 ;  /* 0x000000ffff0f7224 */ /* 0x000fe200078e0009 */
[----:B--2---:R-:W-:Y:S01]  /*19f60*/  DSETP.MAX.AND P0, P1, R12, R8, PT ;  /* 0x000000080c00722a */ /* 0x004fe2000390f000 */
[----:B------:R-:W-:Y:S02]  /*19f70*/  IMAD.MOV.U32 R14, RZ, RZ, R13 ;  /* 0x000000ffff0e7224 */ /* 0x000fe400078e000d */
[----:B------:R-:W-:-:S03]  /*19f80*/  IMAD.MOV.U32 R13, RZ, RZ, R8 ;  /* 0x000000ffff0d7224 */ /* 0x000fc600078e0008 */
        /* <DEDUP_REMOVED lines=79> */
.L_x_1176:
[----:B------:R-:W-:Y:S01]  /*1a480*/  IMAD.MOV.U32 R12, RZ, RZ, 0x0 ;  /* 0x00000000ff0c7424 */ /* 0x000fe200078e00ff */
[----:B------:R-:W-:Y:S01]  /*1a490*/  LOP3.LUT P0, RZ, R15, 0x7fffffff, RZ, 0xc0, !PT ;  /* 0x7fffffff0fff7812 */ /* 0x000fe2000780c0ff */
[----:B------:R-:W-:-:S06]  /*1a4a0*/  IMAD.MOV.U32 R13, RZ, RZ, 0x7ff00000 ;  /* 0x7ff00000ff0d7424 */ /* 0x000fcc00078e00ff */
[----:B------:R-:W-:-:S10]  /*1a4b0*/  DFMA R12, R14, R12, +INF ;  /* 0x7ff000000e0c742b */ /* 0x000fd4000000000c */
[----:B------:R-:W-:Y:S02]  /*1a4c0*/  FSEL R12, R12, RZ, P0 ;  /* 0x000000ff0c0c7208 */ /* 0x000fe40000000000 */
[----:B------:R-:W-:-:S07]  /*1a4d0*/  FSEL R13, R13, -QNAN , P0 ;  /* 0xfff000000d0d7808 */ /* 0x000fce0000000000 */
.L_x_1177:
[----:B------:R-:W-:Y:S05]  /*1a4e0*/  BSYNC.RECONVERGENT B1 ;  /* 0x0000000000017941 */ /* 0x000fea0003800200 */
.L_x_1175:
        /* <DEDUP_REMOVED lines=85> */
.L_x_1179:
[----:B------:R-:W-:Y:S01]  /*1aa40*/  IMAD.MOV.U32 R8, RZ, RZ, 0x0 ;  /* 0x00000000ff087424 */ /* 0x000fe200078e00ff */
[----:B------:R-:W-:Y:S01]  /*1aa50*/  LOP3.LUT P0, RZ, R15, 0x7fffffff, RZ, 0xc0, !PT ;  /* 0x7fffffff0fff7812 */ /* 0x000fe2000780c0ff */
[----:B------:R-:W-:-:S06]  /*1aa60*/  IMAD.MOV.U32 R9, RZ, RZ, 0x7ff00000 ;  /* 0x7ff00000ff097424 */ /* 0x000fcc00078e00ff */
[----:B------:R-:W-:-:S10]  /*1aa70*/  DFMA R8, R14, R8, +INF ;  /* 0x7ff000000e08742b */ /* 0x000fd40000000008 */
[----:B------:R-:W-:Y:S02]  /*1aa80*/  FSEL R8, R8, RZ, P0 ;  /* 0x000000ff08087208 */ /* 0x000fe40000000000 */
[----:B------:R-:W-:-:S07]  /*1aa90*/  FSEL R9, R9, -QNAN , P0 ;  /* 0xfff0000009097808 */ /* 0x000fce0000000000 */
.L_x_1180:
[----:B------:R-:W-:Y:S05]  /*1aaa0*/  BSYNC.RECONVERGENT B1 ;  /* 0x0000000000017941 */ /* 0x000fea0003800200 */
.L_x_1178:
[----:B------:R-:W-:-:S07]  /*1aab0*/  DADD R8, -R8, R12 ;  /* 0x0000000008087229 */ /* 0x000fce000000010c */
[----:B------:R4:W-:Y:S04]  /*1aac0*/  STL.64 [R7], R8 ;  /* 0x0000000807007387 */ /* 0x0009e80000100a00 */
[----:B------:R-:W2:Y:S01]  /*1aad0*/  LDL.64 R12, [R2] ;  /* 0x00000000020c7983 */ /* 0x000ea20000100a00 */
[----:B------:R-:W-:-:S05]  /*1aae0*/  VIADD R11, R11, 0x1 ;  /* 0x000000010b0b7836 */ /* 0x000fca0000000000 */
[----:B------:R-:W-:Y:S01]  /*1aaf0*/  ISETP.NE.AND P0, PT, R11, RZ, PT ;  /* 0x000000ff0b00720c */ /* 0x000fe20003f05270 */
[----:B--2---:R-:W-:-:S07]  /*1ab00*/  DADD R12, R8, -R12 ;  /* 0x00000000080c7229 */ /* 0x004fce000000080c */
[----:B------:R4:W-:Y:S05]  /*1ab10*/  STL.64 [R10], R12 ;  /* 0x0000000c0a007387 */ /* 0x0009ea0000100a00 */
[----:B------:R-:W-:Y:S05]  /*1ab20*/  @!P0 BRA `(.L_x_1157) ;  /* 0x00000008009c8947 */ /* 0x000fea0003800000 */
[----:B----4-:R-:W-:Y:S02]  /*1ab30*/  VIADD R10, R10, 0x8 ;  /* 0x000000080a0a7836 */ /* 0x010fe40000000000 */
[----:B------:R-:W-:Y:S02]  /*1ab40*/  VIADD R2, R2, 0x8 ;  /* 0x0000000802027836 */ /* 0x000fe40000000000 */
[----:B------:R-:W-:Y:S02]  /*1ab50*/  VIADD R7, R7, 0x8 ;  /* 0x0000000807077836 */ /* 0x000fe40000000000 */
[----:B---3--:R-:W-:Y:S02]  /*1ab60*/  VIADD R6, R6, 0x8 ;  /* 0x0000000806067836 */ /* 0x008fe40000000000 */
[----:B------:R-:W-:Y:S01]  /*1ab70*/  VIADD R5, R5, 0x8 ;  /* 0x0000000805057836 */ /* 0x000fe20000000000 */
[----:B------:R-:W-:Y:S06]  /*1ab80*/  BRA `(.L_x_1181) ;  /* 0xfffffff000dc7947 */ /* 0x000fec000383ffff */
.L_x_1119:
        /* <DEDUP_REMOVED lines=8> */
[----:B------:R-:W-:Y:S02]  /*1ac10*/  VIADD R18, R2, 0x40 ;  /* 0x0000004002127836 */ /* 0x000fe40000000000 */
[----:B------:R-:W-:Y:S01]  /*1ac20*/  VIADD R5, R1, 0xe8 ;  /* 0x000000e801057836 */ /* 0x000fe20000000000 */
[----:B------:R-:W-:-:S12]  /*1ac30*/  UIADD3 UR5, UPT, UPT, -UR4, URZ, URZ ;  /* 0x000000ff04057290 */ /* 0x000fd8000fffe1ff */
.L_x_1183:
[----:B------:R-:W2:Y:S04]  /*1ac40*/  LDL.64 R6, [R18+-0x40] ;  /* 0xffffc00012067983 */ /* 0x000ea80000100a00 */
[----:B--2---:R0:W-:Y:S04]  /*1ac50*/  STL.64 [R5+-0x40], R6 ;  /* 0xffffc00605007387 */ /* 0x0041e80000100a00 */
[----:B------:R-:W2:Y:S04]  /*1ac60*/  LDL.64 R8, [R18+-0x38] ;  /* 0xffffc80012087983 */ /* 0x000ea80000100a00 */
[----:B--2---:R1:W-:Y:S04]  /*1ac70*/  STL.64 [R5+-0x38], R8 ;  /* 0xffffc80805007387 */ /* 0x0043e80000100a00 */
[----:B------:R-:W2:Y:S04]  /*1ac80*/  LDL.64 R10, [R18+-0x30] ;  /* 0xffffd000120a7983 */ /* 0x000ea80000100a00 */
[----:B--2---:R2:W-:Y:S04]  /*1ac90*/  STL.64 [R5+-0x30], R10 ;  /* 0xffffd00a05007387 */ /* 0x0045e80000100a00 */
[----:B------:R-:W3:Y:S04]  /*1aca0*/  LDL.64 R12, [R18+-0x28] ;  /* 0xffffd800120c7983 */ /* 0x000ee80000100a00 */
[----:B---3--:R3:W-:Y:S04]  /*1acb0*/  STL.64 [R5+-0x28], R12 ;  /* 0xffffd80c05007387 */ /* 0x0087e80000100a00 */
[----:B------:R-:W4:Y:S04]  /*1acc0*/  LDL.64 R14, [R18+-0x20] ;  /* 0xffffe000120e7983 */ /* 0x000f280000100a00 */
[----:B----4-:R4:W-:Y:S04]  /*1acd0*/  STL.64 [R5+-0x20], R14 ;  /* 0xffffe00e05007387 */ /* 0x0109e80000100a00 */
[----:B------:R-:W5:Y:S04]  /*1ace0*/  LDL.64 R16, [R18+-0x18] ;  /* 0xffffe80012107983 */ /* 0x000f680000100a00 */
[----:B-----5:R5:W-:Y:S04]  /*1acf0*/  STL.64 [R5+-0x18], R16 ;  /* 0xffffe81005007387 */ /* 0x020be80000100a00 */
[----:B0-----:R-:W2:Y:S04]  /*1ad00*/  LDL.64 R6, [R18+-0x10] ;  /* 0xfffff00012067983 */ /* 0x001ea80000100a00 */
[----:B--2---:R0:W-:Y:S04]  /*1ad10*/  STL.64 [R5+-0x10], R6 ;  /* 0xfffff00605007387 */ /* 0x0041e80000100a00 */
[----:B-1----:R-:W2:Y:S04]  /*1ad20*/  LDL.64 R8, [R18+-0x8] ;  /* 0xfffff80012087983 */ /* 0x002ea80000100a00 */
[----:B--2---:R1:W-:Y:S04]  /*1ad30*/  STL.64 [R5+-0x8], R8 ;  /* 0xfffff80805007387 */ /* 0x0043e80000100a00 */
[----:B------:R-:W2:Y:S04]  /*1ad40*/  LDL.64 R10, [R18] ;  /* 0x00000000120a7983 */ /* 0x000ea80000100a00 */
[----:B--2---:R2:W-:Y:S04]  /*1ad50*/  STL.64 [R5], R10 ;  /* 0x0000000a05007387 */ /* 0x0045e80000100a00 */
[----:B---3--:R-:W3:Y:S04]  /*1ad60*/  LDL.64 R12, [R18+0x8] ;  /* 0x00000800120c7983 */ /* 0x008ee80000100a00 */
[----:B---3--:R3:W-:Y:S04]  /*1ad70*/  STL.64 [R5+0x8], R12 ;  /* 0x0000080c05007387 */ /* 0x0087e80000100a00 */
[----:B----4-:R-:W4:Y:S04]  /*1ad80*/  LDL.64 R14, [R18+0x10] ;  /* 0x00001000120e7983 */ /* 0x010f280000100a00 */
[----:B----4-:R-:W-:Y:S04]  /*1ad90*/  STL.64 [R5+0x10], R14 ;  /* 0x0000100e05007387 */ /* 0x010fe80000100a00 */
[----:B-----5:R-:W4:Y:S04]  /*1ada0*/  LDL.64 R16, [R18+0x18] ;  /* 0x0000180012107983 */ /* 0x020f280000100a00 */
[----:B----4-:R-:W-:Y:S04]  /*1adb0*/  STL.64 [R5+0x18], R16 ;  /* 0x0000181005007387 */ /* 0x010fe80000100a00 */
[----:B0-----:R-:W4:Y:S04]  /*1adc0*/  LDL.64 R6, [R18+0x20] ;  /* 0x0000200012067983 */ /* 0x001f280000100a00 */
[----:B----4-:R-:W-:Y:S04]  /*1add0*/  STL.64 [R5+0x20], R6 ;  /* 0x0000200605007387 */ /* 0x010fe80000100a00 */
[----:B-1----:R-:W4:Y:S04]  /*1ade0*/  LDL.64 R8, [R18+0x28] ;  /* 0x0000280012087983 */ /* 0x002f280000100a00 */
[----:B----4-:R-:W-:Y:S04]  /*1adf0*/  STL.64 [R5+0x28], R8 ;  /* 0x0000280805007387 */ /* 0x010fe80000100a00 */
[----:B--2---:R-:W2:Y:S01]  /*1ae00*/  LDL.64 R10, [R18+0x30] ;  /* 0x00003000120a7983 */ /* 0x004ea20000100a00 */
[----:B------:R-:W-:-:S04]  /*1ae10*/  UIADD3 UR5, UPT, UPT, UR5, 0x10, URZ ;  /* 0x0000001005057890 */ /* 0x000fc8000fffe0ff */
[----:B------:R-:W-:Y:S01]  /*1ae20*/  UISETP.NE.AND UP2, UPT, UR5, URZ, UPT ;  /* 0x000000ff0500728c */ /* 0x000fe2000bf45270 */
[----:B--2---:R-:W-:Y:S04]  /*1ae30*/  STL.64 [R5+0x30], R10 ;  /* 0x0000300a05007387 */ /* 0x004fe80000100a00 */
[----:B---3--:R0:W2:Y:S02]  /*1ae40*/  LDL.64 R12, [R18+0x38] ;  /* 0x00003800120c7983 */ /* 0x0080a40000100a00 */
[----:B0-----:R-:W-:Y:S02]  /*1ae50*/  VIADD R18, R18, 0x80 ;  /* 0x0000008012127836 */ /* 0x001fe40000000000 */
[----:B--2---:R0:W-:Y:S02]  /*1ae60*/  STL.64 [R5+0x38], R12 ;  /* 0x0000380c05007387 */ /* 0x0041e40000100a00 */
[----:B0-----:R-:W-:Y:S01]  /*1ae70*/  VIADD R5, R5, 0x80 ;  /* 0x0000008005057836 */ /* 0x001fe20000000000 */
[----:B------:R-:W-:Y:S06]  /*1ae80*/  BRA.U UP2, `(.L_x_1183) ;  /* 0xfffffffd026c7547 */ /* 0x000fec000b83ffff */
.L_x_1182:
[----:B------:R-:W-:Y:S05]  /*1ae90*/  BRA.U !UP0, `(.L_x_1184) ;  /* 0x0000000108d47547 */ /* 0x000fea000b800000 */
[----:B------:R-:W-:Y:S02]  /*1aea0*/  UISETP.GE.U32.AND UP2, UPT, UR17, 0x8, UPT ;  /* 0x000000081100788c */ /* 0x000fe4000bf46070 */
[----:B------:R-:W-:-:S04]  /*1aeb0*/  ULOP3.LUT UR10, UR9, 0x7, URZ, 0xc0, !UPT ;  /* 0x00000007090a7892 */ /* 0x000fc8000f8ec0ff */
[----:B------:R-:W-:-:S03]  /*1aec0*/  UISETP.NE.AND UP3, UPT, UR10, URZ, UPT ;  /* 0x000000ff0a00728c */ /* 0x000fc6000bf65270 */
[----:B------:R-:W-:Y:S08]  /*1aed0*/  BRA.U !UP2, `(.L_x_1185) ;  /* 0x000000010a507547 */ /* 0x000ff0000b800000 */
[----:B------:R-:W-:-:S05]  /*1aee0*/  MOV R5, UR4 ;  /* 0x0000000400057c02 */ /* 0x000fca0008000f00 */
        /* <DEDUP_REMOVED lines=8> */
[----:B------:R-:W3:Y:S04]  /*1af70*/  LDL.64 R12, [R5+0x18] ;  /* 0x00001800050c7983 */ /* 0x000ee80000100a00 */
[----:B---3--:R2:W-:Y:S04]  /*1af80*/  STL.64 [UR5+0xc0], R12 ;  /* 0x0000c00cff007987 */ /* 0x0085e80008100a05 */
[----:B------:R-:W3:Y:S04]  /*1af90*/  LDL.64 R14, [R5+0x20] ;  /* 0x00002000050e7983 */ /* 0x000ee80000100a00 */
[----:B---3--:R2:W-:Y:S04]  /*1afa0*/  STL.64 [UR5+0xc8], R14 ;  /* 0x0000c80eff007987 */ /* 0x0085e80008100a05 */
[----:B------:R-:W3:Y:S04]  /*1afb0*/  LDL.64 R16, [R5+0x28] ;  /* 0x0000280005107983 */ /* 0x000ee80000100a00 */
[----:B---3--:R2:W-:Y:S04]  /*1afc0*/  STL.64 [UR5+0xd0], R16 ;  /* 0x0000d010ff007987 */ /* 0x0085e80008100a05 */
[----:B0-----:R-:W3:Y:S04]  /*1afd0*/  LDL.64 R6, [R5+0x30] ;  /* 0x0000300005067983 */ /* 0x001ee80000100a00 */
[----:B---3--:R2:W-:Y:S04]  /*1afe0*/  STL.64 [UR5+0xd8], R6 ;  /* 0x0000d806ff007987 */ /* 0x0085e80008100a05 */
[----:B-1----:R-:W3:Y:S01]  /*1aff0*/  LDL.64 R8, [R5+0x38] ;  /* 0x0000380005087983 */ /* 0x002ee20000100a00 */
[----:B------:R-:W-:-:S03]  /*1b000*/  UIADD3 UR4, UPT, UPT, UR4, 0x8, URZ ;  /* 0x0000000804047890 */ /* 0x000fc6000fffe0ff */
[----:B---3--:R2:W-:Y:S09]  /*1b010*/  STL.64 [UR5+0xe0], R8 ;  /* 0x0000e008ff007987 */ /* 0x0085f20008100a05 */
.L_x_1185:
[----:B------:R-:W-:Y:S05]  /*1b020*/  BRA.U !UP3, `(.L_x_1184) ;  /* 0x000000010b707547 */ /* 0x000fea000b800000 */
[----:B------:R-:W-:Y:S02]  /*1b030*/  UISETP.GE.U32.AND UP2, UPT, UR10, 0x4, UPT ;  /* 0x000000040a00788c */ /* 0x000fe4000bf46070 */
[----:B------:R-:W-:-:S04]  /*1b040*/  ULOP3.LUT UR5, UR9, 0x3, URZ, 0xc0, !UPT ;  /* 0x0000000309057892 */ /* 0x000fc8000f8ec0ff */
[----:B------:R-:W-:-:S03]  /*1b050*/  UISETP.NE.AND UP3, UPT, UR5, URZ, UPT ;  /* 0x000000ff0500728c */ /* 0x000fc6000bf65270 */
[----:B------:R-:W-:Y:S08]  /*1b060*/  BRA.U !UP2, `(.L_x_1186) ;  /* 0x000000010a307547 */ /* 0x000ff0000b800000 */
[----:B------:R-:W-:-:S04]  /*1b070*/  IMAD.U32 R5, RZ, RZ, UR4 ;  /* 0x00000004ff057e24 */ /* 0x000fc8000f8e00ff */
[----:B------:R-:W-:-:S05]  /*1b080*/  IMAD R5, R5, 0x8, R2 ;  /* 0x0000000805057824 */ /* 0x000fca00078e0202 */
[----:B--2---:R-:W2:Y:S01]  /*1b090*/  LDL.64 R6, [R5] ;  /* 0x0000000005067983 */ /* 0x004ea20000100a00 */
        /* <DEDUP_REMOVED lines=9> */
.L_x_1186:
[----:B------:R-:W-:Y:S05]  /*1b130*/  BRA.U !UP3, `(.L_x_1184) ;  /* 0x000000010b2c7547 */ /* 0x000fea000b800000 */
[----:B------:R-:W-:Y:S01]  /*1b140*/  IMAD.U32 R5, RZ, RZ, UR4 ;  /* 0x00000004ff057e24 */ /* 0x000fe2000f8e00ff */
[----:B------:R-:W-:Y:S02]  /*1b150*/  UIMAD UR10, UR4, 0x8, UR6 ;  /* 0x00000008040a78a4 */ /* 0x000fe4000f8e0206 */
[----:B------:R-:W-:Y:S01]  /*1b160*/  UIADD3 UR5, UPT, UPT, -UR5, URZ, URZ ;  /* 0x000000ff05057290 */ /* 0x000fe2000fffe1ff */
[----:B------:R-:W-:-:S11]  /*1b170*/  IMAD R2, R5, 0x8, R2 ;  /* 0x0000000805027824 */ /* 0x000fd600078e0202 */
.L_x_1187:
[----:B012---:R0:W2:Y:S01]  /*1b180*/  LDL.64 R6, [R2] ;  /* 0x0000000002067983 */ /* 0x0070a20000100a00 */
[----:B------:R-:W-:-:S04]  /*1b190*/  UIADD3 UR5, UPT, UPT, UR5, 0x1, URZ ;  /* 0x0000000105057890 */ /* 0x000fc8000fffe0ff */
[----:B------:R-:W-:Y:S01]  /*1b1a0*/  UISETP.NE.AND UP2, UPT, UR5, URZ, UPT ;  /* 0x000000ff0500728c */ /* 0x000fe2000bf45270 */
[----:B0-----:R-:W-:Y:S01]  /*1b1b0*/  VIADD R2, R2, 0x8 ;  /* 0x0000000802027836 */ /* 0x001fe20000000000 */
[----:B--2---:R1:W-:Y:S01]  /*1b1c0*/  STL.64 [UR10], R6 ;  /* 0x00000006ff007987 */ /* 0x0043e20008100a0a */
[----:B------:R-:W-:-:S06]  /*1b1d0*/  UIADD3 UR10, UPT, UPT, UR10, 0x8, URZ ;  /* 0x000000080a0a7890 */ /* 0x000fcc000fffe0ff */
[----:B------:R-:W-:Y:S06]  /*1b1e0*/  BRA.U UP2, `(.L_x_1187) ;  /* 0xfffffffd02e47547 */ /* 0x000fec000b83ffff */
.L_x_1184:
[----:B------:R-:W-:Y:S01]  /*1b1f0*/  UMOV UR4, URZ ;  /* 0x000000ff00047c82 */ /* 0x000fe20008000000 */
[----:B------:R-:W-:Y:S05]  /*1b200*/  BRA.U !UP1, `(.L_x_1188) ;  /* 0x00000001095c7547 */ /* 0x000fea000b800000 */
[----:B------:R-:W-:Y:S01]  /*1b210*/  ULOP3.LUT UR4, UR9, 0x7ffffff0, URZ, 0xc0, !UPT ;  /* 0x7ffffff009047892 */ /* 0x000fe2000f8ec0ff */
[----:B------:R-:W-:-:S03]  /*1b220*/  VIADD R2, R1, 0x340 ;  /* 0x0000034001027836 */ /* 0x000fc60000000000 */
[----:B------:R-:W-:-:S12]  /*1b230*/  UIADD3 UR5, UPT, UPT, -UR4, URZ, URZ ;  /* 0x000000ff04057290 */ /* 0x000fd8000fffe1ff */
.L_x_1189:
        /* <DEDUP_REMOVED lines=18> */
[----:B---3--:R-:W-:Y:S01]  /*1b360*/  VIADD R2, R2, 0x80 ;  /* 0x0000008002027836 */ /* 0x008fe20000000000 */
[----:B------:R-:W-:Y:S06]  /*1b370*/  BRA.U UP1, `(.L_x_1189) ;  /* 0xfffffffd01b07547 */ /* 0x000fec000b83ffff */
.L_x_1188:
        /* <DEDUP_REMOVED lines=15> */
.L_x_1190:
        /* <DEDUP_REMOVED lines=14> */
.L_x_1191:
[----:B------:R-:W-:Y:S01]  /*1b550*/  UIADD3 UR4, UPT, UPT, UR4, 0x1, URZ ;  /* 0x0000000104047890 */ /* 0x000fe2000fffe0ff */
[----:B------:R-:W-:Y:S01]  /*1b560*/  STL.64 [UR5], RZ ;  /* 0x000000ffff007987 */ /* 0x000fe20008100a05 */
[----:B------:R-:W-:Y:S02]  /*1b570*/  UIADD3 UR5, UPT, UPT, UR5, 0x8, URZ ;  /* 0x0000000805057890 */ /* 0x000fe4000fffe0ff */
[----:B------:R-:W-:-:S09]  /*1b580*/  UISETP.NE.AND UP0, UPT, UR4, URZ, UPT ;  /* 0x000000ff0400728c */ /* 0x000fd2000bf05270 */
[----:B------:R-:W-:Y:S05]  /*1b590*/  BRA.U UP0, `(.L_x_1191) ;  /* 0xfffffffd00ec7547 */ /* 0x000fea000b83ffff */
.L_x_1157:
[----:B------:R-:W-:Y:S05]  /*1b5a0*/  BSYNC.RECONVERGENT B0 ;  /* 0x0000000000007941 */ /* 0x000fea0003800200 */
.L_x_1118:
[----:B---3--:R-:W3:Y:S01]  /*1b5b0*/  LDC R5, c[0x0][0x3a0] ;  /* 0x0000e800ff057b82 */ /* 0x008ee20000000800 */
[----:B------:R0:W0:Y:S01]  /*1b5c0*/  F2I.F64.TRUNC R26, R26 ;  /* 0x0000001a001a7311 */ /* 0x000022000030d100 */
[----:B---3--:R-:W-:-:S13]  /*1b5d0*/  ISETP.GE.AND P0, PT, R5, 0x1, PT ;  /* 0x000000010500780c */ /* 0x008fda0003f06270 */
[----:B0-----:R-:W-:Y:S05]  /*1b5e0*/  @!P0 BRA `(.L_x_1192) ;  /* 0x0000000800948947 */ /* 0x001fea0003800000 */
[----:B------:R-:W-:Y:S01]  /*1b5f0*/  UISETP.GE.U32.AND UP0, UPT, UR15, 0x7, UPT ;  /* 0x000000070f00788c */ /* 0x000fe2000bf06070 */
[----:B------:R-:W-:Y:S01]  /*1b600*/  LOP3.LUT R62, R5, 0x7, RZ, 0xc0, !PT ;  /* 0x00000007053e7812 */ /* 0x000fe200078ec0ff */
[----:B------:R-:W-:-:S03]  /*1b610*/  IMAD.MOV.U32 R2, RZ, RZ, RZ ;  /* 0x000000ffff027224 */ /* 0x000fc600078e00ff */
[----:B------:R-:W-:-:S04]  /*1b620*/  ISETP.NE.AND P0, PT, R62, RZ, PT ;  /* 0x000000ff3e00720c */ /* 0x000fc80003f05270 */
[----:B------:R-:W-:Y:S09]  /*1b630*/  BRA.U !UP0, `(.L_x_1193) ;  /* 0x0000000508387547 */ /* 0x000ff2000b800000 */
[----:B--2-4-:R-:W0:Y:S01]  /*1b640*/  LDC.64 R8, c[0x0][0x388] ;  /* 0x0000e200ff087b82 */ /* 0x014e220000000a00 */
[----:B------:R-:W-:Y:S01]  /*1b650*/  IMAD R2, R0, R5, UR11 ;  /* 0x0000000b00027e24 */ /* 0x000fe2000f8e0205 */
[----:B------:R-:W-:Y:S01]  /*1b660*/  SHF.R.U32.HI R59, RZ, 0x1d, R5 ;  /* 0x0000001dff3b7819 */ /* 0x000fe20000011605 */
[C---:B-1----:R-:W-:Y:S02]  /*1b670*/  IMAD.SHL.U32 R61, R5.reuse, 0x8, RZ ;  /* 0x00000008053d7824 */ /* 0x042fe400078e00ff */
[----:B------:R-:W-:Y:S01]  /*1b680*/  IMAD R27, R2, UR14, R3 ;  /* 0x0000000e021b7c24 */ /* 0x000fe2000f8e0203 */
[----:B------:R-:W-:Y:S01]  /*1b690*/  LOP3.LUT R2, R5, 0x7ffffff8, RZ, 0xc0, !PT ;  /* 0x7ffffff805027812 */ /* 0x000fe200078ec0ff */
[C---:B------:R-:W-:Y:S01]  /*1b6a0*/  VIADD R60, R1.reuse, 0xc8 ;  /* 0x000000c8013c7836 */ /* 0x040fe20000000000 */
[----:B------:R-:W1:Y:S01]  /*1b6b0*/  LDC.64 R6, c[0x0][0x390] ;  /* 0x0000e400ff067b82 */ /* 0x000e620000000a00 */
[----:B------:R-:W-:Y:S02]  /*1b6c0*/  VIADD R58, R1, 0x320 ;  /* 0x00000320013a7836 */ /* 0x000fe40000000000 */
[----:B------:R-:W-:-:S07]  /*1b6d0*/  IMAD.MOV R3, RZ, RZ, -R2 ;  /* 0x000000ffff037224 */ /* 0x000fce00078e0a02 */
.L_x_1194:
[----:B---3--:R-:W2:Y:S04]  /*1b6e0*/  LDL.64 R10, [R60+-0x20] ;  /* 0xffffe0003c0a7983 */ /* 0x008ea80000100a00 */
[----:B------:R-:W3:Y:S04]  /*1b6f0*/  LDL.64 R14, [R58+-0x20] ;  /* 0xffffe0003a0e7983 */ /* 0x000ee80000100a00 */
[----:B------:R-:W4:Y:S04]  /*1b700*/  LDL.64 R18, [R60+-0x18] ;  /* 0xffffe8003c127983 */ /* 0x000f280000100a00 */
[----:B------:R-:W5:Y:S04]  /*1b710*/  LDL.64 R20, [R58+-0x18] ;  /* 0xffffe8003a147983 */ /* 0x000f680000100a00 */
[----:B------:R-:W5:Y:S04]  /*1b720*/  LDL.64 R22, [R60+-0x10] ;  /* 0xfffff0003c167983 */ /* 0x000f680000100a00 */
[----:B------:R-:W5:Y:S04]  /*1b730*/  LDL.64 R24, [R58+-0x10] ;  /* 0xfffff0003a187983 */ /* 0x000f680000100a00 */
[----:B------:R-:W5:Y:S04]  /*1b740*/  LDL.64 R28, [R60+-0x8] ;  /* 0xfffff8003c1c7983 */ /* 0x000f680000100a00 */
[----:B------:R-:W5:Y:S04]  /*1b750*/  LDL.64 R30, [R58+-0x8] ;  /* 0xfffff8003a1e7983 */ /* 0x000f680000100a00 */
[----:B------:R-:W5:Y:S04]  /*1b760*/  LDL.64 R32, [R60] ;  /* 0x000000003c207983 */ /* 0x000f680000100a00 */
[----:B------:R-:W5:Y:S04]  /*1b770*/  LDL.64 R34, [R58] ;  /* 0x000000003a227983 */ /* 0x000f680000100a00 */
[----:B------:R-:W5:Y:S04]  /*1b780*/  LDL.64 R36, [R60+0x8] ;  /* 0x000008003c247983 */ /* 0x000f680000100a00 */
[----:B------:R-:W5:Y:S04]  /*1b790*/  LDL.64 R38, [R58+0x8] ;  /* 0x000008003a267983 */ /* 0x000f680000100a00 */
[----:B------:R-:W5:Y:S04]  /*1b7a0*/  LDL.64 R40, [R60+0x10] ;  /* 0x000010003c287983 */ /* 0x000f680000100a00 */
[----:B------:R-:W5:Y:S04]  /*1b7b0*/  LDL.64 R42, [R58+0x10] ;  /* 0x000010003a2a7983 */ /* 0x000f680000100a00 */
[----:B------:R1:W5:Y:S04]  /*1b7c0*/  LDL.64 R44, [R60+0x18] ;  /* 0x000018003c2c7983 */ /* 0x0003680000100a00 */
[----:B------:R1:W5:Y:S01]  /*1b7d0*/  LDL.64 R46, [R58+0x18] ;  /* 0x000018003a2e7983 */ /* 0x0003620000100a00 */
[----:B0-----:R-:W-:-:S04]  /*1b7e0*/  IMAD.WIDE R12, R27, 0x8, R8 ;  /* 0x000000081b0c7825 */ /* 0x001fc800078e0208 */
[----:B-1----:R-:W-:Y:S01]  /*1b7f0*/  IMAD.WIDE R16, R27, 0x8, R6 ;  /* 0x000000081b107825 */ /* 0x002fe200078e0206 */
[----:B------:R-:W-:-:S03]  /*1b800*/  IADD3 R48, P1, PT, R61, R12, RZ ;  /* 0x0000000c3d307210 */ /* 0x000fc60007f3e0ff */
[----:B------:R-:W-:Y:S01]  /*1b810*/  VIADD R3, R3, 0x8 ;  /* 0x0000000803037836 */ /* 0x000fe20000000000 */
[----:B------:R-:W-:Y:S01]  /*1b820*/  IADD3 R50, P2, PT, R61, R16, RZ ;  /* 0x000000103d327210 */ /* 0x000fe20007f5e0ff */
[----:B------:R-:W-:Y:S01]  /*1b830*/  IMAD R27, R5, 0x8, R27 ;  /* 0x00000008051b7824 */ /* 0x000fe200078e021b */
[----:B------:R-:W-:Y:S01]  /*1b840*/  IADD3.X R49, PT, PT, R13, R59, RZ, P1, !PT ;  /* 0x0000003b0d317210 */ /* 0x000fe20000ffe4ff */
[----:B------:R-:W-:Y:S01]  /*1b850*/  VIADD R60, R60, 0x40 ;  /* 0x000000403c3c7836 */ /* 0x000fe20000000000 */
[----:B------:R-:W-:Y:S01]  /*1b860*/  IADD3 R52, P1, PT, R61, R48, RZ ;  /* 0x000000303d347210 */ /* 0x000fe20007f3e0ff */
[----:B------:R-:W-:Y:S01]  /*1b870*/  IMAD.X R51, R17, 0x1, R59, P2 ;  /* 0x0000000111337824 */ /* 0x000fe200010e063b */
[----:B------:R-:W-:Y:S01]  /*1b880*/  IADD3 R54, P2, PT, R61, R50, RZ ;  /* 0x000000323d367210 */ /* 0x000fe20007f5e0ff */
[----:B------:R-:W-:Y:S02]  /*1b890*/  VIADD R58, R58, 0x40 ;  /* 0x000000403a3a7836 */ /* 0x000fe40000000000 */
[----:B------:R-:W-:Y:S01]  /*1b8a0*/  IMAD.X R53, R59, 0x1, R49, P1 ;  /* 0x000000013b357824 */ /* 0x000fe200008e0631 */
[----:B------:R-:W-:Y:S01]  /*1b8b0*/  IADD3 R56, P1, PT, R61, R52, RZ ;  /* 0x000000343d387210 */ /* 0x000fe20007f3e0ff */
[----:B------:R-:W-:-:S04]  /*1b8c0*/  IMAD.X R55, R59, 0x1, R51, P2 ;  /* 0x000000013b377824 */ /* 0x000fc800010e0633 */
[----:B------:R-:W-:Y:S01]  /*1b8d0*/  IMAD.X R57, R59, 0x1, R53, P1 ;  /* 0x000000013b397824 */ /* 0x000fe200008e0635 */
[----:B--2---:R0:W-:Y:S04]  /*1b8e0*/  STG.E.64 desc[UR12][R12.64], R10 ;  /* 0x0000000a0c007986 */ /* 0x0041e8000c101b0c */
[----:B---3--:R1:W-:Y:S04]  /*1b8f0*/  STG.E.64 desc[UR12][R16.64], R14 ;  /* 0x0000000e10007986 */ /* 0x0083e8000c101b0c */
[----:B----4-:R2:W-:Y:S04]  /*1b900*/  STG.E.64 desc[UR12][R48.64], R18 ;  /* 0x0000001230007986 */ /* 0x0105e8000c101b0c */
[----:B-----5:R3:W-:Y:S01]  /*1b910*/  STG.E.64 desc[UR12][R50.64], R20 ;  /* 0x0000001432007986 */ /* 0x0207e2000c101b0c */
[----:B0-----:R-:W-:-:S02]  /*1b920*/  IADD3 R10, P2, PT, R61, R54, RZ ;  /* 0x000000363d0a7210 */ /* 0x001fc40007f5e0ff */
[----:B------:R-:W-:Y:S01]  /*1b930*/  IADD3 R12, P1, PT, R61, R56, RZ ;  /* 0x000000383d0c7210 */ /* 0x000fe20007f3e0ff */
[----:B------:R0:W-:Y:S02]  /*1b940*/  STG.E.64 desc[UR12][R52.64], R22 ;  /* 0x0000001634007986 */ /* 0x0001e4000c101b0c */
[----:B------:R-:W-:Y:S01]  /*1b950*/  IMAD.X R11, R59, 0x1, R55, P2 ;  /* 0x000000013b0b7824 */ /* 0x000fe200010e0637 */
[----:B-1----:R-:W-:Y:S01]  /*1b960*/  IADD3 R14, P2, PT, R61, R10, RZ ;  /* 0x0000000a3d0e7210 */ /* 0x002fe20007f5e0ff */
[----:B------:R-:W-:Y:S01]  /*1b970*/  IMAD.X R13, R59, 0x1, R57, P1 ;  /* 0x000000013b0d7824 */ /* 0x000fe200008e0639 */
[----:B------:R-:W-:Y:S01]  /*1b980*/  IADD3 R16, P1, PT, R61, R12, RZ ;  /* 0x0000000c3d107210 */ /* 0x000fe20007f3e0ff */
[----:B------:R-:W-:Y:S02]  /*1b990*/  STG.E.64 desc[UR12][R54.64], R24 ;  /* 0x0000001836007986 */ /* 0x000fe4000c101b0c */
[----:B------:R-:W-:Y:S01]  /*1b9a0*/  IMAD.X R15, R59, 0x1, R11, P2 ;  /* 0x000000013b0f7824 */ /* 0x000fe200010e060b */
[----:B--2---:R-:W-:Y:S01]  /*1b9b0*/  IADD3 R18, P2, PT, R61, R14, RZ ;  /* 0x0000000e3d127210 */ /* 0x004fe20007f5e0ff */
[----:B------:R-:W-:Y:S01]  /*1b9c0*/  IMAD.X R17, R59, 0x1, R13, P1 ;  /* 0x000000013b117824 */ /* 0x000fe200008e060d */
[----:B---3--:R-:W-:Y:S01]  /*1b9d0*/  IADD3 R20, P1, PT, R61, R16, RZ ;  /* 0x000000103d147210 */ /* 0x008fe20007f3e0ff */
[----:B------:R-:W-:Y:S02]  /*1b9e0*/  STG.E.64 desc[UR12][R56.64], R28 ;  /* 0x0000001c38007986 */ /* 0x000fe4000c101b0c */
[----:B------:R-:W-:Y:S01]  /*1b9f0*/  IMAD.X R19, R59, 0x1, R15, P2 ;  /* 0x000000013b137824 */ /* 0x000fe200010e060f */
[----:B0-----:R-:W-:Y:S01]  /*1ba00*/  IADD3 R22, P2, PT, R61, R18, RZ ;  /* 0x000000123d167210 */ /* 0x001fe20007f5e0ff */
[----:B------:R0:W-:Y:S01]  /*1ba10*/  STG.E.64 desc[UR12][R10.64], R30 ;  /* 0x0000001e0a007986 */ /* 0x0001e2000c101b0c */
[----:B------:R-:W-:-:S03]  /*1ba20*/  IMAD.X R21, R59, 0x1, R17, P1 ;  /* 0x000000013b157824 */ /* 0x000fc600008e0611 */
[----:B------:R1:W-:Y:S01]  /*1ba30*/  STG.E.64 desc[UR12][R12.64], R32 ;  /* 0x000000200c007986 */ /* 0x0003e2000c101b0c */
[----:B------:R-:W-:-:S03]  /*1ba40*/  IMAD.X R23, R59, 0x1, R19, P2 ;  /* 0x000000013b177824 */ /* 0x000fc600010e0613 */
[----:B------:R3:W-:Y:S04]  /*1ba50*/  STG.E.64 desc[UR12][R14.64], R34 ;  /* 0x000000220e007986 */ /* 0x0007e8000c101b0c */
[----:B------:R3:W-:Y:S01]  /*1ba60*/  STG.E.64 desc[UR12][R16.64], R36 ;  /* 0x0000002410007986 */ /* 0x0007e2000c101b0c */
[----:B0-----:R-:W-:-:S03]  /*1ba70*/  IADD3 R10, P1, PT, R61, R20, RZ ;  /* 0x000000143d0a7210 */ /* 0x001fc60007f3e0ff */
[----:B------:R3:W-:Y:S01]  /*1ba80*/  STG.E.64 desc[UR12][R18.64], R38 ;  /* 0x0000002612007986 */ /* 0x0007e2000c101b0c */
[----:B-1----:R-:W-:Y:S01]  /*1ba90*/  IADD3 R12, P2, PT, R61, R22, RZ ;  /* 0x000000163d0c7210 */ /* 0x002fe20007f5e0ff */
[----:B------:R-:W-:Y:S02]  /*1baa0*/  IMAD.X R11, R59, 0x1, R21, P1 ;  /* 0x000000013b0b7824 */ /* 0x000fe400008e0615 */
[----:B------:R3:W-:Y:S01]  /*1bab0*/  STG.E.64 desc[UR12][R20.64], R40 ;  /* 0x0000002814007986 */ /* 0x0007e2000c101b0c */
[----:B------:R-:W-:Y:S02]  /*1bac0*/  ISETP.NE.AND P1, PT, R3, RZ, PT ;  /* 0x000000ff0300720c */ /* 0x000fe40003f25270 */
[----:B------:R-:W-:Y:S01]  /*1bad0*/  IADD3.X R13, PT, PT, R59, R23, RZ, P2, !PT ;  /* 0x000000173b0d7210 */ /* 0x000fe200017fe4ff */
[----:B------:R3:W-:Y:S04]  /*1bae0*/  STG.E.64 desc[UR12][R22.64], R42 ;  /* 0x0000002a16007986 */ /* 0x0007e8000c101b0c */
[----:B------:R3:W-:Y:S04]  /*1baf0*/  STG.E.64 desc[UR12][R10.64], R44 ;  /* 0x0000002c0a007986 */ /* 0x0007e8000c101b0c */
[----:B------:R3:W-:Y:S02]  /*1bb00*/  STG.E.64 desc[UR12][R12.64], R46 ;  /* 0x0000002e0c007986 */ /* 0x0007e4000c101b0c */
[----:B------:R-:W-:Y:S05]  /*1bb10*/  @P1 BRA `(.L_x_1194) ;  /* 0xfffffff800f01947 */ /* 0x000fea000383ffff */
.L_x_1193:
[----:B------:R-:W-:Y:S05]  /*1bb20*/  @!P0 BRA `(.L_x_1192) ;  /* 0x0000000400448947 */ /* 0x000fea0003800000 */
[----:B------:R-:W-:Y:S02]  /*1bb30*/  ISETP.GE.U32.AND P1, PT, R62, 0x4, PT ;  /* 0x000000043e00780c */ /* 0x000fe40003f26070 */
[----:B---3--:R-:W-:-:S04]  /*1bb40*/  LOP3.LUT R40, R5, 0x3, RZ, 0xc0, !PT ;  /* 0x0000000305287812 */ /* 0x008fc800078ec0ff */
[----:B------:R-:W-:-:S07]  /*1bb50*/  ISETP.NE.AND P0, PT, R40, RZ, PT ;  /* 0x000000ff2800720c */ /* 0x000fce0003f05270 */
[----:B------:R-:W-:Y:S06]  /*1bb60*/  @!P1 BRA `(.L_x_1195) ;  /* 0x0000000000989947 */ /* 0x000fec0003800000 */
[C---:B------:R-:W-:Y:S01]  /*1bb70*/  IMAD R27, R2.reuse, 0x8, R1 ;  /* 0x00000008021b7824 */ /* 0x040fe200078e0201 */
[----:B--2-4-:R-:W0:Y:S04]  /*1bb80*/  LDC.64 R8, c[0x0][0x388] ;  /* 0x0000e200ff087b82 */ /* 0x014e280000000a00 */
[----:B-1----:R-:W2:Y:S04]  /*1bb90*/  LDL.64 R6, [R27+0xa8] ;  /* 0x0000a8001b067983 */ /* 0x002ea80000100a00 */
[----:B------:R-:W3:Y:S01]  /*1bba0*/  LDL.64 R10, [R27+0x300] ;  /* 0x000300001b0a7983 */ /* 0x000ee20000100a00 */
[----:B------:R-:W1:Y:S03]  /*1bbb0*/  LDC.64 R12, c[0x0][0x390] ;  /* 0x0000e400ff0c7b82 */ /* 0x000e660000000a00 */
[----:B------:R-:W4:Y:S04]  /*1bbc0*/  LDL.64 R14, [R27+0xb0] ;  /* 0x0000b0001b0e7983 */ /* 0x000f280000100a00 */
[----:B------:R-:W5:Y:S04]  /*1bbd0*/  LDL.64 R16, [R27+0x308] ;  /* 0x000308001b107983 */ /* 0x000f680000100a00 */
[----:B------:R-:W5:Y:S04]  /*1bbe0*/  LDL.64 R18, [R27+0xb8] ;  /* 0x0000b8001b127983 */ /* 0x000f680000100a00 */
[----:B------:R-:W5:Y:S04]  /*1bbf0*/  LDL.64 R20, [R27+0x310] ;  /* 0x000310001b147983 */ /* 0x000f680000100a00 */
[----:B------:R-:W5:Y:S04]  /*1bc00*/  LDL.64 R22, [R27+0xc0] ;  /* 0x0000c0001b167983 */ /* 0x000f680000100a00 */
[----:B------:R-:W5:Y:S01]  /*1bc10*/  LDL.64 R24, [R27+0x318] ;  /* 0x000318001b187983 */ /* 0x000f620000100a00 */
[C---:B------:R-:W-:Y:S01]  /*1bc20*/  IMAD R3, R5.reuse, UR11, R2 ;  /* 0x0000000b05037c24 */ /* 0x040fe2000f8e0202 */
[----:B------:R-:W-:Y:S01]  /*1bc30*/  IADD3 R2, PT, PT, R2, 0x4, RZ ;  /* 0x0000000402027810 */ /* 0x000fe20007ffe0ff */
[----:B------:R-:W-:-:S02]  /*1bc40*/  IMAD.SHL.U32 R39, R5, 0x8, RZ ;  /* 0x0000000805277824 */ /* 0x000fc400078e00ff */
[----:B------:R-:W-:-:S04]  /*1bc50*/  IMAD R3, R3, R5, R4 ;  /* 0x0000000503037224 */ /* 0x000fc800078e0204 */
[----:B0-----:R-:W-:-:S04]  /*1bc60*/  IMAD.WIDE R8, R3, 0x8, R8 ;  /* 0x0000000803087825 */ /* 0x001fc800078e0208 */
[----:B-1----:R-:W-:Y:S01]  /*1bc70*/  IMAD.WIDE R12, R3, 0x8, R12 ;  /* 0x00000008030c7825 */ /* 0x002fe200078e020c */
[----:B------:R-:W-:Y:S02]  /*1bc80*/  SHF.R.U32.HI R3, RZ, 0x1d, R5 ;  /* 0x0000001dff037819 */ /* 0x000fe40000011605 */
[-C--:B------:R-:W-:Y:S02]  /*1bc90*/  IADD3 R28, P1, PT, R8, R39.reuse, RZ ;  /* 0x00000027081c7210 */ /* 0x080fe40007f3e0ff */
[----:B------:R-:W-:-:S03]  /*1bca0*/  IADD3 R30, P2, PT, R12, R39, RZ ;  /* 0x000000270c1e7210 */ /* 0x000fc60007f5e0ff */
[--C-:B------:R-:W-:Y:S01]  /*1bcb0*/  IMAD.X R29, R9, 0x1, R3.reuse, P1 ;  /* 0x00000001091d7824 */ /* 0x100fe200008e0603 */
[----:B------:R-:W-:Y:S01]  /*1bcc0*/  IADD3 R32, P1, PT, R39, R28, RZ ;  /* 0x0000001c27207210 */ /* 0x000fe20007f3e0ff */
[----:B------:R-:W-:Y:S01]  /*1bcd0*/  IMAD.X R31, R13, 0x1, R3, P2 ;  /* 0x000000010d1f7824 */ /* 0x000fe200010e0603 */
[----:B------:R-:W-:-:S03]  /*1bce0*/  IADD3 R34, P2, PT, R39, R30, RZ ;  /* 0x0000001e27227210 */ /* 0x000fc60007f5e0ff */
[----:B------:R-:W-:Y:S01]  /*1bcf0*/  IMAD.X R33, R3, 0x1, R29, P1 ;  /* 0x0000000103217824 */ /* 0x000fe200008e061d */
[----:B------:R-:W-:Y:S01]  /*1bd00*/  IADD3 R36, P1, PT, R39, R32, RZ ;  /* 0x0000002027247210 */ /* 0x000fe20007f3e0ff */
[----:B------:R-:W-:Y:S01]  /*1bd10*/  IMAD.X R35, R3, 0x1, R31, P2 ;  /* 0x0000000103237824 */ /* 0x000fe200010e061f */
[----:B------:R-:W-:-:S03]  /*1bd20*/  IADD3 R38, P2, PT, R39, R34, RZ ;  /* 0x0000002227267210 */ /* 0x000fc60007f5e0ff */
[C---:B------:R-:W-:Y:S02]  /*1bd30*/  IMAD.X R37, R3.reuse, 0x1, R33, P1 ;  /* 0x0000000103257824 */ /* 0x040fe400008e0621 */
[----:B------:R-:W-:Y:S01]  /*1bd40*/  IMAD.X R39, R3, 0x1, R35, P2 ;  /* 0x0000000103277824 */ /* 0x000fe200010e0623 */
[----:B--2---:R0:W-:Y:S04]  /*1bd50*/  STG.E.64 desc[UR12][R8.64], R6 ;  /* 0x0000000608007986 */ /* 0x0041e8000c101b0c */
[----:B---3--:R0:W-:Y:S04]  /*1bd60*/  STG.E.64 desc[UR12][R12.64], R10 ;  /* 0x0000000a0c007986 */ /* 0x0081e8000c101b0c */
[----:B----4-:R0:W-:Y:S04]  /*1bd70*/  STG.E.64 desc[UR12][R28.64], R14 ;  /* 0x0000000e1c007986 */ /* 0x0101e8000c101b0c */
[----:B-----5:R0:W-:Y:S04]  /*1bd80*/  STG.E.64 desc[UR12][R30.64], R16 ;  /* 0x000000101e007986 */ /* 0x0201e8000c101b0c */
[----:B------:R0:W-:Y:S04]  /*1bd90*/  STG.E.64 desc[UR12][R32.64], R18 ;  /* 0x0000001220007986 */ /* 0x0001e8000c101b0c */
[----:B------:R0:W-:Y:S04]  /*1bda0*/  STG.E.64 desc[UR12][R34.64], R20 ;  /* 0x0000001422007986 */ /* 0x0001e8000c101b0c */
[----:B------:R0:W-:Y:S04]  /*1bdb0*/  STG.E.64 desc[UR12][R36.64], R22 ;  /* 0x0000001624007986 */ /* 0x0001e8000c101b0c */
[----:B------:R0:W-:Y:S02]  /*1bdc0*/  STG.E.64 desc[UR12][R38.64], R24 ;  /* 0x0000001826007986 */ /* 0x0001e4000c101b0c */
.L_x_1195:
[----:B------:R-:W-:Y:S05]  /*1bdd0*/  @!P0 BRA `(.L_x_1192) ;  /* 0x0000000000988947 */ /* 0x000fea0003800000 */
[----:B------:R-:W-:Y:S02]  /*1bde0*/  ISETP.NE.AND P0, PT, R40, 0x1, PT ;  /* 0x000000012800780c */ /* 0x000fe40003f05270 */
[----:B------:R-:W-:-:S04]  /*1bdf0*/  LOP3.LUT R3, R5, 0x1, RZ, 0xc0, !PT ;  /* 0x0000000105037812 */ /* 0x000fc800078ec0ff */
[----:B------:R-:W-:-:S07]  /*1be00*/  ISETP.NE.U32.AND P2, PT, R3, 0x1, PT ;  /* 0x000000010300780c */ /* 0x000fce0003f45070 */
[----:B------:R-:W-:Y:S06]  /*1be10*/  @!P0 BRA `(.L_x_1196) ;  /* 0x0000000000588947 */ /* 0x000fec0003800000 */
[----:B0-----:R-:W-:Y:S01]  /*1be20*/  IMAD R22, R2, 0x8, R1 ;  /* 0x0000000802167824 */ /* 0x001fe200078e0201 */
[----:B--2-4-:R-:W0:Y:S04]  /*1be30*/  LDC.64 R8, c[0x0][0x388] ;  /* 0x0000e200ff087b82 */ /* 0x014e280000000a00 */
[----:B-1----:R-:W2:Y:S04]  /*1be40*/  LDL.64 R6, [R22+0xa8] ;  /* 0x0000a80016067983 */ /* 0x002ea80000100a00 */
[----:B------:R-:W3:Y:S01]  /*1be50*/  LDL.64 R10, [R22+0x300] ;  /* 0x00030000160a7983 */ /* 0x000ee20000100a00 */
[----:B------:R-:W1:Y:S03]  /*1be60*/  LDC.64 R12, c[0x0][0x390] ;  /* 0x0000e400ff0c7b82 */ /* 0x000e660000000a00 */
[----:B------:R-:W4:Y:S04]  /*1be70*/  LDL.64 R14, [R22+0xb0] ;  /* 0x0000b000160e7983 */ /* 0x000f280000100a00 */
[----:B------:R-:W5:Y:S01]  /*1be80*/  LDL.64 R18, [R22+0x308] ;  /* 0x0003080016127983 */ /* 0x000f620000100a00 */
[----:B------:R-:W-:-:S02]  /*1be90*/  IMAD R3, R5, UR11, R2 ;  /* 0x0000000b05037c24 */ /* 0x000fc4000f8e0202 */
[----:B------:R-:W-:Y:S02]  /*1bea0*/  IMAD.SHL.U32 R21, R5, 0x8, RZ ;  /* 0x0000000805157824 */ /* 0x000fe400078e00ff */
[----:B------:R-:W-:Y:S02]  /*1beb0*/  IMAD R3, R3, R5, R4 ;  /* 0x0000000503037224 */ /* 0x000fe400078e0204 */
[----:B------:R-:W-:Y:S02]  /*1bec0*/  VIADD R2, R2, 0x2 ;  /* 0x0000000202027836 */ /* 0x000fe40000000000 */
[----:B0-----:R-:W-:-:S03]  /*1bed0*/  IMAD.WIDE R8, R3, 0x8, R8 ;  /* 0x0000000803087825 */ /* 0x001fc600078e0208 */
[-C--:B------:R-:W-:Y:S01]  /*1bee0*/  IADD3 R16, P0, PT, R8, R21.reuse, RZ ;  /* 0x0000001508107210 */ /* 0x080fe20007f1e0ff */
[----:B-1----:R-:W-:Y:S01]  /*1bef0*/  IMAD.WIDE R12, R3, 0x8, R12 ;  /* 0x00000008030c7825 */ /* 0x002fe200078e020c */
[----:B------:R-:W-:Y:S02]  /*1bf00*/  SHF.R.U32.HI R3, RZ, 0x1d, R5 ;  /* 0x0000001dff037819 */ /* 0x000fe40000011605 */
[----:B------:R-:W-:-:S03]  /*1bf10*/  IADD3 R20, P1, PT, R12, R21, RZ ;  /* 0x000000150c147210 */ /* 0x000fc60007f3e0ff */
[--C-:B------:R-:W-:Y:S02]  /*1bf20*/  IMAD.X R17, R9, 0x1, R3.reuse, P0 ;  /* 0x0000000109117824 */ /* 0x100fe400000e0603 */
[----:B------:R-:W-:Y:S01]  /*1bf30*/  IMAD.X R21, R13, 0x1, R3, P1 ;  /* 0x000000010d157824 */ /* 0x000fe200008e0603 */
[----:B--2---:R0:W-:Y:S04]  /*1bf40*/  STG.E.64 desc[UR12][R8.64], R6 ;  /* 0x0000000608007986 */ /* 0x0041e8000c101b0c */
[----:B---3--:R0:W-:Y:S04]  /*1bf50*/  STG.E.64 desc[UR12][R12.64], R10 ;  /* 0x0000000a0c007986 */ /* 0x0081e8000c101b0c */
[----:B----4-:R0:W-:Y:S04]  /*1bf60*/  STG.E.64 desc[UR12][R16.64], R14 ;  /* 0x0000000e10007986 */ /* 0x0101e8000c101b0c */
[----:B-----5:R0:W-:Y:S02]  /*1bf70*/  STG.E.64 desc[UR12][R20.64], R18 ;  /* 0x0000001214007986 */ /* 0x0201e4000c101b0c */
.L_x_1196:
[----:B------:R-:W-:Y:S05]  /*1bf80*/  @P2 BRA `(.L_x_1192) ;  /* 0x00000000002c2947 */ /* 0x000fea0003800000 */
[----:B0-2---:R-:W-:Y:S01]  /*1bf90*/  IMAD R14, R2, 0x8, R1 ;  /* 0x00000008020e7824 */ /* 0x005fe200078e0201 */
[----:B----4-:R-:W0:Y:S04]  /*1bfa0*/  LDC.64 R10, c[0x0][0x388] ;  /* 0x0000e200ff0a7b82 */ /* 0x010e280000000a00 */
[----:B-1----:R-:W2:Y:S04]  /*1bfb0*/  LDL.64 R6, [R14+0xa8] ;  /* 0x0000a8000e067983 */ /* 0x002ea80000100a00 */
[----:B------:R-:W3:Y:S01]  /*1bfc0*/  LDL.64 R8, [R14+0x300] ;  /* 0x000300000e087983 */ /* 0x000ee20000100a00 */
[----:B------:R-:W1:Y:S01]  /*1bfd0*/  LDC.64 R12, c[0x0][0x390] ;  /* 0x0000e400ff0c7b82 */ /* 0x000e620000000a00 */
[----:B------:R-:W-:-:S04]  /*1bfe0*/  IMAD R2, R5, UR11, R2 ;  /* 0x0000000b05027c24 */ /* 0x000fc8000f8e0202 */
[----:B------:R-:W-:-:S04]  /*1bff0*/  IMAD R5, R2, R5, R4 ;  /* 0x0000000502057224 */ /* 0x000fc800078e0204 */
[----:B0-----:R-:W-:-:S04]  /*1c000*/  IMAD.WIDE R2, R5, 0x8, R10 ;  /* 0x0000000805027825 */ /* 0x001fc800078e020a */
[----:B-1----:R-:W-:Y:S01]  /*1c010*/  IMAD.WIDE R4, R5, 0x8, R12 ;  /* 0x0000000805047825 */ /* 0x002fe200078e020c */
[----:B--2---:R0:W-:Y:S04]  /*1c020*/  STG.E.64 desc[UR12][R2.64], R6 ;  /* 0x0000000602007986 */ /* 0x0041e8000c101b0c */
[----:B---3--:R0:W-:Y:S02]  /*1c030*/  STG.E.64 desc[UR12][R4.64], R8 ;  /* 0x0000000804007986 */ /* 0x0081e4000c101b0c */
.L_x_1192:
[----:B0-----:R-:W0:Y:S01]  /*1c040*/  S2R R4, SR_LANEID ;  /* 0x0000000000047919 */ /* 0x001e220000000000 */
[----:B------:R-:W5:Y:S08]  /*1c050*/  REDUX.SUM UR5, R26 ;  /* 0x000000001a0573c4 */ /* 0x000f70000000c000 */
[----:B------:R-:W1:Y:S01]  /*1c060*/  LDC.64 R2, c[0x0][0x3c8] ;  /* 0x0000f200ff027b82 */ /* 0x000e620000000a00 */
[----:B------:R-:W-:-:S02]  /*1c070*/  VOTEU.ANY UR4, UPT, PT ;  /* 0x0000000000047886 */ /* 0x000fc400038e0100 */
[----:B------:R-:W-:Y:S01]  /*1c080*/  UFLO.U32 UR4, UR4 ;  /* 0x00000004000472bd */ /* 0x000fe200080e0000 */
[----:B-1----:R-:W-:-:S04]  /*1c090*/  IMAD.WIDE.U32 R2, R0, 0x4, R2 ;  /* 0x0000000400027825 */ /* 0x002fc800078e0002 */
[----:B-----5:R-:W-:Y:S01]  /*1c0a0*/  IMAD.U32 R5, RZ, RZ, UR5 ;  /* 0x00000005ff057e24 */ /* 0x020fe2000f8e00ff */
[----:B0-----:R-:W-:-:S13]  /*1c0b0*/  ISETP.EQ.U32.AND P0, PT, R4, UR4, PT ;  /* 0x0000000404007c0c */ /* 0x001fda000bf02070 */
[----:B------:R-:W-:Y:S01]  /*1c0c0*/  @P0 REDG.E.ADD.STRONG.GPU desc[UR12][R2.64], R5 ;  /* 0x000000050200098e */ /* 0x000fe2000c12e10c */
[----:B------:R-:W-:Y:S05]  /*1c0d0*/  EXIT ;  /* 0x000000000000794d */ /* 0x000fea0003800000 */
        .weak           $__internal_6_$__cuda_sm20_dblrcp_rn_slowpath_v3
        .type           $__internal_6_$__cuda_sm20_dblrcp_rn_slowpath_v3,@function
        .size           $__internal_6_$__cuda_sm20_dblrcp_rn_slowpath_v3,($__internal_7_$__cuda_sm20_div_rn_f64_full - $__internal_6_$__cuda_sm20_dblrcp_rn_slowpath_v3)
$__internal_6_$__cuda_sm20_dblrcp_rn_slowpath_v3:
        /* <DEDUP_REMOVED lines=25> */
.L_x_1200:
[----:B------:R-:W-:Y:S01]  /*1c270*/  DMUL R18, R22, 8.11296384146066816958e+31 ;  /* 0x4690000016127828 */ /* 0x000fe20000000000 */
[----:B------:R-:W-:-:S05]  /*1c280*/  MOV R16, R15 ;  /* 0x0000000f00107202 */ /* 0x000fca0000000f00 */
        /* <DEDUP_REMOVED lines=8> */
.L_x_1198:
[----:B------:R-:W-:Y:S01]  /*1c310*/  LOP3.LUT R17, R23, 0x80000, RZ, 0xfc, !PT ;  /* 0x0008000017117812 */ /* 0x000fe200078efcff */
[----:B------:R-:W-:-:S07]  /*1c320*/  IMAD.MOV.U32 R16, RZ, RZ, R22 ;  /* 0x000000ffff107224 */ /* 0x000fce00078e0016 */
.L_x_1199:
[----:B------:R-:W-:Y:S05]  /*1c330*/  BSYNC.RECONVERGENT B2 ;  /* 0x0000000000027941 */ /* 0x000fea0003800200 */
.L_x_1197:
[----:B------:R-:W-:Y:S02]  /*1c340*/  IMAD.MOV.U32 R18, RZ, RZ, R16 ;  /* 0x000000ffff127224 */ /* 0x000fe400078e0010 */
[----:B------:R-:W-:Y:S02]  /*1c350*/  IMAD.MOV.U32 R19, RZ, RZ, R17 ;  /* 0x000000ffff137224 */ /* 0x000fe400078e0011 */
[----:B------:R-:W-:Y:S02]  /*1c360*/  IMAD.MOV.U32 R16, RZ, RZ, R24 ;  /* 0x000000ffff107224 */ /* 0x000fe400078e0018 */
[----:B------:R-:W-:-:S04]  /*1c370*/  IMAD.MOV.U32 R17, RZ, RZ, 0x0 ;  /* 0x00000000ff117424 */ /* 0x000fc800078e00ff */
[----:B------:R-:W-:Y:S05]  /*1c380*/  RET.REL.NODEC R16 `(_Z22sogrand_columns_kernelPKdPdS1_PKhiiimdiPii) ;  /* 0xfffffe3c101c7950 */ /* 0x000fea0003c3ffff */
        .weak           $__internal_7_$__cuda_sm20_div_rn_f64_full
        .type           $__internal_7_$__cuda_sm20_div_rn_f64_full,@function
        .size           $__internal_7_$__cuda_sm20_div_rn_f64_full,($__internal_8_$__cuda_sm20_dsqrt_rn_f64_mediumpath_v1 - $__internal_7_$__cuda_sm20_div_rn_f64_full)
$__internal_7_$__cuda_sm20_div_rn_f64_full:
[C---:B------:R-:W-:Y:S01]  /*1c390*/  FSETP.GEU.AND P0, PT, |R41|.reuse, 1.469367938527859385e-39, PT ;  /* 0x001000002900780b */ /* 0x040fe20003f0e200 */
[----:B------:R-:W-:Y:S01]  /*1c3a0*/  IMAD.MOV.U32 R45, RZ, RZ, R47 ;  /* 0x000000ffff2d7224 */ /* 0x000fe200078e002f */
[C---:B------:R-:W-:Y:S01]  /*1c3b0*/  LOP3.LUT R54, R41.reuse, 0x800fffff, RZ, 0xc0, !PT ;  /* 0x800fffff29367812 */ /* 0x040fe200078ec0ff */
[----:B------:R-:W-:Y:S01]  /*1c3c0*/  IMAD.MOV.U32 R48, RZ, RZ, 0x1 ;  /* 0x00000001ff307424 */ /* 0x000fe200078e00ff */
[----:B------:R-:W-:Y:S01]  /*1c3d0*/  LOP3.LUT R62, R41, 0x7ff00000, RZ, 0xc0, !PT ;  /* 0x7ff00000293e7812 */ /* 0x000fe200078ec0ff */
[----:B------:R-:W-:Y:S01]  /*1c3e0*/  IMAD.MOV.U32 R44, RZ, RZ, R46 ;  /* 0x000000ffff2c7224 */ /* 0x000fe200078e002e */
[----:B------:R-:W-:Y:S01]  /*1c3f0*/  LOP3.LUT R55, R54, 0x3ff00000, RZ, 0xfc, !PT ;  /* 0x3ff0000036377812 */ /* 0x000fe200078efcff */
[----:B------:R-:W-:Y:S01]  /*1c400*/  IMAD.MOV.U32 R54, RZ, RZ, R40 ;  /* 0x000000ffff367224 */ /* 0x000fe200078e0028 */
[C---:B------:R-:W-:Y:S01]  /*1c410*/  FSETP.GEU.AND P1, PT, |R45|.reuse, 1.469367938527859385e-39, PT ;  /* 0x001000002d00780b */ /* 0x040fe20003f2e200 */
[----:B------:R-:W-:Y:S01]  /*1c420*/  IMAD.MOV.U32 R58, RZ, RZ, 0x1ca00000 ;  /* 0x1ca00000ff3a7424 */ /* 0x000fe200078e00ff */
[----:B------:R-:W-:Y:S01]  /*1c430*/  LOP3.LUT R57, R45, 0x7ff00000, RZ, 0xc0, !PT ;  /* 0x7ff000002d397812 */ /* 0x000fe200078ec0ff */
[----:B------:R-:W-:Y:S01]  /*1c440*/  IMAD.MOV.U32 R52, RZ, RZ, R44 ;  /* 0x000000ffff347224 */ /* 0x000fe200078e002c */
[----:B------:R-:W-:Y:S01]  /*1c450*/  BSSY.RECONVERGENT B2, `(.L_x_1201) ;  /* 0x000004d000027945 */ /* 0x000fe20003800200 */
[----:B------:R-:W-:Y:S01]  /*1c460*/  @!P0 DMUL R54, R40, 8.98846567431157953865e+307 ;  /* 0x7fe0000028368828 */ /* 0x000fe20000000000 */
[----:B------:R-:W-:-:S02]  /*1c470*/  ISETP.GE.U32.AND P4, PT, R57, R62, PT ;  /* 0x0000003e3900720c */ /* 0x000fc40003f86070 */
[----:B------:R-:W-:Y:S02]  /*1c480*/  MOV R59, R57 ;  /* 0x00000039003b7202 */ /* 0x000fe40000000f00 */
[----:B------:R-:W-:Y:S01]  /*1c490*/  SEL R53, R58, 0x63400000, !P4 ;  /* 0x634000003a357807 */ /* 0x000fe20006000000 */
[----:B------:R-:W0:Y:S02]  /*1c4a0*/  MUFU.RCP64H R49, R55 ;  /* 0x0000003700317308 */ /* 0x000e240000001800 */
        /* <DEDUP_REMOVED lines=50> */
.L_x_1202:
        /* <DEDUP_REMOVED lines=13> */
[----:B------:R-:W-:Y:S01]  /*1c8a0*/  @P0 IMAD.MOV.U32 R48, RZ, RZ, RZ ;  /* 0x000000ffff300224 */ /* 0x000fe200078e00ff */
[----:B------:R-:W-:Y:S01]  /*1c8b0*/  @P0 MOV R49, R40 ;  /* 0x0000002800310202 */ /* 0x000fe20000000f00 */
[----:B------:R-:W-:Y:S06]  /*1c8c0*/  BRA `(.L_x_1203) ;  /* 0x0000000000147947 */ /* 0x000fec0003800000 */
.L_x_1205:
[----:B------:R-:W-:Y:S01]  /*1c8d0*/  LOP3.LUT R49, R41, 0x80000, RZ, 0xfc, !PT ;  /* 0x0008000029317812 */ /* 0x000fe200078efcff */
[----:B------:R-:W-:Y:S01]  /*1c8e0*/  IMAD.MOV.U32 R48, RZ, RZ, R40 ;  /* 0x000000ffff307224 */ /* 0x000fe200078e0028 */
[----:B------:R-:W-:Y:S06]  /*1c8f0*/  BRA `(.L_x_1203) ;  /* 0x0000000000087947 */ /* 0x000fec0003800000 */
.L_x_1204:
[----:B------:R-:W-:Y:S01]  /*1c900*/  LOP3.LUT R49, R45, 0x80000, RZ, 0xfc, !PT ;  /* 0x000800002d317812 */ /* 0x000fe200078efcff */
[----:B------:R-:W-:-:S07]  /*1c910*/  IMAD.MOV.U32 R48, RZ, RZ, R44 ;  /* 0x000000ffff307224 */ /* 0x000fce00078e002c */
.L_x_1203:
[----:B------:R-:W-:Y:S05]  /*1c920*/  BSYNC.RECONVERGENT B2 ;  /* 0x0000000000027941 */ /* 0x000fea0003800200 */
.L_x_1201:
[----:B------:R-:W-:Y:S02]  /*1c930*/  IMAD.MOV.U32 R57, RZ, RZ, 0x0 ;  /* 0x00000000ff397424 */ /* 0x000fe400078e00ff */
[----:B------:R-:W-:Y:S02]  /*1c940*/  IMAD.MOV.U32 R46, RZ, RZ, R48 ;  /* 0x000000ffff2e7224 */ /* 0x000fe400078e0030 */
[----:B------:R-:W-:Y:S01]  /*1c950*/  IMAD.MOV.U32 R47, RZ, RZ, R49 ;  /* 0x000000ffff2f7224 */ /* 0x000fe200078e0031 */
[----:B------:R-:W-:Y:S06]  /*1c960*/  RET.REL.NODEC R56 `(_Z22sogrand_columns_kernelPKdPdS1_PKhiiimdiPii) ;  /* 0xfffffe3438a47950 */ /* 0x000fec0003c3ffff */
        .weak           $__internal_8_$__cuda_sm20_dsqrt_rn_f64_mediumpath_v1
        .type           $__internal_8_$__cuda_sm20_dsqrt_rn_f64_mediumpath_v1,@function
        .size           $__internal_8_$__cuda_sm20_dsqrt_rn_f64_mediumpath_v1,($_Z22sogrand_columns_kernelPKdPdS1_PKhiiimdiPii$__internal_accurate_pow - $__internal_8_$__cuda_sm20_dsqrt_rn_f64_mediumpath_v1)
$__internal_8_$__cuda_sm20_dsqrt_rn_f64_mediumpath_v1:
        /* <DEDUP_REMOVED lines=16> */
.L_x_1207:
[----:B------:R-:W-:-:S14]  /*1ca70*/  DSETP.NE.AND P0, PT, R40, RZ, PT ;  /* 0x000000ff2800722a */ /* 0x000fdc0003f05000 */
[----:B------:R-:W-:Y:S05]  /*1ca80*/  @!P0 BRA `(.L_x_1209) ;  /* 0x0000000000588947 */ /* 0x000fea0003800000 */
[----:B------:R-:W-:-:S13]  /*1ca90*/  ISETP.GE.AND P0, PT, R41, RZ, PT ;  /* 0x000000ff2900720c */ /* 0x000fda0003f06270 */
[----:B------:R-:W-:Y:S01]  /*1caa0*/  @!P0 IMAD.MOV.U32 R38, RZ, RZ, 0x0 ;  /* 0x00000000ff268424 */ /* 0x000fe200078e00ff */
[----:B------:R-:W-:Y:S01]  /*1cab0*/  @!P0 MOV R39, 0xfff80000 ;  /* 0xfff8000000278802 */ /* 0x000fe20000000f00 */
        /* <DEDUP_REMOVED lines=19> */
.L_x_1209:
[----:B------:R-:W-:-:S11]  /*1cbf0*/  DADD R38, R40, R40 ;  /* 0x0000000028267229 */ /* 0x000fd60000000028 */
.L_x_1208:
[----:B------:R-:W-:Y:S05]  /*1cc00*/  BSYNC.RECONVERGENT B3 ;  /* 0x0000000000037941 */ /* 0x000fea0003800200 */
.L_x_1206:
[----:B------:R-:W-:Y:S02]  /*1cc10*/  IMAD.MOV.U32 R40, RZ, RZ, R38 ;  /* 0x000000ffff287224 */ /* 0x000fe400078e0026 */
[----:B------:R-:W-:Y:S02]  /*1cc20*/  IMAD.MOV.U32 R41, RZ, RZ, R39 ;  /* 0x000000ffff297224 */ /* 0x000fe400078e0027 */
[----:B------:R-:W-:Y:S02]  /*1cc30*/  IMAD.MOV.U32 R38, RZ, RZ, R21 ;  /* 0x000000ffff267224 */ /* 0x000fe400078e0015 */
[----:B------:R-:W-:-:S04]  /*1cc40*/  IMAD.MOV.U32 R39, RZ, RZ, 0x0 ;  /* 0x00000000ff277424 */ /* 0x000fc800078e00ff */
[----:B------:R-:W-:Y:S05]  /*1cc50*/  RET.REL.NODEC R38 `(_Z22sogrand_columns_kernelPKdPdS1_PKhiiimdiPii) ;  /* 0xfffffe3026e87950 */ /* 0x000fea0003c3ffff */
        .type           $_Z22sogrand_columns_kernelPKdPdS1_PKhiiimdiPii$__internal_accurate_pow,@function
        .size           $_Z22sogrand_columns_kernelPKdPdS1_PKhiiimdiPii$__internal_accurate_pow,(.L_x_1225 - $_Z22sogrand_columns_kernelPKdPdS1_PKhiiimdiPii$__internal_accurate_pow)
$_Z22sogrand_columns_kernelPKdPdS1_PKhiiimdiPii$__internal_accurate_pow:
        /* <DEDUP_REMOVED lines=9> */
[----:B------:R-:W-:Y:S01]  /*1ccf0*/  @!P1 MOV R42, R63 ;  /* 0x0000003f002a9202 */ /* 0x000fe20000000f00 */
        /* <DEDUP_REMOVED lines=92> */
[----:B------:R-:W-:-:S04]  /*1d2c0*/  SHF.L.U32 R42, R67, 0x1, RZ ;  /* 0x00000001432a7819 */ /* 0x000fc800000006ff */
[----:B------:R-:W-:-:S03]  /*1d2d0*/  ISETP.GT.U32.AND P1, PT, R42, -0x2000001, PT ;  /* 0xfdffffff2a00780c */ /* 0x000fc60003f24070 */
[----:B------:R-:W-:Y:S01]  /*1d2e0*/  DADD R42, R44, R46 ;  /* 0x000000002c2a7229 */ /* 0x000fe2000000002e */
[----:B------:R-:W-:-:S07]  /*1d2f0*/  SEL R51, R51, R67, P1 ;  /* 0x0000004333337207 */ /* 0x000fce0000800000 */
        /* <DEDUP_REMOVED lines=63> */
.L_x_1210:
[----:B------:R-:W-:Y:S01]  /*1d6f0*/  DFMA R50, R50, R48, R48 ;  /* 0x000000303232722b */ /* 0x000fe20000000030 */
[----:B------:R-:W-:Y:S01]  /*1d700*/  IMAD.MOV.U32 R65, RZ, RZ, 0x0 ;  /* 0x00000000ff417424 */ /* 0x000fe200078e00ff */
[----:B------:R-:W-:-:S08]  /*1d710*/  DSETP.NEU.AND P1, PT, |R48|, +INF , PT ;  /* 0x7ff000003000742a */ /* 0x000fd00003f2d200 */
[----:B------:R-:W-:Y:S02]  /*1d720*/  FSEL R42, R48, R50, !P1 ;  /* 0x00000032302a7208 */ /* 0x000fe40004800000 */
[----:B------:R-:W-:Y:S01]  /*1d730*/  FSEL R48, R49, R51, !P1 ;  /* 0x0000003331307208 */ /* 0x000fe20004800000 */
[----:B------:R-:W-:Y:S06]  /*1d740*/  RET.REL.NODEC R64 `(_Z22sogrand_columns_kernelPKdPdS1_PKhiiimdiPii) ;  /* 0xfffffe28402c7950 */ /* 0x000fec0003c3ffff */
.L_x_1211:
        /* <DEDUP_REMOVED lines=11> */
.L_x_1225:


//--------------------- .text._Z19update_input_kernelPdPKdS1_di --------------------------
	.section	.text._Z19update_input_kernelPdPKdS1_di,"ax",@progbits
	.align	128
        .global         _Z19update_input_kernelPdPKdS1_di
        .type           _Z19update_input_kernelPdPKdS1_di,@function
        .size           _Z19update_input_kernelPdPKdS1_di,(.L_x_1230 - _Z19update_input_kernelPdPKdS1_di)
        .other          _Z19update_input_kernelPdPKdS1_di,@"STO_CUDA_ENTRY STV_DEFAULT"
_Z19update_input_kernelPdPKdS1_di:
.text._Z19update_input_kernelPdPKdS1_di:
[----:B------:R-:W-:Y:S01]  /*0000*/  LDC R1, c[0x0][0x37c] ;  /* 0x0000df00ff017b82 */ /* 0x000fe20000000800 */
[----:B------:R-:W0:Y:S07]  /*0010*/  S2R R3, SR_TID.X ;  /* 0x0000000000037919 */ /* 0x000e2e0000002100 */
[----:B------:R-:W0:Y:S01]  /*0020*/  S2UR UR4, SR_CTAID.X ;  /* 0x00000000000479c3 */ /* 0x000e220000002500 */
[----:B------:R-:W1:Y:S07]  /*0030*/  LDCU UR5, c[0x0][0x3a0] ;  /* 0x00007400ff0577ac */ /* 0x000e6e0008000800 */
[----:B------:R-:W0:Y:S02]  /*0040*/  LDC R4, c[0x0][0x360] ;  /* 0x0000d800ff047b82 */ /* 0x000e240000000800 */
[----:B0-----:R-:W-:-:S05]  /*0050*/  IMAD R0, R4, UR4, R3 ;  /* 0x0000000404007c24 */ /* 0x001fca000f8e0203 */
[----:B------:R-:W-:-:S04]  /*0060*/  SHF.L.U32 R19, R0, 0x1, RZ ;  /* 0x0000000100137819 */ /* 0x000fc800000006ff */
[----:B-1----:R-:W-:-:S13]  /*0070*/  ISETP.GE.AND P0, PT, R19, UR5, PT ;  /* 0x0000000513007c0c */ /* 0x002fda000bf06270 */
[----:B------:R-:W-:Y:S05]  /*0080*/  @P0 EXIT ;  /* 0x000000000000094d */ /* 0x000fea0003800000 */
[----:B------:R-:W0:Y:S01]  /*0090*/  LDC.64 R2, c[0x0][0x380] ;  /* 0x0000e000ff027b82 */ /* 0x000e220000000a00 */
[----:B------:R-:W1:Y:S01]  /*00a0*/  LDCU UR4, c[0x0][0x370] ;  /* 0x00006e00ff0477ac */ /* 0x000e620008000800 */
[----:B------:R-:W2:Y:S06]  /*00b0*/  LDCU.64 UR6, c[0x0][0x358] ;  /* 0x00006b00ff0677ac */ /* 0x000eac0008000a00 */
[----:B------:R-:W3:Y:S01]  /*00c0*/  LDC.64 R12, c[0x0][0x388] ;  /* 0x0000e200ff0c7b82 */ /* 0x000ee20000000a00 */
[----:B------:R-:W4:Y:S07]  /*00d0*/  LDCU UR5, c[0x0][0x3a0] ;  /* 0x00007400ff0577ac */ /* 0x000f2e0008000800 */
[----:B------:R-:W0:Y:S01]  /*00e0*/  LDC.64 R14, c[0x0][0x390] ;  /* 0x0000e400ff0e7b82 */ /* 0x000e220000000a00 */
[----:B-1----:R-:W-:-:S07]  /*00f0*/  IMAD R0, R4, UR4, RZ ;  /* 0x0000000404007c24 */ /* 0x002fce000f8e02ff */
[----:B--2---:R-:W1:Y:S02]  /*0100*/  LDC.64 R16, c[0x0][0x398] ;  /* 0x0000e600ff107b82 */ /* 0x004e640000000a00 */
.L_x_1212:
[C---:B------:R-:W-:Y:S01]  /*0110*/  IADD3 R4, PT, PT, R19.reuse, 0x1, RZ ;  /* 0x0000000113047810 */ /* 0x040fe20007ffe0ff */
[----:B---3--:R-:W-:-:S03]  /*0120*/  IMAD.WIDE R22, R19, 0x8, R12 ;  /* 0x0000000813167825 */ /* 0x008fc600078e020c */
[----:B----4-:R-:W-:Y:S01]  /*0130*/  ISETP.GE.AND P0, PT, R4, UR5, PT ;  /* 0x0000000504007c0c */ /* 0x010fe2000bf06270 */
[----:B0-----:R-:W-:-:S12]  /*0140*/  IMAD.WIDE R24, R19, 0x8, R14 ;  /* 0x0000000813187825 */ /* 0x001fd800078e020e */
[----:B------:R-:W1:Y:S04]  /*0150*/  @!P0 LDG.E.128.CONSTANT R4, desc[UR6][R22.64] ;  /* 0x0000000616048981 */ /* 0x000e68000c1e9d00 */
[----:B------:R-:W1:Y:S04]  /*0160*/  @!P0 LDG.E.128.CONSTANT R8, desc[UR6][R24.64] ;  /* 0x0000000618088981 */ /* 0x000e68000c1e9d00 */
[----:B------:R-:W2:Y:S04]  /*0170*/  @P0 LDG.E.64.CONSTANT R20, desc[UR6][R22.64] ;  /* 0x0000000616140981 */ /* 0x000ea8000c1e9b00 */
[----:B------:R-:W2:Y:S01]  /*0180*/  @P0 LDG.E.64.CONSTANT R26, desc[UR6][R24.64] ;  /* 0x00000006181a0981 */ /* 0x000ea2000c1e9b00 */
[----:B-1----:R-:W-:-:S02]  /*0190*/  @!P0 DFMA R4, R8, R16, R4 ;  /* 0x000000100804822b */ /* 0x002fc40000000004 */
[-C--:B------:R-:W-:Y:S01]  /*01a0*/  @!P0 DFMA R6, R10, R16.reuse, R6 ;  /* 0x000000100a06822b */ /* 0x080fe20000000006 */
[----:B------:R-:W-:Y:S01]  /*01b0*/  IMAD.WIDE R8, R19, 0x8, R2 ;  /* 0x0000000813087825 */ /* 0x000fe200078e0202 */
[----:B------:R-:W-:Y:S01]  /*01c0*/  LEA R19, R0, R19, 0x1 ;  /* 0x0000001300137211 */ /* 0x000fe200078e08ff */
[----:B--2---:R-:W-:-:S04]  /*01d0*/  @P0 DFMA R20, R26, R16, R20 ;  /* 0x000000101a14022b */ /* 0x004fc80000000014 */
[----:B------:R2:W-:Y:S04]  /*01e0*/  @!P0 STG.E.128 desc[UR6][R8.64], R4 ;  /* 0x0000000408008986 */ /* 0x0005e8000c101d06 */
[----:B------:R2:W-:Y:S01]  /*01f0*/  @P0 STG.E.64 desc[UR6][R8.64], R20 ;  /* 0x0000001408000986 */ /* 0x0005e2000c101b06 */
[----:B------:R-:W-:-:S13]  /*0200*/  ISETP.GE.AND P0, PT, R19, UR5, PT ;  /* 0x0000000513007c0c */ /* 0x000fda000bf06270 */
[----:B--2---:R-:W-:Y:S05]  /*0210*/  @!P0 BRA `(.L_x_1212) ;  /* 0xfffffffc00bc8947 */ /* 0x004fea000383ffff */
[----:B------:R-:W-:Y:S05]  /*0220*/  EXIT ;  /* 0x000000000000794d */ /* 0x000fea0003800000 */
.L_x_1213:
        /* <DEDUP_REMOVED lines=13> */
.L_x_1230:


//--------------------- .nv.shared.reserved.0     --------------------------
	.section	.nv.shared.reserved.0,"aw",@nobits
	.weak		__nv_reservedSMEM_offset_0_alias
	.size		__nv_reservedSMEM_offset_0_alias, 0, 64
	.other		__nv_reservedSMEM_offset_0_alias,@"STO_CUDA_RESERVED_SHARED STV_DEFAULT"
__nv_reservedSMEM_offset_0_alias:
	.zero		0
	.zero		64


//--------------------- .nv.constant0._Z24early_termination_kernelPKdPKiiiiPi --------------------------
	.section	.nv.constant0._Z24early_termination_kernelPKdPKiiiiPi,"a",@progbits
	.sectionflags	@""
	.align	4
.nv.constant0._Z24early_termination_kernelPKdPKiiiiPi:
	.zero		936


//--------------------- .nv.constant0._Z21sogrand_slices_kernelPKdPdS1_PKhiiimdiPii --------------------------
	.section	.nv.constant0._Z21sogrand_slices_kernelPKdPdS1_PKhiiimdiPii,"a",@progbits
	.sectionflags	@""
	.align	4
.nv.constant0._Z21sogrand_slices_kernelPKdPdS1_PKhiiimdiPii:
	.zero		980


//--------------------- .nv.constant0._Z19sogrand_rows_kernelPKdPdS1_PKhiiimdiPii --------------------------
	.section	.nv.constant0._Z19sogrand_rows_kernelPKdPdS1_PKhiiimdiPii,"a",@progbits
	.sectionflags	@""
	.align	4
.nv.constant0._Z19sogrand_rows_kernelPKdPdS1_PKhiiimdiPii:
	.zero		980


//--------------------- .nv.constant0._Z22sogrand_columns_kernelPKdPdS1_PKhiiimdiPii --------------------------
	.section	.nv.constant0._Z22sogrand_columns_kernelPKdPdS1_PKhiiimdiPii,"a",@progbits
	.sectionflags	@""
	.align	4
.nv.constant0._Z22sogrand_columns_kernelPKdPdS1_PKhiiimdiPii:
	.zero		980


//--------------------- .nv.constant0._Z19update_input_kernelPdPKdS1_di --------------------------
	.section	.nv.constant0._Z19update_input_kernelPdPKdS1_di,"a",@progbits
	.sectionflags	@""
	.align	4
.nv.constant0._Z19update_input_kernelPdPKdS1_di:
	.zero		932


//--------------------- SYMBOLS --------------------------

	.type		.nv.reservedSmem.offset0,@object
	.size		.nv.reservedSmem.offset0,0x4
